//
// Generated by NVIDIA NVVM Compiler
//
// Compiler Build ID: CL-36424714
// Cuda compilation tools, release 13.0, V13.0.88
// Based on NVVM 20.0.0
//

.version 9.0
.target sm_100
.address_size 64

	// .globl	elt_prod_conj
// _ZZ13elt_prod_conjE3sfc has been demoted
// _ZZ13elt_prod_conjE3sc1 has been demoted
// _ZZ13elt_prod_conjE3sc2 has been demoted
// _ZZ16elt_prod_conj_v2E3sfc has been demoted
// _ZZ16reduce_max_finalE5sdata has been demoted
// _ZZ16reduce_max_finalE7idxData has been demoted
// _ZZ15reduce_max_mainE5sdata has been demoted
// _ZZ15reduce_max_mainE7idxData has been demoted
// _ZZ23reduce_max_filter_finalE9smaxesRow has been demoted
// _ZZ23reduce_max_filter_finalE9smaxesCol has been demoted
// _ZZ23reduce_max_filter_finalE5sdata has been demoted
// _ZZ23reduce_max_filter_finalE7idxData has been demoted
// _ZZ22reduce_max_filter_mainE9smaxesRow has been demoted
// _ZZ22reduce_max_filter_mainE9smaxesCol has been demoted
// _ZZ22reduce_max_filter_mainE5sdata has been demoted
// _ZZ22reduce_max_filter_mainE7idxData has been demoted
// _ZZ14elt_prod_conjfE3sfc has been demoted
// _ZZ14elt_prod_conjfE3sc1 has been demoted
// _ZZ14elt_prod_conjfE3sc2 has been demoted
// _ZZ17elt_prod_conj_v2fE3sfc has been demoted
// _ZZ17reduce_max_finalfE5sdata has been demoted
// _ZZ17reduce_max_finalfE7idxData has been demoted
// _ZZ16reduce_max_mainfE5sdata has been demoted
// _ZZ16reduce_max_mainfE7idxData has been demoted
// _ZZ24reduce_max_filter_finalfE9smaxesRow has been demoted
// _ZZ24reduce_max_filter_finalfE9smaxesCol has been demoted
// _ZZ24reduce_max_filter_finalfE5sdata has been demoted
// _ZZ24reduce_max_filter_finalfE7idxData has been demoted
// _ZZ23reduce_max_filter_mainfE9smaxesRow has been demoted
// _ZZ23reduce_max_filter_mainfE9smaxesCol has been demoted
// _ZZ23reduce_max_filter_mainfE5sdata has been demoted
// _ZZ23reduce_max_filter_mainfE7idxData has been demoted

.visible .entry elt_prod_conj(
	.param .u64 .ptr .align 1 elt_prod_conj_param_0,
	.param .u64 .ptr .align 1 elt_prod_conj_param_1,
	.param .u64 .ptr .align 1 elt_prod_conj_param_2,
	.param .u32 elt_prod_conj_param_3
)
{
	.reg .pred 	%p<7>;
	.reg .b32 	%r<13>;
	.reg .b64 	%rd<13>;
	.reg .b64 	%fd<33>;
	// demoted variable
	.shared .align 16 .b8 _ZZ13elt_prod_conjE3sfc[4096];
	// demoted variable
	.shared .align 16 .b8 _ZZ13elt_prod_conjE3sc1[4096];
	// demoted variable
	.shared .align 16 .b8 _ZZ13elt_prod_conjE3sc2[4096];
	ld.param.u64 	%rd1, [elt_prod_conj_param_0];
	ld.param.u64 	%rd2, [elt_prod_conj_param_1];
	ld.param.u64 	%rd3, [elt_prod_conj_param_2];
	ld.param.u32 	%r4, [elt_prod_conj_param_3];
	mov.u32 	%r1, %tid.x;
	mov.u32 	%r5, %ctaid.x;
	shl.b32 	%r6, %r5, 8;
	add.s32 	%r2, %r6, %r1;
	setp.ge.s32 	%p1, %r2, %r4;
	@%p1 bra 	$L__BB0_4;
	cvta.to.global.u64 	%rd4, %rd2;
	cvta.to.global.u64 	%rd5, %rd3;
	shl.b32 	%r7, %r1, 4;
	mov.u32 	%r8, _ZZ13elt_prod_conjE3sc1;
	add.s32 	%r9, %r8, %r7;
	mul.wide.s32 	%rd6, %r2, 16;
	add.s64 	%rd7, %rd4, %rd6;
	ld.global.v2.f64 	{%fd6, %fd7}, [%rd7];
	st.shared.v2.f64 	[%r9], {%fd6, %fd7};
	mov.u32 	%r10, _ZZ13elt_prod_conjE3sc2;
	add.s32 	%r11, %r10, %r7;
	add.s64 	%rd8, %rd5, %rd6;
	ld.global.v2.f64 	{%fd8, %fd9}, [%rd8];
	st.shared.v2.f64 	[%r11], {%fd8, %fd9};
	bar.sync 	0;
	ld.shared.v2.f64 	{%fd10, %fd11}, [%r9];
	ld.shared.v2.f64 	{%fd12, %fd13}, [%r11];
	mul.f64 	%fd14, %fd11, %fd13;
	fma.rn.f64 	%fd31, %fd10, %fd12, %fd14;
	mul.f64 	%fd15, %fd11, %fd12;
	mul.f64 	%fd16, %fd10, %fd13;
	sub.f64 	%fd2, %fd15, %fd16;
	mov.u32 	%r12, _ZZ13elt_prod_conjE3sfc;
	add.s32 	%r3, %r12, %r7;
	st.shared.v2.f64 	[%r3], {%fd31, %fd2};
	abs.f64 	%fd17, %fd31;
	abs.f64 	%fd18, %fd2;
	setp.gt.f64 	%p2, %fd17, %fd18;
	selp.f64 	%fd19, %fd17, %fd18, %p2;
	selp.f64 	%fd20, %fd18, %fd17, %p2;
	div.rn.f64 	%fd21, %fd20, %fd19;
	fma.rn.f64 	%fd22, %fd21, %fd21, 0d3FF0000000000000;
	sqrt.rn.f64 	%fd23, %fd22;
	mul.f64 	%fd24, %fd19, %fd23;
	setp.eq.f64 	%p3, %fd19, 0d0000000000000000;
	setp.gt.f64 	%p4, %fd19, 0d7FEFFFFFFFFFFFFF;
	setp.gt.f64 	%p5, %fd20, 0d7FEFFFFFFFFFFFFF;
	add.f64 	%fd25, %fd17, %fd18;
	selp.f64 	%fd26, %fd25, %fd24, %p4;
	selp.f64 	%fd27, %fd25, %fd26, %p3;
	selp.f64 	%fd32, %fd25, %fd27, %p5;
	setp.ne.f64 	%p6, %fd32, 0d0000000000000000;
	@%p6 bra 	$L__BB0_3;
	mov.b64 	%rd9, 4372995238176751616;
	st.shared.u64 	[%r3], %rd9;
	mov.f64 	%fd31, 0d3CB0000000000000;
	mov.f64 	%fd32, %fd31;
$L__BB0_3:
	div.rn.f64 	%fd29, %fd31, %fd32;
	div.rn.f64 	%fd30, %fd2, %fd32;
	cvta.to.global.u64 	%rd10, %rd1;
	add.s64 	%rd12, %rd10, %rd6;
	st.global.v2.f64 	[%rd12], {%fd29, %fd30};
$L__BB0_4:
	ret;

}
	// .globl	elt_prod_conj_v2
.visible .entry elt_prod_conj_v2(
	.param .u64 .ptr .align 1 elt_prod_conj_v2_param_0,
	.param .u64 .ptr .align 1 elt_prod_conj_v2_param_1,
	.param .u64 .ptr .align 1 elt_prod_conj_v2_param_2,
	.param .u32 elt_prod_conj_v2_param_3
)
{
	.reg .pred 	%p<3>;
	.reg .b32 	%r<9>;
	.reg .b64 	%rd<13>;
	.reg .b64 	%fd<22>;
	// demoted variable
	.shared .align 16 .b8 _ZZ16elt_prod_conj_v2E3sfc[4096];
	ld.param.u64 	%rd1, [elt_prod_conj_v2_param_0];
	ld.param.u64 	%rd2, [elt_prod_conj_v2_param_1];
	ld.param.u64 	%rd3, [elt_prod_conj_v2_param_2];
	ld.param.u32 	%r4, [elt_prod_conj_v2_param_3];
	mov.u32 	%r1, %tid.x;
	mov.u32 	%r5, %ctaid.x;
	shl.b32 	%r6, %r5, 8;
	add.s32 	%r2, %r6, %r1;
	setp.ge.s32 	%p1, %r2, %r4;
	@%p1 bra 	$L__BB1_4;
	cvta.to.global.u64 	%rd4, %rd2;
	cvta.to.global.u64 	%rd5, %rd3;
	mul.wide.s32 	%rd6, %r2, 16;
	add.s64 	%rd7, %rd4, %rd6;
	ld.global.v2.f64 	{%fd6, %fd7}, [%rd7];
	add.s64 	%rd8, %rd5, %rd6;
	ld.global.v2.f64 	{%fd8, %fd9}, [%rd8];
	mul.f64 	%fd10, %fd7, %fd9;
	fma.rn.f64 	%fd11, %fd6, %fd8, %fd10;
	mul.f64 	%fd12, %fd7, %fd8;
	mul.f64 	%fd13, %fd6, %fd9;
	sub.f64 	%fd14, %fd12, %fd13;
	shl.b32 	%r7, %r1, 4;
	mov.u32 	%r8, _ZZ16elt_prod_conj_v2E3sfc;
	add.s32 	%r3, %r8, %r7;
	st.shared.v2.f64 	[%r3], {%fd11, %fd14};
	bar.sync 	0;
	ld.shared.v2.f64 	{%fd20, %fd2}, [%r3];
	mul.f64 	%fd15, %fd2, %fd2;
	fma.rn.f64 	%fd16, %fd20, %fd20, %fd15;
	sqrt.rn.f64 	%fd21, %fd16;
	setp.gt.f64 	%p2, %fd16, 0d0000000000000000;
	@%p2 bra 	$L__BB1_3;
	mov.b64 	%rd9, 4372995238176751616;
	st.shared.u64 	[%r3], %rd9;
	mov.f64 	%fd20, 0d3CB0000000000000;
	mov.f64 	%fd21, %fd20;
$L__BB1_3:
	div.rn.f64 	%fd18, %fd20, %fd21;
	div.rn.f64 	%fd19, %fd2, %fd21;
	cvta.to.global.u64 	%rd10, %rd1;
	add.s64 	%rd12, %rd10, %rd6;
	st.global.v2.f64 	[%rd12], {%fd18, %fd19};
$L__BB1_4:
	ret;

}
	// .globl	elt_prod_conj_v3
.visible .entry elt_prod_conj_v3(
	.param .u64 .ptr .align 1 elt_prod_conj_v3_param_0,
	.param .u64 .ptr .align 1 elt_prod_conj_v3_param_1,
	.param .u64 .ptr .align 1 elt_prod_conj_v3_param_2,
	.param .u32 elt_prod_conj_v3_param_3
)
{
	.reg .pred 	%p<8>;
	.reg .b32 	%r<6>;
	.reg .b64 	%rd<12>;
	.reg .b64 	%fd<30>;

	ld.param.u64 	%rd1, [elt_prod_conj_v3_param_0];
	ld.param.u64 	%rd2, [elt_prod_conj_v3_param_1];
	ld.param.u64 	%rd3, [elt_prod_conj_v3_param_2];
	ld.param.u32 	%r2, [elt_prod_conj_v3_param_3];
	mov.u32 	%r3, %tid.x;
	mov.u32 	%r4, %ctaid.x;
	shl.b32 	%r5, %r4, 8;
	add.s32 	%r1, %r5, %r3;
	setp.ge.s32 	%p1, %r1, %r2;
	@%p1 bra 	$L__BB2_4;
	cvta.to.global.u64 	%rd4, %rd2;
	cvta.to.global.u64 	%rd5, %rd3;
	mul.wide.s32 	%rd6, %r1, 16;
	add.s64 	%rd7, %rd4, %rd6;
	ld.global.v2.f64 	{%fd6, %fd7}, [%rd7];
	add.s64 	%rd8, %rd5, %rd6;
	ld.global.v2.f64 	{%fd8, %fd9}, [%rd8];
	mul.f64 	%fd10, %fd7, %fd9;
	fma.rn.f64 	%fd1, %fd6, %fd8, %fd10;
	mul.f64 	%fd11, %fd7, %fd8;
	mul.f64 	%fd12, %fd6, %fd9;
	sub.f64 	%fd2, %fd11, %fd12;
	mul.f64 	%fd13, %fd2, %fd2;
	fma.rn.f64 	%fd14, %fd1, %fd1, %fd13;
	sqrt.rn.f64 	%fd29, %fd14;
	setp.gt.f64 	%p2, %fd14, 0d0000000000000000;
	@%p2 bra 	$L__BB2_3;
	abs.f64 	%fd15, %fd1;
	abs.f64 	%fd16, %fd2;
	setp.gt.f64 	%p3, %fd15, %fd16;
	selp.f64 	%fd17, %fd15, %fd16, %p3;
	selp.f64 	%fd18, %fd16, %fd15, %p3;
	div.rn.f64 	%fd19, %fd18, %fd17;
	fma.rn.f64 	%fd20, %fd19, %fd19, 0d3FF0000000000000;
	sqrt.rn.f64 	%fd21, %fd20;
	mul.f64 	%fd22, %fd17, %fd21;
	setp.eq.f64 	%p4, %fd17, 0d0000000000000000;
	setp.gt.f64 	%p5, %fd17, 0d7FEFFFFFFFFFFFFF;
	setp.gt.f64 	%p6, %fd18, 0d7FEFFFFFFFFFFFFF;
	add.f64 	%fd23, %fd15, %fd16;
	selp.f64 	%fd24, %fd23, %fd22, %p5;
	selp.f64 	%fd25, %fd23, %fd24, %p4;
	selp.f64 	%fd29, %fd23, %fd25, %p6;
$L__BB2_3:
	setp.eq.f64 	%p7, %fd29, 0d0000000000000000;
	selp.f64 	%fd26, 0d3CB0000000000000, %fd29, %p7;
	div.rn.f64 	%fd27, %fd1, %fd26;
	div.rn.f64 	%fd28, %fd2, %fd26;
	cvta.to.global.u64 	%rd9, %rd1;
	add.s64 	%rd11, %rd9, %rd6;
	st.global.v2.f64 	[%rd11], {%fd27, %fd28};
$L__BB2_4:
	ret;

}
	// .globl	reduce_max_final
.visible .entry reduce_max_final(
	.param .u64 .ptr .align 1 reduce_max_final_param_0,
	.param .u64 .ptr .align 1 reduce_max_final_param_1,
	.param .u64 .ptr .align 1 reduce_max_final_param_2,
	.param .u32 reduce_max_final_param_3,
	.param .u32 reduce_max_final_param_4
)
{
	.reg .pred 	%p<29>;
	.reg .b32 	%r<41>;
	.reg .b64 	%rd<19>;
	.reg .b64 	%fd<51>;
	// demoted variable
	.shared .align 8 .b8 _ZZ16reduce_max_finalE5sdata[2048];
	// demoted variable
	.shared .align 4 .b8 _ZZ16reduce_max_finalE7idxData[1024];
	ld.param.u64 	%rd4, [reduce_max_final_param_0];
	ld.param.u64 	%rd3, [reduce_max_final_param_1];
	ld.param.u64 	%rd5, [reduce_max_final_param_2];
	ld.param.u32 	%r17, [reduce_max_final_param_3];
	ld.param.u32 	%r18, [reduce_max_final_param_4];
	cvta.to.global.u64 	%rd1, %rd4;
	cvta.to.global.u64 	%rd2, %rd5;
	mov.u32 	%r1, %tid.x;
	mov.u32 	%r2, %ctaid.x;
	shl.b32 	%r3, %r18, 1;
	mad.lo.s32 	%r37, %r3, %r2, %r1;
	setp.ge.u32 	%p1, %r37, %r17;
	mov.f64 	%fd41, 0d0000000000000000;
	@%p1 bra 	$L__BB3_8;
	mov.u32 	%r21, %nctaid.x;
	mul.lo.s32 	%r5, %r3, %r21;
	mov.f64 	%fd41, 0d0000000000000000;
$L__BB3_2:
	mul.wide.u32 	%rd6, %r37, 8;
	add.s64 	%rd7, %rd1, %rd6;
	ld.global.f64 	%fd2, [%rd7];
	setp.geu.f64 	%p2, %fd41, %fd2;
	@%p2 bra 	$L__BB3_4;
	mul.wide.u32 	%rd8, %r37, 4;
	add.s64 	%rd9, %rd2, %rd8;
	ld.global.u32 	%r36, [%rd9];
	mov.f64 	%fd41, %fd2;
$L__BB3_4:
	add.s32 	%r10, %r37, %r18;
	setp.ge.u32 	%p3, %r10, %r17;
	@%p3 bra 	$L__BB3_7;
	mul.wide.u32 	%rd10, %r10, 8;
	add.s64 	%rd11, %rd1, %rd10;
	ld.global.f64 	%fd4, [%rd11];
	setp.geu.f64 	%p4, %fd41, %fd4;
	@%p4 bra 	$L__BB3_7;
	mul.wide.u32 	%rd12, %r10, 4;
	add.s64 	%rd13, %rd2, %rd12;
	ld.global.u32 	%r36, [%rd13];
	mov.f64 	%fd41, %fd4;
$L__BB3_7:
	add.s32 	%r37, %r37, %r5;
	setp.lt.u32 	%p5, %r37, %r17;
	@%p5 bra 	$L__BB3_2;
$L__BB3_8:
	shl.b32 	%r22, %r1, 3;
	mov.u32 	%r23, _ZZ16reduce_max_finalE5sdata;
	add.s32 	%r15, %r23, %r22;
	st.shared.f64 	[%r15], %fd41;
	shl.b32 	%r24, %r1, 2;
	mov.u32 	%r25, _ZZ16reduce_max_finalE7idxData;
	add.s32 	%r16, %r25, %r24;
	st.shared.u32 	[%r16], %r36;
	bar.sync 	0;
	setp.lt.s32 	%p6, %r18, 512;
	@%p6 bra 	$L__BB3_13;
	setp.gt.u32 	%p9, %r1, 255;
	@%p9 bra 	$L__BB3_12;
	ld.shared.f64 	%fd7, [%r15+2048];
	setp.geu.f64 	%p10, %fd41, %fd7;
	@%p10 bra 	$L__BB3_12;
	st.shared.f64 	[%r15], %fd7;
	ld.shared.u32 	%r26, [%r16+1024];
	st.shared.u32 	[%r16], %r26;
	mov.f64 	%fd41, %fd7;
$L__BB3_12:
	bar.sync 	0;
	bra.uni 	$L__BB3_14;
$L__BB3_13:
	setp.lt.s32 	%p7, %r18, 256;
	@%p7 bra 	$L__BB3_18;
$L__BB3_14:
	setp.gt.u32 	%p11, %r1, 127;
	@%p11 bra 	$L__BB3_17;
	ld.shared.f64 	%fd10, [%r15+1024];
	setp.geu.f64 	%p12, %fd41, %fd10;
	@%p12 bra 	$L__BB3_17;
	st.shared.f64 	[%r15], %fd10;
	ld.shared.u32 	%r27, [%r16+512];
	st.shared.u32 	[%r16], %r27;
	mov.f64 	%fd41, %fd10;
$L__BB3_17:
	bar.sync 	0;
	bra.uni 	$L__BB3_19;
$L__BB3_18:
	setp.lt.s32 	%p8, %r18, 128;
	@%p8 bra 	$L__BB3_23;
$L__BB3_19:
	setp.gt.u32 	%p13, %r1, 63;
	@%p13 bra 	$L__BB3_22;
	ld.shared.f64 	%fd13, [%r15+512];
	setp.geu.f64 	%p14, %fd41, %fd13;
	@%p14 bra 	$L__BB3_22;
	st.shared.f64 	[%r15], %fd13;
	ld.shared.u32 	%r28, [%r16+256];
	st.shared.u32 	[%r16], %r28;
	mov.f64 	%fd41, %fd13;
$L__BB3_22:
	bar.sync 	0;
$L__BB3_23:
	setp.gt.u32 	%p15, %r1, 31;
	@%p15 bra 	$L__BB3_44;
	setp.lt.s32 	%p16, %r18, 64;
	@%p16 bra 	$L__BB3_27;
	ld.volatile.shared.f64 	%fd28, [%r15+256];
	setp.geu.f64 	%p22, %fd41, %fd28;
	@%p22 bra 	$L__BB3_28;
	ld.volatile.shared.f64 	%fd41, [%r15+256];
	st.volatile.shared.f64 	[%r15], %fd41;
	ld.volatile.shared.u32 	%r29, [%r16+128];
	st.volatile.shared.u32 	[%r16], %r29;
	bra.uni 	$L__BB3_28;
$L__BB3_27:
	setp.lt.s32 	%p17, %r18, 32;
	@%p17 bra 	$L__BB3_30;
$L__BB3_28:
	ld.volatile.shared.f64 	%fd29, [%r15+128];
	setp.geu.f64 	%p23, %fd41, %fd29;
	@%p23 bra 	$L__BB3_31;
	ld.volatile.shared.f64 	%fd41, [%r15+128];
	st.volatile.shared.f64 	[%r15], %fd41;
	ld.volatile.shared.u32 	%r30, [%r16+64];
	st.volatile.shared.u32 	[%r16], %r30;
	bra.uni 	$L__BB3_31;
$L__BB3_30:
	setp.lt.s32 	%p18, %r18, 16;
	@%p18 bra 	$L__BB3_33;
$L__BB3_31:
	ld.volatile.shared.f64 	%fd30, [%r15+64];
	setp.geu.f64 	%p24, %fd41, %fd30;
	@%p24 bra 	$L__BB3_34;
	ld.volatile.shared.f64 	%fd41, [%r15+64];
	st.volatile.shared.f64 	[%r15], %fd41;
	ld.volatile.shared.u32 	%r31, [%r16+32];
	st.volatile.shared.u32 	[%r16], %r31;
	bra.uni 	$L__BB3_34;
$L__BB3_33:
	setp.lt.s32 	%p19, %r18, 8;
	@%p19 bra 	$L__BB3_36;
$L__BB3_34:
	ld.volatile.shared.f64 	%fd31, [%r15+32];
	setp.geu.f64 	%p25, %fd41, %fd31;
	@%p25 bra 	$L__BB3_37;
	ld.volatile.shared.f64 	%fd41, [%r15+32];
	st.volatile.shared.f64 	[%r15], %fd41;
	ld.volatile.shared.u32 	%r32, [%r16+16];
	st.volatile.shared.u32 	[%r16], %r32;
	bra.uni 	$L__BB3_37;
$L__BB3_36:
	setp.lt.s32 	%p20, %r18, 4;
	@%p20 bra 	$L__BB3_39;
$L__BB3_37:
	ld.volatile.shared.f64 	%fd32, [%r15+16];
	setp.geu.f64 	%p26, %fd41, %fd32;
	@%p26 bra 	$L__BB3_40;
	ld.volatile.shared.f64 	%fd41, [%r15+16];
	st.volatile.shared.f64 	[%r15], %fd41;
	ld.volatile.shared.u32 	%r33, [%r16+8];
	st.volatile.shared.u32 	[%r16], %r33;
	bra.uni 	$L__BB3_40;
$L__BB3_39:
	setp.lt.s32 	%p21, %r18, 2;
	@%p21 bra 	$L__BB3_42;
$L__BB3_40:
	ld.volatile.shared.f64 	%fd33, [%r15+8];
	setp.geu.f64 	%p27, %fd41, %fd33;
	@%p27 bra 	$L__BB3_42;
	ld.volatile.shared.f64 	%fd34, [%r15+8];
	st.volatile.shared.f64 	[%r15], %fd34;
	ld.volatile.shared.u32 	%r34, [%r16+4];
	st.volatile.shared.u32 	[%r16], %r34;
$L__BB3_42:
	bar.sync 	0;
	setp.ne.s32 	%p28, %r1, 0;
	@%p28 bra 	$L__BB3_44;
	ld.shared.f64 	%fd35, [_ZZ16reduce_max_finalE5sdata];
	cvta.to.global.u64 	%rd14, %rd3;
	mul.wide.u32 	%rd15, %r2, 8;
	add.s64 	%rd16, %rd14, %rd15;
	st.global.f64 	[%rd16], %fd35;
	ld.shared.u32 	%r35, [_ZZ16reduce_max_finalE7idxData];
	mul.wide.u32 	%rd17, %r2, 4;
	add.s64 	%rd18, %rd2, %rd17;
	st.global.u32 	[%rd18], %r35;
$L__BB3_44:
	ret;

}
	// .globl	reduce_max_main
.visible .entry reduce_max_main(
	.param .u64 .ptr .align 1 reduce_max_main_param_0,
	.param .u64 .ptr .align 1 reduce_max_main_param_1,
	.param .u64 .ptr .align 1 reduce_max_main_param_2,
	.param .u32 reduce_max_main_param_3,
	.param .u32 reduce_max_main_param_4
)
{
	.reg .pred 	%p<29>;
	.reg .b32 	%r<38>;
	.reg .b64 	%rd<15>;
	.reg .b64 	%fd<51>;
	// demoted variable
	.shared .align 8 .b8 _ZZ15reduce_max_mainE5sdata[2048];
	// demoted variable
	.shared .align 4 .b8 _ZZ15reduce_max_mainE7idxData[1024];
	ld.param.u64 	%rd4, [reduce_max_main_param_0];
	ld.param.u64 	%rd2, [reduce_max_main_param_1];
	ld.param.u64 	%rd3, [reduce_max_main_param_2];
	ld.param.u32 	%r15, [reduce_max_main_param_3];
	ld.param.u32 	%r16, [reduce_max_main_param_4];
	cvta.to.global.u64 	%rd1, %rd4;
	mov.u32 	%r1, %tid.x;
	mov.u32 	%r2, %ctaid.x;
	mad.lo.s32 	%r35, %r16, %r2, %r1;
	setp.ge.u32 	%p1, %r35, %r15;
	mov.f64 	%fd41, 0d0000000000000000;
	@%p1 bra 	$L__BB4_5;
	mov.u32 	%r19, %nctaid.x;
	mul.lo.s32 	%r4, %r16, %r19;
	mov.f64 	%fd41, 0d0000000000000000;
$L__BB4_2:
	mul.wide.u32 	%rd5, %r35, 8;
	add.s64 	%rd6, %rd1, %rd5;
	ld.global.f64 	%fd27, [%rd6];
	setp.lt.f64 	%p2, %fd41, %fd27;
	selp.f64 	%fd41, %fd27, %fd41, %p2;
	selp.b32 	%r34, %r35, %r34, %p2;
	add.s32 	%r8, %r35, %r16;
	setp.ge.u32 	%p3, %r8, %r15;
	@%p3 bra 	$L__BB4_4;
	mul.wide.u32 	%rd7, %r8, 8;
	add.s64 	%rd8, %rd1, %rd7;
	ld.global.f64 	%fd28, [%rd8];
	setp.lt.f64 	%p4, %fd41, %fd28;
	selp.f64 	%fd41, %fd28, %fd41, %p4;
	selp.b32 	%r34, %r8, %r34, %p4;
$L__BB4_4:
	add.s32 	%r35, %r35, %r4;
	setp.lt.u32 	%p5, %r35, %r15;
	@%p5 bra 	$L__BB4_2;
$L__BB4_5:
	shl.b32 	%r20, %r1, 3;
	mov.u32 	%r21, _ZZ15reduce_max_mainE5sdata;
	add.s32 	%r13, %r21, %r20;
	st.shared.f64 	[%r13], %fd41;
	shl.b32 	%r22, %r1, 2;
	mov.u32 	%r23, _ZZ15reduce_max_mainE7idxData;
	add.s32 	%r14, %r23, %r22;
	st.shared.u32 	[%r14], %r34;
	bar.sync 	0;
	setp.lt.s32 	%p6, %r16, 512;
	@%p6 bra 	$L__BB4_10;
	setp.gt.u32 	%p9, %r1, 255;
	@%p9 bra 	$L__BB4_9;
	ld.shared.f64 	%fd6, [%r13+2048];
	setp.geu.f64 	%p10, %fd41, %fd6;
	@%p10 bra 	$L__BB4_9;
	st.shared.f64 	[%r13], %fd6;
	ld.shared.u32 	%r24, [%r14+1024];
	st.shared.u32 	[%r14], %r24;
	mov.f64 	%fd41, %fd6;
$L__BB4_9:
	bar.sync 	0;
	bra.uni 	$L__BB4_11;
$L__BB4_10:
	setp.lt.s32 	%p7, %r16, 256;
	@%p7 bra 	$L__BB4_15;
$L__BB4_11:
	setp.gt.u32 	%p11, %r1, 127;
	@%p11 bra 	$L__BB4_14;
	ld.shared.f64 	%fd9, [%r13+1024];
	setp.geu.f64 	%p12, %fd41, %fd9;
	@%p12 bra 	$L__BB4_14;
	st.shared.f64 	[%r13], %fd9;
	ld.shared.u32 	%r25, [%r14+512];
	st.shared.u32 	[%r14], %r25;
	mov.f64 	%fd41, %fd9;
$L__BB4_14:
	bar.sync 	0;
	bra.uni 	$L__BB4_16;
$L__BB4_15:
	setp.lt.s32 	%p8, %r16, 128;
	@%p8 bra 	$L__BB4_20;
$L__BB4_16:
	setp.gt.u32 	%p13, %r1, 63;
	@%p13 bra 	$L__BB4_19;
	ld.shared.f64 	%fd12, [%r13+512];
	setp.geu.f64 	%p14, %fd41, %fd12;
	@%p14 bra 	$L__BB4_19;
	st.shared.f64 	[%r13], %fd12;
	ld.shared.u32 	%r26, [%r14+256];
	st.shared.u32 	[%r14], %r26;
	mov.f64 	%fd41, %fd12;
$L__BB4_19:
	bar.sync 	0;
$L__BB4_20:
	setp.gt.u32 	%p15, %r1, 31;
	@%p15 bra 	$L__BB4_41;
	setp.lt.s32 	%p16, %r16, 64;
	@%p16 bra 	$L__BB4_24;
	ld.volatile.shared.f64 	%fd29, [%r13+256];
	setp.geu.f64 	%p22, %fd41, %fd29;
	@%p22 bra 	$L__BB4_25;
	ld.volatile.shared.f64 	%fd41, [%r13+256];
	st.volatile.shared.f64 	[%r13], %fd41;
	ld.volatile.shared.u32 	%r27, [%r14+128];
	st.volatile.shared.u32 	[%r14], %r27;
	bra.uni 	$L__BB4_25;
$L__BB4_24:
	setp.lt.s32 	%p17, %r16, 32;
	@%p17 bra 	$L__BB4_27;
$L__BB4_25:
	ld.volatile.shared.f64 	%fd30, [%r13+128];
	setp.geu.f64 	%p23, %fd41, %fd30;
	@%p23 bra 	$L__BB4_28;
	ld.volatile.shared.f64 	%fd41, [%r13+128];
	st.volatile.shared.f64 	[%r13], %fd41;
	ld.volatile.shared.u32 	%r28, [%r14+64];
	st.volatile.shared.u32 	[%r14], %r28;
	bra.uni 	$L__BB4_28;
$L__BB4_27:
	setp.lt.s32 	%p18, %r16, 16;
	@%p18 bra 	$L__BB4_30;
$L__BB4_28:
	ld.volatile.shared.f64 	%fd31, [%r13+64];
	setp.geu.f64 	%p24, %fd41, %fd31;
	@%p24 bra 	$L__BB4_31;
	ld.volatile.shared.f64 	%fd41, [%r13+64];
	st.volatile.shared.f64 	[%r13], %fd41;
	ld.volatile.shared.u32 	%r29, [%r14+32];
	st.volatile.shared.u32 	[%r14], %r29;
	bra.uni 	$L__BB4_31;
$L__BB4_30:
	setp.lt.s32 	%p19, %r16, 8;
	@%p19 bra 	$L__BB4_33;
$L__BB4_31:
	ld.volatile.shared.f64 	%fd32, [%r13+32];
	setp.geu.f64 	%p25, %fd41, %fd32;
	@%p25 bra 	$L__BB4_34;
	ld.volatile.shared.f64 	%fd41, [%r13+32];
	st.volatile.shared.f64 	[%r13], %fd41;
	ld.volatile.shared.u32 	%r30, [%r14+16];
	st.volatile.shared.u32 	[%r14], %r30;
	bra.uni 	$L__BB4_34;
$L__BB4_33:
	setp.lt.s32 	%p20, %r16, 4;
	@%p20 bra 	$L__BB4_36;
$L__BB4_34:
	ld.volatile.shared.f64 	%fd33, [%r13+16];
	setp.geu.f64 	%p26, %fd41, %fd33;
	@%p26 bra 	$L__BB4_37;
	ld.volatile.shared.f64 	%fd41, [%r13+16];
	st.volatile.shared.f64 	[%r13], %fd41;
	ld.volatile.shared.u32 	%r31, [%r14+8];
	st.volatile.shared.u32 	[%r14], %r31;
	bra.uni 	$L__BB4_37;
$L__BB4_36:
	setp.lt.s32 	%p21, %r16, 2;
	@%p21 bra 	$L__BB4_39;
$L__BB4_37:
	ld.volatile.shared.f64 	%fd34, [%r13+8];
	setp.geu.f64 	%p27, %fd41, %fd34;
	@%p27 bra 	$L__BB4_39;
	ld.volatile.shared.f64 	%fd35, [%r13+8];
	st.volatile.shared.f64 	[%r13], %fd35;
	ld.volatile.shared.u32 	%r32, [%r14+4];
	st.volatile.shared.u32 	[%r14], %r32;
$L__BB4_39:
	bar.sync 	0;
	setp.ne.s32 	%p28, %r1, 0;
	@%p28 bra 	$L__BB4_41;
	ld.shared.f64 	%fd36, [_ZZ15reduce_max_mainE5sdata];
	cvta.to.global.u64 	%rd9, %rd2;
	mul.wide.u32 	%rd10, %r2, 8;
	add.s64 	%rd11, %rd9, %rd10;
	st.global.f64 	[%rd11], %fd36;
	ld.shared.u32 	%r33, [_ZZ15reduce_max_mainE7idxData];
	cvta.to.global.u64 	%rd12, %rd3;
	mul.wide.u32 	%rd13, %r2, 4;
	add.s64 	%rd14, %rd12, %rd13;
	st.global.u32 	[%rd14], %r33;
$L__BB4_41:
	ret;

}
	// .globl	reduce_max_filter_final
.visible .entry reduce_max_filter_final(
	.param .u64 .ptr .align 1 reduce_max_filter_final_param_0,
	.param .u64 .ptr .align 1 reduce_max_filter_final_param_1,
	.param .u64 .ptr .align 1 reduce_max_filter_final_param_2,
	.param .u32 reduce_max_filter_final_param_3,
	.param .u32 reduce_max_filter_final_param_4,
	.param .u32 reduce_max_filter_final_param_5,
	.param .u64 .ptr .align 1 reduce_max_filter_final_param_6,
	.param .u32 reduce_max_filter_final_param_7
)
{
	.reg .pred 	%p<75>;
	.reg .b32 	%r<223>;
	.reg .b64 	%rd<25>;
	.reg .b64 	%fd<61>;
	// demoted variable
	.shared .align 4 .b8 _ZZ23reduce_max_filter_finalE9smaxesRow[40];
	// demoted variable
	.shared .align 4 .b8 _ZZ23reduce_max_filter_finalE9smaxesCol[40];
	// demoted variable
	.shared .align 8 .b8 _ZZ23reduce_max_filter_finalE5sdata[2048];
	// demoted variable
	.shared .align 4 .b8 _ZZ23reduce_max_filter_finalE7idxData[1024];
	ld.param.u64 	%rd5, [reduce_max_filter_final_param_0];
	ld.param.u64 	%rd4, [reduce_max_filter_final_param_1];
	ld.param.u64 	%rd6, [reduce_max_filter_final_param_2];
	ld.param.u32 	%r72, [reduce_max_filter_final_param_3];
	ld.param.u32 	%r73, [reduce_max_filter_final_param_4];
	ld.param.u32 	%r74, [reduce_max_filter_final_param_5];
	ld.param.u64 	%rd7, [reduce_max_filter_final_param_6];
	ld.param.u32 	%r75, [reduce_max_filter_final_param_7];
	cvta.to.global.u64 	%rd1, %rd5;
	cvta.to.global.u64 	%rd2, %rd6;
	cvta.to.global.u64 	%rd3, %rd7;
	mov.u32 	%r1, %tid.x;
	mov.u32 	%r2, %ctaid.x;
	shl.b32 	%r3, %r74, 1;
	mad.lo.s32 	%r208, %r3, %r2, %r1;
	mov.u32 	%r5, %nctaid.x;
	setp.ge.u32 	%p1, %r1, %r75;
	@%p1 bra 	$L__BB5_2;
	mul.wide.u32 	%rd8, %r1, 4;
	add.s64 	%rd9, %rd3, %rd8;
	ld.global.u32 	%r76, [%rd9];
	div.u32 	%r77, %r76, %r73;
	shl.b32 	%r78, %r1, 2;
	mov.u32 	%r79, _ZZ23reduce_max_filter_finalE9smaxesRow;
	add.s32 	%r80, %r79, %r78;
	st.shared.u32 	[%r80], %r77;
	mul.lo.s32 	%r81, %r77, %r73;
	sub.s32 	%r82, %r76, %r81;
	mov.u32 	%r83, _ZZ23reduce_max_filter_finalE9smaxesCol;
	add.s32 	%r84, %r83, %r78;
	st.shared.u32 	[%r84], %r82;
$L__BB5_2:
	bar.sync 	0;
	setp.ge.u32 	%p2, %r208, %r72;
	mov.f64 	%fd43, 0d0000000000000000;
	@%p2 bra 	$L__BB5_18;
	mul.lo.s32 	%r6, %r3, %r5;
	mov.f64 	%fd43, 0d0000000000000000;
$L__BB5_4:
	mul.wide.u32 	%rd10, %r208, 8;
	add.s64 	%rd11, %rd1, %rd10;
	ld.global.f64 	%fd2, [%rd11];
	setp.geu.f64 	%p3, %fd43, %fd2;
	mov.f64 	%fd42, %fd43;
	mov.u32 	%r210, %r212;
	@%p3 bra 	$L__BB5_10;
	setp.lt.s32 	%p4, %r75, 1;
	mul.wide.u32 	%rd12, %r208, 4;
	add.s64 	%rd13, %rd2, %rd12;
	ld.global.u32 	%r9, [%rd13];
	mov.f64 	%fd42, %fd2;
	mov.u32 	%r210, %r9;
	@%p4 bra 	$L__BB5_10;
	div.s32 	%r11, %r9, %r73;
	mul.lo.s32 	%r88, %r11, %r73;
	sub.s32 	%r10, %r9, %r88;
	mov.b32 	%r209, 0;
$L__BB5_7:
	shl.b32 	%r89, %r209, 2;
	mov.u32 	%r90, _ZZ23reduce_max_filter_finalE9smaxesRow;
	add.s32 	%r91, %r90, %r89;
	ld.shared.u32 	%r92, [%r91];
	setp.ne.s32 	%p5, %r92, %r11;
	@%p5 bra 	$L__BB5_9;
	mov.u32 	%r94, _ZZ23reduce_max_filter_finalE9smaxesCol;
	add.s32 	%r95, %r94, %r89;
	ld.shared.u32 	%r96, [%r95];
	setp.eq.s32 	%p6, %r96, %r10;
	mov.f64 	%fd42, %fd43;
	mov.u32 	%r210, %r212;
	@%p6 bra 	$L__BB5_10;
$L__BB5_9:
	add.s32 	%r209, %r209, 1;
	setp.ne.s32 	%p7, %r209, %r75;
	mov.f64 	%fd42, %fd2;
	mov.u32 	%r210, %r9;
	@%p7 bra 	$L__BB5_7;
$L__BB5_10:
	add.s32 	%r15, %r208, %r74;
	setp.ge.u32 	%p8, %r15, %r72;
	mov.f64 	%fd43, %fd42;
	mov.u32 	%r212, %r210;
	@%p8 bra 	$L__BB5_17;
	mul.wide.u32 	%rd14, %r15, 8;
	add.s64 	%rd15, %rd1, %rd14;
	ld.global.f64 	%fd4, [%rd15];
	setp.geu.f64 	%p9, %fd42, %fd4;
	mov.f64 	%fd43, %fd42;
	mov.u32 	%r212, %r210;
	@%p9 bra 	$L__BB5_17;
	setp.lt.s32 	%p10, %r75, 1;
	mul.wide.u32 	%rd16, %r15, 4;
	add.s64 	%rd17, %rd2, %rd16;
	ld.global.u32 	%r16, [%rd17];
	mov.f64 	%fd43, %fd4;
	mov.u32 	%r212, %r16;
	@%p10 bra 	$L__BB5_17;
	div.s32 	%r18, %r16, %r73;
	mul.lo.s32 	%r98, %r18, %r73;
	sub.s32 	%r17, %r16, %r98;
	mov.b32 	%r211, 0;
$L__BB5_14:
	shl.b32 	%r99, %r211, 2;
	mov.u32 	%r100, _ZZ23reduce_max_filter_finalE9smaxesRow;
	add.s32 	%r101, %r100, %r99;
	ld.shared.u32 	%r102, [%r101];
	setp.ne.s32 	%p11, %r102, %r18;
	@%p11 bra 	$L__BB5_16;
	mov.u32 	%r104, _ZZ23reduce_max_filter_finalE9smaxesCol;
	add.s32 	%r105, %r104, %r99;
	ld.shared.u32 	%r106, [%r105];
	setp.eq.s32 	%p12, %r106, %r17;
	mov.f64 	%fd43, %fd42;
	mov.u32 	%r212, %r210;
	@%p12 bra 	$L__BB5_17;
$L__BB5_16:
	add.s32 	%r211, %r211, 1;
	setp.ne.s32 	%p13, %r211, %r75;
	mov.f64 	%fd43, %fd4;
	mov.u32 	%r212, %r16;
	@%p13 bra 	$L__BB5_14;
$L__BB5_17:
	add.s32 	%r208, %r208, %r6;
	setp.lt.u32 	%p14, %r208, %r72;
	@%p14 bra 	$L__BB5_4;
$L__BB5_18:
	shl.b32 	%r107, %r1, 3;
	mov.u32 	%r108, _ZZ23reduce_max_filter_finalE5sdata;
	add.s32 	%r24, %r108, %r107;
	st.shared.f64 	[%r24], %fd43;
	shl.b32 	%r109, %r1, 2;
	mov.u32 	%r110, _ZZ23reduce_max_filter_finalE7idxData;
	add.s32 	%r25, %r110, %r109;
	st.shared.u32 	[%r25], %r212;
	bar.sync 	0;
	setp.lt.s32 	%p15, %r74, 512;
	@%p15 bra 	$L__BB5_28;
	setp.gt.u32 	%p16, %r1, 255;
	@%p16 bra 	$L__BB5_27;
	ld.shared.f64 	%fd7, [%r24+2048];
	setp.geu.f64 	%p17, %fd43, %fd7;
	@%p17 bra 	$L__BB5_27;
	ld.shared.u32 	%r26, [%r25+1024];
	setp.lt.s32 	%p18, %r75, 1;
	@%p18 bra 	$L__BB5_26;
	div.s32 	%r28, %r26, %r73;
	mul.lo.s32 	%r112, %r28, %r73;
	sub.s32 	%r27, %r26, %r112;
	mov.b32 	%r214, 0;
$L__BB5_23:
	shl.b32 	%r113, %r214, 2;
	mov.u32 	%r114, _ZZ23reduce_max_filter_finalE9smaxesRow;
	add.s32 	%r115, %r114, %r113;
	ld.shared.u32 	%r116, [%r115];
	setp.ne.s32 	%p19, %r116, %r28;
	@%p19 bra 	$L__BB5_25;
	mov.u32 	%r118, _ZZ23reduce_max_filter_finalE9smaxesCol;
	add.s32 	%r119, %r118, %r113;
	ld.shared.u32 	%r120, [%r119];
	setp.eq.s32 	%p20, %r120, %r27;
	@%p20 bra 	$L__BB5_27;
$L__BB5_25:
	add.s32 	%r214, %r214, 1;
	setp.ne.s32 	%p21, %r214, %r75;
	@%p21 bra 	$L__BB5_23;
$L__BB5_26:
	st.shared.f64 	[%r24], %fd7;
	st.shared.u32 	[%r25], %r26;
	mov.f64 	%fd43, %fd7;
$L__BB5_27:
	bar.sync 	0;
$L__BB5_28:
	setp.lt.s32 	%p22, %r74, 256;
	@%p22 bra 	$L__BB5_38;
	setp.gt.u32 	%p23, %r1, 127;
	@%p23 bra 	$L__BB5_37;
	ld.shared.f64 	%fd10, [%r24+1024];
	setp.geu.f64 	%p24, %fd43, %fd10;
	@%p24 bra 	$L__BB5_37;
	ld.shared.u32 	%r31, [%r25+512];
	setp.lt.s32 	%p25, %r75, 1;
	@%p25 bra 	$L__BB5_36;
	div.s32 	%r33, %r31, %r73;
	mul.lo.s32 	%r122, %r33, %r73;
	sub.s32 	%r32, %r31, %r122;
	mov.b32 	%r215, 0;
$L__BB5_33:
	shl.b32 	%r123, %r215, 2;
	mov.u32 	%r124, _ZZ23reduce_max_filter_finalE9smaxesRow;
	add.s32 	%r125, %r124, %r123;
	ld.shared.u32 	%r126, [%r125];
	setp.ne.s32 	%p26, %r126, %r33;
	@%p26 bra 	$L__BB5_35;
	mov.u32 	%r128, _ZZ23reduce_max_filter_finalE9smaxesCol;
	add.s32 	%r129, %r128, %r123;
	ld.shared.u32 	%r130, [%r129];
	setp.eq.s32 	%p27, %r130, %r32;
	@%p27 bra 	$L__BB5_37;
$L__BB5_35:
	add.s32 	%r215, %r215, 1;
	setp.ne.s32 	%p28, %r215, %r75;
	@%p28 bra 	$L__BB5_33;
$L__BB5_36:
	st.shared.f64 	[%r24], %fd10;
	st.shared.u32 	[%r25], %r31;
	mov.f64 	%fd43, %fd10;
$L__BB5_37:
	bar.sync 	0;
$L__BB5_38:
	setp.lt.s32 	%p29, %r74, 128;
	@%p29 bra 	$L__BB5_48;
	setp.gt.u32 	%p30, %r1, 63;
	@%p30 bra 	$L__BB5_47;
	ld.shared.f64 	%fd13, [%r24+512];
	setp.geu.f64 	%p31, %fd43, %fd13;
	@%p31 bra 	$L__BB5_47;
	ld.shared.u32 	%r36, [%r25+256];
	setp.lt.s32 	%p32, %r75, 1;
	@%p32 bra 	$L__BB5_46;
	div.s32 	%r38, %r36, %r73;
	mul.lo.s32 	%r132, %r38, %r73;
	sub.s32 	%r37, %r36, %r132;
	mov.b32 	%r216, 0;
$L__BB5_43:
	shl.b32 	%r133, %r216, 2;
	mov.u32 	%r134, _ZZ23reduce_max_filter_finalE9smaxesRow;
	add.s32 	%r135, %r134, %r133;
	ld.shared.u32 	%r136, [%r135];
	setp.ne.s32 	%p33, %r136, %r38;
	@%p33 bra 	$L__BB5_45;
	mov.u32 	%r138, _ZZ23reduce_max_filter_finalE9smaxesCol;
	add.s32 	%r139, %r138, %r133;
	ld.shared.u32 	%r140, [%r139];
	setp.eq.s32 	%p34, %r140, %r37;
	@%p34 bra 	$L__BB5_47;
$L__BB5_45:
	add.s32 	%r216, %r216, 1;
	setp.ne.s32 	%p35, %r216, %r75;
	@%p35 bra 	$L__BB5_43;
$L__BB5_46:
	st.shared.f64 	[%r24], %fd13;
	st.shared.u32 	[%r25], %r36;
	mov.f64 	%fd43, %fd13;
$L__BB5_47:
	bar.sync 	0;
$L__BB5_48:
	setp.gt.u32 	%p36, %r1, 31;
	@%p36 bra 	$L__BB5_100;
	setp.lt.s32 	%p37, %r74, 64;
	@%p37 bra 	$L__BB5_57;
	ld.volatile.shared.f64 	%fd33, [%r24+256];
	setp.geu.f64 	%p38, %fd43, %fd33;
	@%p38 bra 	$L__BB5_58;
	ld.volatile.shared.u32 	%r41, [%r25+128];
	setp.lt.s32 	%p39, %r75, 1;
	@%p39 bra 	$L__BB5_56;
	div.s32 	%r43, %r41, %r73;
	mul.lo.s32 	%r142, %r43, %r73;
	sub.s32 	%r42, %r41, %r142;
	mov.b32 	%r217, 0;
$L__BB5_53:
	shl.b32 	%r143, %r217, 2;
	mov.u32 	%r144, _ZZ23reduce_max_filter_finalE9smaxesRow;
	add.s32 	%r145, %r144, %r143;
	ld.volatile.shared.u32 	%r146, [%r145];
	setp.ne.s32 	%p40, %r146, %r43;
	@%p40 bra 	$L__BB5_55;
	mov.u32 	%r148, _ZZ23reduce_max_filter_finalE9smaxesCol;
	add.s32 	%r149, %r148, %r143;
	ld.volatile.shared.u32 	%r150, [%r149];
	setp.eq.s32 	%p41, %r150, %r42;
	@%p41 bra 	$L__BB5_57;
$L__BB5_55:
	add.s32 	%r217, %r217, 1;
	setp.ne.s32 	%p42, %r217, %r75;
	@%p42 bra 	$L__BB5_53;
$L__BB5_56:
	ld.volatile.shared.f64 	%fd43, [%r24+256];
	st.volatile.shared.f64 	[%r24], %fd43;
	ld.volatile.shared.u32 	%r151, [%r25+128];
	st.volatile.shared.u32 	[%r25], %r151;
$L__BB5_57:
	setp.lt.s32 	%p43, %r74, 32;
	@%p43 bra 	$L__BB5_65;
$L__BB5_58:
	ld.volatile.shared.f64 	%fd34, [%r24+128];
	setp.geu.f64 	%p44, %fd43, %fd34;
	@%p44 bra 	$L__BB5_66;
	ld.volatile.shared.u32 	%r46, [%r25+64];
	setp.lt.s32 	%p45, %r75, 1;
	@%p45 bra 	$L__BB5_64;
	div.s32 	%r48, %r46, %r73;
	mul.lo.s32 	%r153, %r48, %r73;
	sub.s32 	%r47, %r46, %r153;
	mov.b32 	%r218, 0;
$L__BB5_61:
	shl.b32 	%r154, %r218, 2;
	mov.u32 	%r155, _ZZ23reduce_max_filter_finalE9smaxesRow;
	add.s32 	%r156, %r155, %r154;
	ld.volatile.shared.u32 	%r157, [%r156];
	setp.ne.s32 	%p46, %r157, %r48;
	@%p46 bra 	$L__BB5_63;
	mov.u32 	%r159, _ZZ23reduce_max_filter_finalE9smaxesCol;
	add.s32 	%r160, %r159, %r154;
	ld.volatile.shared.u32 	%r161, [%r160];
	setp.eq.s32 	%p47, %r161, %r47;
	@%p47 bra 	$L__BB5_65;
$L__BB5_63:
	add.s32 	%r218, %r218, 1;
	setp.ne.s32 	%p48, %r218, %r75;
	@%p48 bra 	$L__BB5_61;
$L__BB5_64:
	ld.volatile.shared.f64 	%fd43, [%r24+128];
	st.volatile.shared.f64 	[%r24], %fd43;
	ld.volatile.shared.u32 	%r162, [%r25+64];
	st.volatile.shared.u32 	[%r25], %r162;
$L__BB5_65:
	setp.lt.s32 	%p49, %r74, 16;
	@%p49 bra 	$L__BB5_73;
$L__BB5_66:
	ld.volatile.shared.f64 	%fd35, [%r24+64];
	setp.geu.f64 	%p50, %fd43, %fd35;
	@%p50 bra 	$L__BB5_74;
	ld.volatile.shared.u32 	%r51, [%r25+32];
	setp.lt.s32 	%p51, %r75, 1;
	@%p51 bra 	$L__BB5_72;
	div.s32 	%r53, %r51, %r73;
	mul.lo.s32 	%r164, %r53, %r73;
	sub.s32 	%r52, %r51, %r164;
	mov.b32 	%r219, 0;
$L__BB5_69:
	shl.b32 	%r165, %r219, 2;
	mov.u32 	%r166, _ZZ23reduce_max_filter_finalE9smaxesRow;
	add.s32 	%r167, %r166, %r165;
	ld.volatile.shared.u32 	%r168, [%r167];
	setp.ne.s32 	%p52, %r168, %r53;
	@%p52 bra 	$L__BB5_71;
	mov.u32 	%r170, _ZZ23reduce_max_filter_finalE9smaxesCol;
	add.s32 	%r171, %r170, %r165;
	ld.volatile.shared.u32 	%r172, [%r171];
	setp.eq.s32 	%p53, %r172, %r52;
	@%p53 bra 	$L__BB5_73;
$L__BB5_71:
	add.s32 	%r219, %r219, 1;
	setp.ne.s32 	%p54, %r219, %r75;
	@%p54 bra 	$L__BB5_69;
$L__BB5_72:
	ld.volatile.shared.f64 	%fd43, [%r24+64];
	st.volatile.shared.f64 	[%r24], %fd43;
	ld.volatile.shared.u32 	%r173, [%r25+32];
	st.volatile.shared.u32 	[%r25], %r173;
$L__BB5_73:
	setp.lt.s32 	%p55, %r74, 8;
	@%p55 bra 	$L__BB5_81;
$L__BB5_74:
	ld.volatile.shared.f64 	%fd36, [%r24+32];
	setp.geu.f64 	%p56, %fd43, %fd36;
	@%p56 bra 	$L__BB5_82;
	ld.volatile.shared.u32 	%r56, [%r25+16];
	setp.lt.s32 	%p57, %r75, 1;
	@%p57 bra 	$L__BB5_80;
	div.s32 	%r58, %r56, %r73;
	mul.lo.s32 	%r175, %r58, %r73;
	sub.s32 	%r57, %r56, %r175;
	mov.b32 	%r220, 0;
$L__BB5_77:
	shl.b32 	%r176, %r220, 2;
	mov.u32 	%r177, _ZZ23reduce_max_filter_finalE9smaxesRow;
	add.s32 	%r178, %r177, %r176;
	ld.volatile.shared.u32 	%r179, [%r178];
	setp.ne.s32 	%p58, %r179, %r58;
	@%p58 bra 	$L__BB5_79;
	mov.u32 	%r181, _ZZ23reduce_max_filter_finalE9smaxesCol;
	add.s32 	%r182, %r181, %r176;
	ld.volatile.shared.u32 	%r183, [%r182];
	setp.eq.s32 	%p59, %r183, %r57;
	@%p59 bra 	$L__BB5_81;
$L__BB5_79:
	add.s32 	%r220, %r220, 1;
	setp.ne.s32 	%p60, %r220, %r75;
	@%p60 bra 	$L__BB5_77;
$L__BB5_80:
	ld.volatile.shared.f64 	%fd43, [%r24+32];
	st.volatile.shared.f64 	[%r24], %fd43;
	ld.volatile.shared.u32 	%r184, [%r25+16];
	st.volatile.shared.u32 	[%r25], %r184;
$L__BB5_81:
	setp.lt.s32 	%p61, %r74, 4;
	@%p61 bra 	$L__BB5_89;
$L__BB5_82:
	ld.volatile.shared.f64 	%fd37, [%r24+16];
	setp.geu.f64 	%p62, %fd43, %fd37;
	@%p62 bra 	$L__BB5_90;
	ld.volatile.shared.u32 	%r61, [%r25+8];
	setp.lt.s32 	%p63, %r75, 1;
	@%p63 bra 	$L__BB5_88;
	div.s32 	%r63, %r61, %r73;
	mul.lo.s32 	%r186, %r63, %r73;
	sub.s32 	%r62, %r61, %r186;
	mov.b32 	%r221, 0;
$L__BB5_85:
	shl.b32 	%r187, %r221, 2;
	mov.u32 	%r188, _ZZ23reduce_max_filter_finalE9smaxesRow;
	add.s32 	%r189, %r188, %r187;
	ld.volatile.shared.u32 	%r190, [%r189];
	setp.ne.s32 	%p64, %r190, %r63;
	@%p64 bra 	$L__BB5_87;
	mov.u32 	%r192, _ZZ23reduce_max_filter_finalE9smaxesCol;
	add.s32 	%r193, %r192, %r187;
	ld.volatile.shared.u32 	%r194, [%r193];
	setp.eq.s32 	%p65, %r194, %r62;
	@%p65 bra 	$L__BB5_89;
$L__BB5_87:
	add.s32 	%r221, %r221, 1;
	setp.ne.s32 	%p66, %r221, %r75;
	@%p66 bra 	$L__BB5_85;
$L__BB5_88:
	ld.volatile.shared.f64 	%fd43, [%r24+16];
	st.volatile.shared.f64 	[%r24], %fd43;
	ld.volatile.shared.u32 	%r195, [%r25+8];
	st.volatile.shared.u32 	[%r25], %r195;
$L__BB5_89:
	setp.lt.s32 	%p67, %r74, 2;
	@%p67 bra 	$L__BB5_97;
$L__BB5_90:
	ld.volatile.shared.f64 	%fd38, [%r24+8];
	setp.geu.f64 	%p68, %fd43, %fd38;
	@%p68 bra 	$L__BB5_97;
	ld.volatile.shared.u32 	%r66, [%r25+4];
	setp.lt.s32 	%p69, %r75, 1;
	@%p69 bra 	$L__BB5_96;
	div.s32 	%r68, %r66, %r73;
	mul.lo.s32 	%r197, %r68, %r73;
	sub.s32 	%r67, %r66, %r197;
	mov.b32 	%r222, 0;
$L__BB5_93:
	shl.b32 	%r198, %r222, 2;
	mov.u32 	%r199, _ZZ23reduce_max_filter_finalE9smaxesRow;
	add.s32 	%r200, %r199, %r198;
	ld.volatile.shared.u32 	%r201, [%r200];
	setp.ne.s32 	%p70, %r201, %r68;
	@%p70 bra 	$L__BB5_95;
	mov.u32 	%r203, _ZZ23reduce_max_filter_finalE9smaxesCol;
	add.s32 	%r204, %r203, %r198;
	ld.volatile.shared.u32 	%r205, [%r204];
	setp.eq.s32 	%p71, %r205, %r67;
	@%p71 bra 	$L__BB5_97;
$L__BB5_95:
	add.s32 	%r222, %r222, 1;
	setp.ne.s32 	%p72, %r222, %r75;
	@%p72 bra 	$L__BB5_93;
$L__BB5_96:
	ld.volatile.shared.f64 	%fd39, [%r24+8];
	st.volatile.shared.f64 	[%r24], %fd39;
	ld.volatile.shared.u32 	%r206, [%r25+4];
	st.volatile.shared.u32 	[%r25], %r206;
$L__BB5_97:
	bar.sync 	0;
	setp.ne.s32 	%p73, %r1, 0;
	@%p73 bra 	$L__BB5_100;
	ld.shared.f64 	%fd40, [_ZZ23reduce_max_filter_finalE5sdata];
	cvta.to.global.u64 	%rd18, %rd4;
	mul.wide.u32 	%rd19, %r2, 8;
	add.s64 	%rd20, %rd18, %rd19;
	st.global.f64 	[%rd20], %fd40;
	ld.shared.u32 	%r71, [_ZZ23reduce_max_filter_finalE7idxData];
	mul.wide.u32 	%rd21, %r2, 4;
	add.s64 	%rd22, %rd2, %rd21;
	st.global.u32 	[%rd22], %r71;
	setp.ne.s32 	%p74, %r5, 1;
	@%p74 bra 	$L__BB5_100;
	mul.wide.s32 	%rd23, %r75, 4;
	add.s64 	%rd24, %rd3, %rd23;
	st.global.u32 	[%rd24], %r71;
$L__BB5_100:
	ret;

}
	// .globl	reduce_max_filter_main
.visible .entry reduce_max_filter_main(
	.param .u64 .ptr .align 1 reduce_max_filter_main_param_0,
	.param .u64 .ptr .align 1 reduce_max_filter_main_param_1,
	.param .u64 .ptr .align 1 reduce_max_filter_main_param_2,
	.param .u32 reduce_max_filter_main_param_3,
	.param .u32 reduce_max_filter_main_param_4,
	.param .u32 reduce_max_filter_main_param_5,
	.param .u64 .ptr .align 1 reduce_max_filter_main_param_6,
	.param .u32 reduce_max_filter_main_param_7
)
{
	.reg .pred 	%p<75>;
	.reg .b32 	%r<221>;
	.reg .b64 	%rd<21>;
	.reg .b64 	%fd<61>;
	// demoted variable
	.shared .align 4 .b8 _ZZ22reduce_max_filter_mainE9smaxesRow[40];
	// demoted variable
	.shared .align 4 .b8 _ZZ22reduce_max_filter_mainE9smaxesCol[40];
	// demoted variable
	.shared .align 8 .b8 _ZZ22reduce_max_filter_mainE5sdata[2048];
	// demoted variable
	.shared .align 4 .b8 _ZZ22reduce_max_filter_mainE7idxData[1024];
	ld.param.u64 	%rd5, [reduce_max_filter_main_param_0];
	ld.param.u64 	%rd3, [reduce_max_filter_main_param_1];
	ld.param.u64 	%rd4, [reduce_max_filter_main_param_2];
	ld.param.u32 	%r70, [reduce_max_filter_main_param_3];
	ld.param.u32 	%r71, [reduce_max_filter_main_param_4];
	ld.param.u32 	%r72, [reduce_max_filter_main_param_5];
	ld.param.u64 	%rd6, [reduce_max_filter_main_param_6];
	ld.param.u32 	%r73, [reduce_max_filter_main_param_7];
	cvta.to.global.u64 	%rd1, %rd5;
	cvta.to.global.u64 	%rd2, %rd6;
	mov.u32 	%r1, %tid.x;
	mov.u32 	%r2, %ctaid.x;
	mad.lo.s32 	%r206, %r72, %r2, %r1;
	mov.u32 	%r4, %nctaid.x;
	setp.ge.u32 	%p1, %r1, %r73;
	@%p1 bra 	$L__BB6_2;
	mul.wide.u32 	%rd7, %r1, 4;
	add.s64 	%rd8, %rd2, %rd7;
	ld.global.u32 	%r74, [%rd8];
	div.u32 	%r75, %r74, %r70;
	shl.b32 	%r76, %r1, 2;
	mov.u32 	%r77, _ZZ22reduce_max_filter_mainE9smaxesRow;
	add.s32 	%r78, %r77, %r76;
	st.shared.u32 	[%r78], %r75;
	mul.lo.s32 	%r79, %r75, %r70;
	sub.s32 	%r80, %r74, %r79;
	mov.u32 	%r81, _ZZ22reduce_max_filter_mainE9smaxesCol;
	add.s32 	%r82, %r81, %r76;
	st.shared.u32 	[%r82], %r80;
$L__BB6_2:
	bar.sync 	0;
	mul.lo.s32 	%r5, %r71, %r70;
	setp.ge.u32 	%p2, %r206, %r5;
	mov.f64 	%fd43, 0dFFF0000000000000;
	@%p2 bra 	$L__BB6_18;
	mul.lo.s32 	%r6, %r72, %r4;
	mov.f64 	%fd43, 0dFFF0000000000000;
$L__BB6_4:
	mul.wide.u32 	%rd9, %r206, 8;
	add.s64 	%rd10, %rd1, %rd9;
	ld.global.f64 	%fd2, [%rd10];
	setp.geu.f64 	%p3, %fd43, %fd2;
	mov.f64 	%fd42, %fd43;
	mov.u32 	%r208, %r210;
	@%p3 bra 	$L__BB6_10;
	setp.lt.s32 	%p4, %r73, 1;
	mov.f64 	%fd42, %fd2;
	mov.u32 	%r208, %r206;
	@%p4 bra 	$L__BB6_10;
	div.s32 	%r10, %r206, %r70;
	mul.lo.s32 	%r86, %r10, %r70;
	sub.s32 	%r9, %r206, %r86;
	mov.b32 	%r207, 0;
$L__BB6_7:
	shl.b32 	%r87, %r207, 2;
	mov.u32 	%r88, _ZZ22reduce_max_filter_mainE9smaxesRow;
	add.s32 	%r89, %r88, %r87;
	ld.shared.u32 	%r90, [%r89];
	setp.ne.s32 	%p5, %r90, %r10;
	@%p5 bra 	$L__BB6_9;
	mov.u32 	%r92, _ZZ22reduce_max_filter_mainE9smaxesCol;
	add.s32 	%r93, %r92, %r87;
	ld.shared.u32 	%r94, [%r93];
	setp.eq.s32 	%p6, %r94, %r9;
	mov.f64 	%fd42, %fd43;
	mov.u32 	%r208, %r210;
	@%p6 bra 	$L__BB6_10;
$L__BB6_9:
	add.s32 	%r207, %r207, 1;
	setp.ne.s32 	%p7, %r207, %r73;
	mov.f64 	%fd42, %fd2;
	mov.u32 	%r208, %r206;
	@%p7 bra 	$L__BB6_7;
$L__BB6_10:
	add.s32 	%r14, %r206, %r72;
	setp.ge.u32 	%p8, %r14, %r5;
	mov.f64 	%fd43, %fd42;
	mov.u32 	%r210, %r208;
	@%p8 bra 	$L__BB6_17;
	mul.wide.u32 	%rd11, %r14, 8;
	add.s64 	%rd12, %rd1, %rd11;
	ld.global.f64 	%fd4, [%rd12];
	setp.geu.f64 	%p9, %fd42, %fd4;
	mov.f64 	%fd43, %fd42;
	mov.u32 	%r210, %r208;
	@%p9 bra 	$L__BB6_17;
	setp.lt.s32 	%p10, %r73, 1;
	mov.f64 	%fd43, %fd4;
	mov.u32 	%r210, %r14;
	@%p10 bra 	$L__BB6_17;
	div.s32 	%r16, %r14, %r70;
	mul.lo.s32 	%r96, %r16, %r70;
	sub.s32 	%r15, %r14, %r96;
	mov.b32 	%r209, 0;
$L__BB6_14:
	shl.b32 	%r97, %r209, 2;
	mov.u32 	%r98, _ZZ22reduce_max_filter_mainE9smaxesRow;
	add.s32 	%r99, %r98, %r97;
	ld.shared.u32 	%r100, [%r99];
	setp.ne.s32 	%p11, %r100, %r16;
	@%p11 bra 	$L__BB6_16;
	mov.u32 	%r102, _ZZ22reduce_max_filter_mainE9smaxesCol;
	add.s32 	%r103, %r102, %r97;
	ld.shared.u32 	%r104, [%r103];
	setp.eq.s32 	%p12, %r104, %r15;
	mov.f64 	%fd43, %fd42;
	mov.u32 	%r210, %r208;
	@%p12 bra 	$L__BB6_17;
$L__BB6_16:
	add.s32 	%r209, %r209, 1;
	setp.ne.s32 	%p13, %r209, %r73;
	mov.f64 	%fd43, %fd4;
	mov.u32 	%r210, %r14;
	@%p13 bra 	$L__BB6_14;
$L__BB6_17:
	add.s32 	%r206, %r206, %r6;
	setp.lt.u32 	%p14, %r206, %r5;
	@%p14 bra 	$L__BB6_4;
$L__BB6_18:
	shl.b32 	%r105, %r1, 3;
	mov.u32 	%r106, _ZZ22reduce_max_filter_mainE5sdata;
	add.s32 	%r22, %r106, %r105;
	st.shared.f64 	[%r22], %fd43;
	shl.b32 	%r107, %r1, 2;
	mov.u32 	%r108, _ZZ22reduce_max_filter_mainE7idxData;
	add.s32 	%r23, %r108, %r107;
	st.shared.u32 	[%r23], %r210;
	bar.sync 	0;
	setp.lt.s32 	%p15, %r72, 512;
	@%p15 bra 	$L__BB6_28;
	setp.gt.u32 	%p16, %r1, 255;
	@%p16 bra 	$L__BB6_27;
	ld.shared.f64 	%fd7, [%r22+2048];
	setp.geu.f64 	%p17, %fd43, %fd7;
	@%p17 bra 	$L__BB6_27;
	ld.shared.u32 	%r24, [%r23+1024];
	setp.lt.s32 	%p18, %r73, 1;
	@%p18 bra 	$L__BB6_26;
	div.s32 	%r26, %r24, %r70;
	mul.lo.s32 	%r110, %r26, %r70;
	sub.s32 	%r25, %r24, %r110;
	mov.b32 	%r212, 0;
$L__BB6_23:
	shl.b32 	%r111, %r212, 2;
	mov.u32 	%r112, _ZZ22reduce_max_filter_mainE9smaxesRow;
	add.s32 	%r113, %r112, %r111;
	ld.shared.u32 	%r114, [%r113];
	setp.ne.s32 	%p19, %r114, %r26;
	@%p19 bra 	$L__BB6_25;
	mov.u32 	%r116, _ZZ22reduce_max_filter_mainE9smaxesCol;
	add.s32 	%r117, %r116, %r111;
	ld.shared.u32 	%r118, [%r117];
	setp.eq.s32 	%p20, %r118, %r25;
	@%p20 bra 	$L__BB6_27;
$L__BB6_25:
	add.s32 	%r212, %r212, 1;
	setp.ne.s32 	%p21, %r212, %r73;
	@%p21 bra 	$L__BB6_23;
$L__BB6_26:
	st.shared.f64 	[%r22], %fd7;
	st.shared.u32 	[%r23], %r24;
	mov.f64 	%fd43, %fd7;
$L__BB6_27:
	bar.sync 	0;
$L__BB6_28:
	setp.lt.s32 	%p22, %r72, 256;
	@%p22 bra 	$L__BB6_38;
	setp.gt.u32 	%p23, %r1, 127;
	@%p23 bra 	$L__BB6_37;
	ld.shared.f64 	%fd10, [%r22+1024];
	setp.geu.f64 	%p24, %fd43, %fd10;
	@%p24 bra 	$L__BB6_37;
	ld.shared.u32 	%r29, [%r23+512];
	setp.lt.s32 	%p25, %r73, 1;
	@%p25 bra 	$L__BB6_36;
	div.s32 	%r31, %r29, %r70;
	mul.lo.s32 	%r120, %r31, %r70;
	sub.s32 	%r30, %r29, %r120;
	mov.b32 	%r213, 0;
$L__BB6_33:
	shl.b32 	%r121, %r213, 2;
	mov.u32 	%r122, _ZZ22reduce_max_filter_mainE9smaxesRow;
	add.s32 	%r123, %r122, %r121;
	ld.shared.u32 	%r124, [%r123];
	setp.ne.s32 	%p26, %r124, %r31;
	@%p26 bra 	$L__BB6_35;
	mov.u32 	%r126, _ZZ22reduce_max_filter_mainE9smaxesCol;
	add.s32 	%r127, %r126, %r121;
	ld.shared.u32 	%r128, [%r127];
	setp.eq.s32 	%p27, %r128, %r30;
	@%p27 bra 	$L__BB6_37;
$L__BB6_35:
	add.s32 	%r213, %r213, 1;
	setp.ne.s32 	%p28, %r213, %r73;
	@%p28 bra 	$L__BB6_33;
$L__BB6_36:
	st.shared.f64 	[%r22], %fd10;
	st.shared.u32 	[%r23], %r29;
	mov.f64 	%fd43, %fd10;
$L__BB6_37:
	bar.sync 	0;
$L__BB6_38:
	setp.lt.s32 	%p29, %r72, 128;
	@%p29 bra 	$L__BB6_48;
	setp.gt.u32 	%p30, %r1, 63;
	@%p30 bra 	$L__BB6_47;
	ld.shared.f64 	%fd13, [%r22+512];
	setp.geu.f64 	%p31, %fd43, %fd13;
	@%p31 bra 	$L__BB6_47;
	ld.shared.u32 	%r34, [%r23+256];
	setp.lt.s32 	%p32, %r73, 1;
	@%p32 bra 	$L__BB6_46;
	div.s32 	%r36, %r34, %r70;
	mul.lo.s32 	%r130, %r36, %r70;
	sub.s32 	%r35, %r34, %r130;
	mov.b32 	%r214, 0;
$L__BB6_43:
	shl.b32 	%r131, %r214, 2;
	mov.u32 	%r132, _ZZ22reduce_max_filter_mainE9smaxesRow;
	add.s32 	%r133, %r132, %r131;
	ld.shared.u32 	%r134, [%r133];
	setp.ne.s32 	%p33, %r134, %r36;
	@%p33 bra 	$L__BB6_45;
	mov.u32 	%r136, _ZZ22reduce_max_filter_mainE9smaxesCol;
	add.s32 	%r137, %r136, %r131;
	ld.shared.u32 	%r138, [%r137];
	setp.eq.s32 	%p34, %r138, %r35;
	@%p34 bra 	$L__BB6_47;
$L__BB6_45:
	add.s32 	%r214, %r214, 1;
	setp.ne.s32 	%p35, %r214, %r73;
	@%p35 bra 	$L__BB6_43;
$L__BB6_46:
	st.shared.f64 	[%r22], %fd13;
	st.shared.u32 	[%r23], %r34;
	mov.f64 	%fd43, %fd13;
$L__BB6_47:
	bar.sync 	0;
$L__BB6_48:
	setp.gt.u32 	%p36, %r1, 31;
	@%p36 bra 	$L__BB6_100;
	setp.lt.s32 	%p37, %r72, 64;
	@%p37 bra 	$L__BB6_57;
	ld.volatile.shared.f64 	%fd33, [%r22+256];
	setp.geu.f64 	%p38, %fd43, %fd33;
	@%p38 bra 	$L__BB6_58;
	ld.volatile.shared.u32 	%r39, [%r23+128];
	setp.lt.s32 	%p39, %r73, 1;
	@%p39 bra 	$L__BB6_56;
	div.s32 	%r41, %r39, %r70;
	mul.lo.s32 	%r140, %r41, %r70;
	sub.s32 	%r40, %r39, %r140;
	mov.b32 	%r215, 0;
$L__BB6_53:
	shl.b32 	%r141, %r215, 2;
	mov.u32 	%r142, _ZZ22reduce_max_filter_mainE9smaxesRow;
	add.s32 	%r143, %r142, %r141;
	ld.volatile.shared.u32 	%r144, [%r143];
	setp.ne.s32 	%p40, %r144, %r41;
	@%p40 bra 	$L__BB6_55;
	mov.u32 	%r146, _ZZ22reduce_max_filter_mainE9smaxesCol;
	add.s32 	%r147, %r146, %r141;
	ld.volatile.shared.u32 	%r148, [%r147];
	setp.eq.s32 	%p41, %r148, %r40;
	@%p41 bra 	$L__BB6_57;
$L__BB6_55:
	add.s32 	%r215, %r215, 1;
	setp.ne.s32 	%p42, %r215, %r73;
	@%p42 bra 	$L__BB6_53;
$L__BB6_56:
	ld.volatile.shared.f64 	%fd43, [%r22+256];
	st.volatile.shared.f64 	[%r22], %fd43;
	ld.volatile.shared.u32 	%r149, [%r23+128];
	st.volatile.shared.u32 	[%r23], %r149;
$L__BB6_57:
	setp.lt.s32 	%p43, %r72, 32;
	@%p43 bra 	$L__BB6_65;
$L__BB6_58:
	ld.volatile.shared.f64 	%fd34, [%r22+128];
	setp.geu.f64 	%p44, %fd43, %fd34;
	@%p44 bra 	$L__BB6_66;
	ld.volatile.shared.u32 	%r44, [%r23+64];
	setp.lt.s32 	%p45, %r73, 1;
	@%p45 bra 	$L__BB6_64;
	div.s32 	%r46, %r44, %r70;
	mul.lo.s32 	%r151, %r46, %r70;
	sub.s32 	%r45, %r44, %r151;
	mov.b32 	%r216, 0;
$L__BB6_61:
	shl.b32 	%r152, %r216, 2;
	mov.u32 	%r153, _ZZ22reduce_max_filter_mainE9smaxesRow;
	add.s32 	%r154, %r153, %r152;
	ld.volatile.shared.u32 	%r155, [%r154];
	setp.ne.s32 	%p46, %r155, %r46;
	@%p46 bra 	$L__BB6_63;
	mov.u32 	%r157, _ZZ22reduce_max_filter_mainE9smaxesCol;
	add.s32 	%r158, %r157, %r152;
	ld.volatile.shared.u32 	%r159, [%r158];
	setp.eq.s32 	%p47, %r159, %r45;
	@%p47 bra 	$L__BB6_65;
$L__BB6_63:
	add.s32 	%r216, %r216, 1;
	setp.ne.s32 	%p48, %r216, %r73;
	@%p48 bra 	$L__BB6_61;
$L__BB6_64:
	ld.volatile.shared.f64 	%fd43, [%r22+128];
	st.volatile.shared.f64 	[%r22], %fd43;
	ld.volatile.shared.u32 	%r160, [%r23+64];
	st.volatile.shared.u32 	[%r23], %r160;
$L__BB6_65:
	setp.lt.s32 	%p49, %r72, 16;
	@%p49 bra 	$L__BB6_73;
$L__BB6_66:
	ld.volatile.shared.f64 	%fd35, [%r22+64];
	setp.geu.f64 	%p50, %fd43, %fd35;
	@%p50 bra 	$L__BB6_74;
	ld.volatile.shared.u32 	%r49, [%r23+32];
	setp.lt.s32 	%p51, %r73, 1;
	@%p51 bra 	$L__BB6_72;
	div.s32 	%r51, %r49, %r70;
	mul.lo.s32 	%r162, %r51, %r70;
	sub.s32 	%r50, %r49, %r162;
	mov.b32 	%r217, 0;
$L__BB6_69:
	shl.b32 	%r163, %r217, 2;
	mov.u32 	%r164, _ZZ22reduce_max_filter_mainE9smaxesRow;
	add.s32 	%r165, %r164, %r163;
	ld.volatile.shared.u32 	%r166, [%r165];
	setp.ne.s32 	%p52, %r166, %r51;
	@%p52 bra 	$L__BB6_71;
	mov.u32 	%r168, _ZZ22reduce_max_filter_mainE9smaxesCol;
	add.s32 	%r169, %r168, %r163;
	ld.volatile.shared.u32 	%r170, [%r169];
	setp.eq.s32 	%p53, %r170, %r50;
	@%p53 bra 	$L__BB6_73;
$L__BB6_71:
	add.s32 	%r217, %r217, 1;
	setp.ne.s32 	%p54, %r217, %r73;
	@%p54 bra 	$L__BB6_69;
$L__BB6_72:
	ld.volatile.shared.f64 	%fd43, [%r22+64];
	st.volatile.shared.f64 	[%r22], %fd43;
	ld.volatile.shared.u32 	%r171, [%r23+32];
	st.volatile.shared.u32 	[%r23], %r171;
$L__BB6_73:
	setp.lt.s32 	%p55, %r72, 8;
	@%p55 bra 	$L__BB6_81;
$L__BB6_74:
	ld.volatile.shared.f64 	%fd36, [%r22+32];
	setp.geu.f64 	%p56, %fd43, %fd36;
	@%p56 bra 	$L__BB6_82;
	ld.volatile.shared.u32 	%r54, [%r23+16];
	setp.lt.s32 	%p57, %r73, 1;
	@%p57 bra 	$L__BB6_80;
	div.s32 	%r56, %r54, %r70;
	mul.lo.s32 	%r173, %r56, %r70;
	sub.s32 	%r55, %r54, %r173;
	mov.b32 	%r218, 0;
$L__BB6_77:
	shl.b32 	%r174, %r218, 2;
	mov.u32 	%r175, _ZZ22reduce_max_filter_mainE9smaxesRow;
	add.s32 	%r176, %r175, %r174;
	ld.volatile.shared.u32 	%r177, [%r176];
	setp.ne.s32 	%p58, %r177, %r56;
	@%p58 bra 	$L__BB6_79;
	mov.u32 	%r179, _ZZ22reduce_max_filter_mainE9smaxesCol;
	add.s32 	%r180, %r179, %r174;
	ld.volatile.shared.u32 	%r181, [%r180];
	setp.eq.s32 	%p59, %r181, %r55;
	@%p59 bra 	$L__BB6_81;
$L__BB6_79:
	add.s32 	%r218, %r218, 1;
	setp.ne.s32 	%p60, %r218, %r73;
	@%p60 bra 	$L__BB6_77;
$L__BB6_80:
	ld.volatile.shared.f64 	%fd43, [%r22+32];
	st.volatile.shared.f64 	[%r22], %fd43;
	ld.volatile.shared.u32 	%r182, [%r23+16];
	st.volatile.shared.u32 	[%r23], %r182;
$L__BB6_81:
	setp.lt.s32 	%p61, %r72, 4;
	@%p61 bra 	$L__BB6_89;
$L__BB6_82:
	ld.volatile.shared.f64 	%fd37, [%r22+16];
	setp.geu.f64 	%p62, %fd43, %fd37;
	@%p62 bra 	$L__BB6_90;
	ld.volatile.shared.u32 	%r59, [%r23+8];
	setp.lt.s32 	%p63, %r73, 1;
	@%p63 bra 	$L__BB6_88;
	div.s32 	%r61, %r59, %r70;
	mul.lo.s32 	%r184, %r61, %r70;
	sub.s32 	%r60, %r59, %r184;
	mov.b32 	%r219, 0;
$L__BB6_85:
	shl.b32 	%r185, %r219, 2;
	mov.u32 	%r186, _ZZ22reduce_max_filter_mainE9smaxesRow;
	add.s32 	%r187, %r186, %r185;
	ld.volatile.shared.u32 	%r188, [%r187];
	setp.ne.s32 	%p64, %r188, %r61;
	@%p64 bra 	$L__BB6_87;
	mov.u32 	%r190, _ZZ22reduce_max_filter_mainE9smaxesCol;
	add.s32 	%r191, %r190, %r185;
	ld.volatile.shared.u32 	%r192, [%r191];
	setp.eq.s32 	%p65, %r192, %r60;
	@%p65 bra 	$L__BB6_89;
$L__BB6_87:
	add.s32 	%r219, %r219, 1;
	setp.ne.s32 	%p66, %r219, %r73;
	@%p66 bra 	$L__BB6_85;
$L__BB6_88:
	ld.volatile.shared.f64 	%fd43, [%r22+16];
	st.volatile.shared.f64 	[%r22], %fd43;
	ld.volatile.shared.u32 	%r193, [%r23+8];
	st.volatile.shared.u32 	[%r23], %r193;
$L__BB6_89:
	setp.lt.s32 	%p67, %r72, 2;
	@%p67 bra 	$L__BB6_97;
$L__BB6_90:
	ld.volatile.shared.f64 	%fd38, [%r22+8];
	setp.geu.f64 	%p68, %fd43, %fd38;
	@%p68 bra 	$L__BB6_97;
	ld.volatile.shared.u32 	%r64, [%r23+4];
	setp.lt.s32 	%p69, %r73, 1;
	@%p69 bra 	$L__BB6_96;
	div.s32 	%r66, %r64, %r70;
	mul.lo.s32 	%r195, %r66, %r70;
	sub.s32 	%r65, %r64, %r195;
	mov.b32 	%r220, 0;
$L__BB6_93:
	shl.b32 	%r196, %r220, 2;
	mov.u32 	%r197, _ZZ22reduce_max_filter_mainE9smaxesRow;
	add.s32 	%r198, %r197, %r196;
	ld.volatile.shared.u32 	%r199, [%r198];
	setp.ne.s32 	%p70, %r199, %r66;
	@%p70 bra 	$L__BB6_95;
	mov.u32 	%r201, _ZZ22reduce_max_filter_mainE9smaxesCol;
	add.s32 	%r202, %r201, %r196;
	ld.volatile.shared.u32 	%r203, [%r202];
	setp.eq.s32 	%p71, %r203, %r65;
	@%p71 bra 	$L__BB6_97;
$L__BB6_95:
	add.s32 	%r220, %r220, 1;
	setp.ne.s32 	%p72, %r220, %r73;
	@%p72 bra 	$L__BB6_93;
$L__BB6_96:
	ld.volatile.shared.f64 	%fd39, [%r22+8];
	st.volatile.shared.f64 	[%r22], %fd39;
	ld.volatile.shared.u32 	%r204, [%r23+4];
	st.volatile.shared.u32 	[%r23], %r204;
$L__BB6_97:
	bar.sync 	0;
	setp.ne.s32 	%p73, %r1, 0;
	@%p73 bra 	$L__BB6_100;
	ld.shared.f64 	%fd40, [_ZZ22reduce_max_filter_mainE5sdata];
	cvta.to.global.u64 	%rd13, %rd3;
	mul.wide.u32 	%rd14, %r2, 8;
	add.s64 	%rd15, %rd13, %rd14;
	st.global.f64 	[%rd15], %fd40;
	ld.shared.u32 	%r69, [_ZZ22reduce_max_filter_mainE7idxData];
	cvta.to.global.u64 	%rd16, %rd4;
	mul.wide.u32 	%rd17, %r2, 4;
	add.s64 	%rd18, %rd16, %rd17;
	st.global.u32 	[%rd18], %r69;
	setp.ne.s32 	%p74, %r4, 1;
	@%p74 bra 	$L__BB6_100;
	mul.wide.s32 	%rd19, %r73, 4;
	add.s64 	%rd20, %rd2, %rd19;
	st.global.u32 	[%rd20], %r69;
$L__BB6_100:
	ret;

}
	// .globl	elt_prod_conjf
.visible .entry elt_prod_conjf(
	.param .u64 .ptr .align 1 elt_prod_conjf_param_0,
	.param .u64 .ptr .align 1 elt_prod_conjf_param_1,
	.param .u64 .ptr .align 1 elt_prod_conjf_param_2,
	.param .u32 elt_prod_conjf_param_3
)
{
	.reg .pred 	%p<9>;
	.reg .b32 	%r<14>;
	.reg .b32 	%f<35>;
	.reg .b64 	%rd<12>;
	// demoted variable
	.shared .align 8 .b8 _ZZ14elt_prod_conjfE3sfc[2048];
	// demoted variable
	.shared .align 8 .b8 _ZZ14elt_prod_conjfE3sc1[2048];
	// demoted variable
	.shared .align 8 .b8 _ZZ14elt_prod_conjfE3sc2[2048];
	ld.param.u64 	%rd1, [elt_prod_conjf_param_0];
	ld.param.u64 	%rd2, [elt_prod_conjf_param_1];
	ld.param.u64 	%rd3, [elt_prod_conjf_param_2];
	ld.param.u32 	%r4, [elt_prod_conjf_param_3];
	mov.u32 	%r1, %tid.x;
	mov.u32 	%r5, %ctaid.x;
	shl.b32 	%r6, %r5, 8;
	add.s32 	%r2, %r6, %r1;
	setp.ge.s32 	%p1, %r2, %r4;
	@%p1 bra 	$L__BB7_4;
	cvta.to.global.u64 	%rd4, %rd2;
	cvta.to.global.u64 	%rd5, %rd3;
	shl.b32 	%r7, %r1, 3;
	mov.u32 	%r8, _ZZ14elt_prod_conjfE3sc1;
	add.s32 	%r9, %r8, %r7;
	mul.wide.s32 	%rd6, %r2, 8;
	add.s64 	%rd7, %rd4, %rd6;
	ld.global.v2.f32 	{%f6, %f7}, [%rd7];
	st.shared.v2.f32 	[%r9], {%f6, %f7};
	mov.u32 	%r10, _ZZ14elt_prod_conjfE3sc2;
	add.s32 	%r11, %r10, %r7;
	add.s64 	%rd8, %rd5, %rd6;
	ld.global.v2.f32 	{%f8, %f9}, [%rd8];
	st.shared.v2.f32 	[%r11], {%f8, %f9};
	bar.sync 	0;
	ld.shared.v2.f32 	{%f10, %f11}, [%r9];
	ld.shared.v2.f32 	{%f12, %f13}, [%r11];
	mul.f32 	%f14, %f11, %f13;
	fma.rn.f32 	%f33, %f10, %f12, %f14;
	mul.f32 	%f15, %f11, %f12;
	mul.f32 	%f16, %f10, %f13;
	sub.f32 	%f2, %f15, %f16;
	mov.u32 	%r12, _ZZ14elt_prod_conjfE3sfc;
	add.s32 	%r3, %r12, %r7;
	st.shared.v2.f32 	[%r3], {%f33, %f2};
	abs.f32 	%f17, %f33;
	abs.f32 	%f18, %f2;
	setp.gt.f32 	%p2, %f17, %f18;
	selp.f32 	%f19, %f17, %f18, %p2;
	selp.f32 	%f20, %f18, %f17, %p2;
	div.rn.f32 	%f21, %f20, %f19;
	fma.rn.f32 	%f22, %f21, %f21, 0f3F800000;
	sqrt.rn.f32 	%f23, %f22;
	mul.f32 	%f24, %f23, %f19;
	setp.eq.f32 	%p3, %f19, 0f00000000;
	setp.gt.f32 	%p4, %f19, 0f7F7FFFFF;
	setp.gt.f32 	%p5, %f20, 0f7F7FFFFF;
	add.f32 	%f25, %f17, %f18;
	selp.f32 	%f26, %f25, %f24, %p4;
	selp.f32 	%f27, %f25, %f26, %p3;
	selp.f32 	%f34, %f25, %f27, %p5;
	setp.neu.f32 	%p6, %f34, 0f00000000;
	abs.f32 	%f28, %f34;
	setp.num.f32 	%p7, %f28, %f28;
	and.pred  	%p8, %p6, %p7;
	@%p8 bra 	$L__BB7_3;
	mov.b32 	%r13, 872415232;
	st.shared.u32 	[%r3], %r13;
	mov.f32 	%f33, 0f34000000;
	mov.f32 	%f34, %f33;
$L__BB7_3:
	div.rn.f32 	%f31, %f33, %f34;
	div.rn.f32 	%f32, %f2, %f34;
	cvta.to.global.u64 	%rd9, %rd1;
	add.s64 	%rd11, %rd9, %rd6;
	st.global.v2.f32 	[%rd11], {%f31, %f32};
$L__BB7_4:
	ret;

}
	// .globl	elt_prod_conj_v2f
.visible .entry elt_prod_conj_v2f(
	.param .u64 .ptr .align 1 elt_prod_conj_v2f_param_0,
	.param .u64 .ptr .align 1 elt_prod_conj_v2f_param_1,
	.param .u64 .ptr .align 1 elt_prod_conj_v2f_param_2,
	.param .u32 elt_prod_conj_v2f_param_3
)
{
	.reg .pred 	%p<5>;
	.reg .b32 	%r<10>;
	.reg .b32 	%f<24>;
	.reg .b64 	%rd<12>;
	// demoted variable
	.shared .align 8 .b8 _ZZ17elt_prod_conj_v2fE3sfc[2048];
	ld.param.u64 	%rd1, [elt_prod_conj_v2f_param_0];
	ld.param.u64 	%rd2, [elt_prod_conj_v2f_param_1];
	ld.param.u64 	%rd3, [elt_prod_conj_v2f_param_2];
	ld.param.u32 	%r4, [elt_prod_conj_v2f_param_3];
	mov.u32 	%r1, %tid.x;
	mov.u32 	%r5, %ctaid.x;
	shl.b32 	%r6, %r5, 8;
	add.s32 	%r2, %r6, %r1;
	setp.ge.s32 	%p1, %r2, %r4;
	@%p1 bra 	$L__BB8_4;
	cvta.to.global.u64 	%rd4, %rd2;
	cvta.to.global.u64 	%rd5, %rd3;
	mul.wide.s32 	%rd6, %r2, 8;
	add.s64 	%rd7, %rd4, %rd6;
	ld.global.v2.f32 	{%f6, %f7}, [%rd7];
	add.s64 	%rd8, %rd5, %rd6;
	ld.global.v2.f32 	{%f8, %f9}, [%rd8];
	mul.f32 	%f10, %f7, %f9;
	fma.rn.f32 	%f11, %f6, %f8, %f10;
	mul.f32 	%f12, %f7, %f8;
	mul.f32 	%f13, %f6, %f9;
	sub.f32 	%f14, %f12, %f13;
	shl.b32 	%r7, %r1, 3;
	mov.u32 	%r8, _ZZ17elt_prod_conj_v2fE3sfc;
	add.s32 	%r3, %r8, %r7;
	st.shared.v2.f32 	[%r3], {%f11, %f14};
	bar.sync 	0;
	ld.shared.v2.f32 	{%f22, %f2}, [%r3];
	mul.f32 	%f15, %f2, %f2;
	fma.rn.f32 	%f16, %f22, %f22, %f15;
	sqrt.rn.f32 	%f23, %f16;
	abs.f32 	%f18, %f23;
	setp.num.f32 	%p2, %f18, %f18;
	setp.neu.f32 	%p3, %f23, 0f00000000;
	and.pred  	%p4, %p2, %p3;
	@%p4 bra 	$L__BB8_3;
	mov.b32 	%r9, 872415232;
	st.shared.u32 	[%r3], %r9;
	mov.f32 	%f22, 0f34000000;
	mov.f32 	%f23, %f22;
$L__BB8_3:
	div.rn.f32 	%f20, %f22, %f23;
	div.rn.f32 	%f21, %f2, %f23;
	cvta.to.global.u64 	%rd9, %rd1;
	add.s64 	%rd11, %rd9, %rd6;
	st.global.v2.f32 	[%rd11], {%f20, %f21};
$L__BB8_4:
	ret;

}
	// .globl	elt_prod_conj_v3f
.visible .entry elt_prod_conj_v3f(
	.param .u64 .ptr .align 1 elt_prod_conj_v3f_param_0,
	.param .u64 .ptr .align 1 elt_prod_conj_v3f_param_1,
	.param .u64 .ptr .align 1 elt_prod_conj_v3f_param_2,
	.param .u32 elt_prod_conj_v3f_param_3
)
{
	.reg .pred 	%p<9>;
	.reg .b32 	%r<6>;
	.reg .b32 	%f<33>;
	.reg .b64 	%rd<12>;

	ld.param.u64 	%rd1, [elt_prod_conj_v3f_param_0];
	ld.param.u64 	%rd2, [elt_prod_conj_v3f_param_1];
	ld.param.u64 	%rd3, [elt_prod_conj_v3f_param_2];
	ld.param.u32 	%r2, [elt_prod_conj_v3f_param_3];
	mov.u32 	%r3, %tid.x;
	mov.u32 	%r4, %ctaid.x;
	shl.b32 	%r5, %r4, 8;
	add.s32 	%r1, %r5, %r3;
	setp.ge.s32 	%p1, %r1, %r2;
	@%p1 bra 	$L__BB9_4;
	cvta.to.global.u64 	%rd4, %rd2;
	cvta.to.global.u64 	%rd5, %rd3;
	mul.wide.s32 	%rd6, %r1, 8;
	add.s64 	%rd7, %rd4, %rd6;
	ld.global.v2.f32 	{%f6, %f7}, [%rd7];
	add.s64 	%rd8, %rd5, %rd6;
	ld.global.v2.f32 	{%f8, %f9}, [%rd8];
	mul.f32 	%f10, %f7, %f9;
	fma.rn.f32 	%f1, %f6, %f8, %f10;
	mul.f32 	%f11, %f7, %f8;
	mul.f32 	%f12, %f6, %f9;
	sub.f32 	%f2, %f11, %f12;
	mul.f32 	%f13, %f2, %f2;
	fma.rn.f32 	%f14, %f1, %f1, %f13;
	sqrt.rn.f32 	%f32, %f14;
	abs.f32 	%f16, %f32;
	setp.num.f32 	%p2, %f16, %f16;
	setp.neu.f32 	%p3, %f32, 0f00000000;
	and.pred  	%p4, %p2, %p3;
	@%p4 bra 	$L__BB9_3;
	abs.f32 	%f17, %f1;
	abs.f32 	%f18, %f2;
	setp.gt.f32 	%p5, %f17, %f18;
	selp.f32 	%f19, %f17, %f18, %p5;
	selp.f32 	%f20, %f18, %f17, %p5;
	div.rn.f32 	%f22, %f20, %f19;
	fma.rn.f32 	%f23, %f22, %f22, 0f3F800000;
	sqrt.rn.f32 	%f24, %f23;
	mul.f32 	%f25, %f19, %f24;
	setp.eq.f32 	%p6, %f19, 0f00000000;
	max.f32 	%f26, %f19, %f20;
	setp.gt.f32 	%p7, %f26, 0f7F7FFFFF;
	add.f32 	%f27, %f17, %f18;
	selp.f32 	%f28, %f27, %f25, %p6;
	selp.f32 	%f32, %f27, %f28, %p7;
$L__BB9_3:
	setp.eq.f32 	%p8, %f32, 0f00000000;
	selp.f32 	%f29, 0f34000000, %f32, %p8;
	div.rn.f32 	%f30, %f1, %f29;
	div.rn.f32 	%f31, %f2, %f29;
	cvta.to.global.u64 	%rd9, %rd1;
	add.s64 	%rd11, %rd9, %rd6;
	st.global.v2.f32 	[%rd11], {%f30, %f31};
$L__BB9_4:
	ret;

}
	// .globl	reduce_max_finalf
.visible .entry reduce_max_finalf(
	.param .u64 .ptr .align 1 reduce_max_finalf_param_0,
	.param .u64 .ptr .align 1 reduce_max_finalf_param_1,
	.param .u64 .ptr .align 1 reduce_max_finalf_param_2,
	.param .u32 reduce_max_finalf_param_3,
	.param .u32 reduce_max_finalf_param_4
)
{
	.reg .pred 	%p<29>;
	.reg .b32 	%r<40>;
	.reg .b32 	%f<51>;
	.reg .b64 	%rd<18>;
	// demoted variable
	.shared .align 4 .b8 _ZZ17reduce_max_finalfE5sdata[1024];
	// demoted variable
	.shared .align 4 .b8 _ZZ17reduce_max_finalfE7idxData[1024];
	ld.param.u64 	%rd4, [reduce_max_finalf_param_0];
	ld.param.u64 	%rd3, [reduce_max_finalf_param_1];
	ld.param.u64 	%rd5, [reduce_max_finalf_param_2];
	ld.param.u32 	%r17, [reduce_max_finalf_param_3];
	ld.param.u32 	%r18, [reduce_max_finalf_param_4];
	cvta.to.global.u64 	%rd1, %rd4;
	cvta.to.global.u64 	%rd2, %rd5;
	mov.u32 	%r1, %tid.x;
	mov.u32 	%r2, %ctaid.x;
	shl.b32 	%r3, %r18, 1;
	mad.lo.s32 	%r36, %r3, %r2, %r1;
	setp.ge.u32 	%p1, %r36, %r17;
	mov.f32 	%f41, 0f00000000;
	@%p1 bra 	$L__BB10_8;
	mov.u32 	%r21, %nctaid.x;
	mul.lo.s32 	%r5, %r3, %r21;
	mov.f32 	%f41, 0f00000000;
$L__BB10_2:
	mul.wide.u32 	%rd6, %r36, 4;
	add.s64 	%rd7, %rd1, %rd6;
	ld.global.f32 	%f2, [%rd7];
	setp.geu.f32 	%p2, %f41, %f2;
	@%p2 bra 	$L__BB10_4;
	add.s64 	%rd9, %rd2, %rd6;
	ld.global.u32 	%r35, [%rd9];
	mov.f32 	%f41, %f2;
$L__BB10_4:
	add.s32 	%r10, %r36, %r18;
	setp.ge.u32 	%p3, %r10, %r17;
	@%p3 bra 	$L__BB10_7;
	mul.wide.u32 	%rd10, %r10, 4;
	add.s64 	%rd11, %rd1, %rd10;
	ld.global.f32 	%f4, [%rd11];
	setp.geu.f32 	%p4, %f41, %f4;
	@%p4 bra 	$L__BB10_7;
	add.s64 	%rd13, %rd2, %rd10;
	ld.global.u32 	%r35, [%rd13];
	mov.f32 	%f41, %f4;
$L__BB10_7:
	add.s32 	%r36, %r36, %r5;
	setp.lt.u32 	%p5, %r36, %r17;
	@%p5 bra 	$L__BB10_2;
$L__BB10_8:
	shl.b32 	%r22, %r1, 2;
	mov.u32 	%r23, _ZZ17reduce_max_finalfE5sdata;
	add.s32 	%r15, %r23, %r22;
	st.shared.f32 	[%r15], %f41;
	mov.u32 	%r24, _ZZ17reduce_max_finalfE7idxData;
	add.s32 	%r16, %r24, %r22;
	st.shared.u32 	[%r16], %r35;
	bar.sync 	0;
	setp.lt.s32 	%p6, %r18, 512;
	@%p6 bra 	$L__BB10_13;
	setp.gt.u32 	%p9, %r1, 255;
	@%p9 bra 	$L__BB10_12;
	ld.shared.f32 	%f7, [%r15+1024];
	setp.geu.f32 	%p10, %f41, %f7;
	@%p10 bra 	$L__BB10_12;
	st.shared.f32 	[%r15], %f7;
	ld.shared.u32 	%r25, [%r16+1024];
	st.shared.u32 	[%r16], %r25;
	mov.f32 	%f41, %f7;
$L__BB10_12:
	bar.sync 	0;
	bra.uni 	$L__BB10_14;
$L__BB10_13:
	setp.lt.s32 	%p7, %r18, 256;
	@%p7 bra 	$L__BB10_18;
$L__BB10_14:
	setp.gt.u32 	%p11, %r1, 127;
	@%p11 bra 	$L__BB10_17;
	ld.shared.f32 	%f10, [%r15+512];
	setp.geu.f32 	%p12, %f41, %f10;
	@%p12 bra 	$L__BB10_17;
	st.shared.f32 	[%r15], %f10;
	ld.shared.u32 	%r26, [%r16+512];
	st.shared.u32 	[%r16], %r26;
	mov.f32 	%f41, %f10;
$L__BB10_17:
	bar.sync 	0;
	bra.uni 	$L__BB10_19;
$L__BB10_18:
	setp.lt.s32 	%p8, %r18, 128;
	@%p8 bra 	$L__BB10_23;
$L__BB10_19:
	setp.gt.u32 	%p13, %r1, 63;
	@%p13 bra 	$L__BB10_22;
	ld.shared.f32 	%f13, [%r15+256];
	setp.geu.f32 	%p14, %f41, %f13;
	@%p14 bra 	$L__BB10_22;
	st.shared.f32 	[%r15], %f13;
	ld.shared.u32 	%r27, [%r16+256];
	st.shared.u32 	[%r16], %r27;
	mov.f32 	%f41, %f13;
$L__BB10_22:
	bar.sync 	0;
$L__BB10_23:
	setp.gt.u32 	%p15, %r1, 31;
	@%p15 bra 	$L__BB10_44;
	setp.lt.s32 	%p16, %r18, 64;
	@%p16 bra 	$L__BB10_27;
	ld.volatile.shared.f32 	%f28, [%r15+128];
	setp.geu.f32 	%p22, %f41, %f28;
	@%p22 bra 	$L__BB10_28;
	ld.volatile.shared.f32 	%f41, [%r15+128];
	st.volatile.shared.f32 	[%r15], %f41;
	ld.volatile.shared.u32 	%r28, [%r16+128];
	st.volatile.shared.u32 	[%r16], %r28;
	bra.uni 	$L__BB10_28;
$L__BB10_27:
	setp.lt.s32 	%p17, %r18, 32;
	@%p17 bra 	$L__BB10_30;
$L__BB10_28:
	ld.volatile.shared.f32 	%f29, [%r15+64];
	setp.geu.f32 	%p23, %f41, %f29;
	@%p23 bra 	$L__BB10_31;
	ld.volatile.shared.f32 	%f41, [%r15+64];
	st.volatile.shared.f32 	[%r15], %f41;
	ld.volatile.shared.u32 	%r29, [%r16+64];
	st.volatile.shared.u32 	[%r16], %r29;
	bra.uni 	$L__BB10_31;
$L__BB10_30:
	setp.lt.s32 	%p18, %r18, 16;
	@%p18 bra 	$L__BB10_33;
$L__BB10_31:
	ld.volatile.shared.f32 	%f30, [%r15+32];
	setp.geu.f32 	%p24, %f41, %f30;
	@%p24 bra 	$L__BB10_34;
	ld.volatile.shared.f32 	%f41, [%r15+32];
	st.volatile.shared.f32 	[%r15], %f41;
	ld.volatile.shared.u32 	%r30, [%r16+32];
	st.volatile.shared.u32 	[%r16], %r30;
	bra.uni 	$L__BB10_34;
$L__BB10_33:
	setp.lt.s32 	%p19, %r18, 8;
	@%p19 bra 	$L__BB10_36;
$L__BB10_34:
	ld.volatile.shared.f32 	%f31, [%r15+16];
	setp.geu.f32 	%p25, %f41, %f31;
	@%p25 bra 	$L__BB10_37;
	ld.volatile.shared.f32 	%f41, [%r15+16];
	st.volatile.shared.f32 	[%r15], %f41;
	ld.volatile.shared.u32 	%r31, [%r16+16];
	st.volatile.shared.u32 	[%r16], %r31;
	bra.uni 	$L__BB10_37;
$L__BB10_36:
	setp.lt.s32 	%p20, %r18, 4;
	@%p20 bra 	$L__BB10_39;
$L__BB10_37:
	ld.volatile.shared.f32 	%f32, [%r15+8];
	setp.geu.f32 	%p26, %f41, %f32;
	@%p26 bra 	$L__BB10_40;
	ld.volatile.shared.f32 	%f41, [%r15+8];
	st.volatile.shared.f32 	[%r15], %f41;
	ld.volatile.shared.u32 	%r32, [%r16+8];
	st.volatile.shared.u32 	[%r16], %r32;
	bra.uni 	$L__BB10_40;
$L__BB10_39:
	setp.lt.s32 	%p21, %r18, 2;
	@%p21 bra 	$L__BB10_42;
$L__BB10_40:
	ld.volatile.shared.f32 	%f33, [%r15+4];
	setp.geu.f32 	%p27, %f41, %f33;
	@%p27 bra 	$L__BB10_42;
	ld.volatile.shared.f32 	%f34, [%r15+4];
	st.volatile.shared.f32 	[%r15], %f34;
	ld.volatile.shared.u32 	%r33, [%r16+4];
	st.volatile.shared.u32 	[%r16], %r33;
$L__BB10_42:
	bar.sync 	0;
	setp.ne.s32 	%p28, %r1, 0;
	@%p28 bra 	$L__BB10_44;
	ld.shared.f32 	%f35, [_ZZ17reduce_max_finalfE5sdata];
	cvta.to.global.u64 	%rd14, %rd3;
	mul.wide.u32 	%rd15, %r2, 4;
	add.s64 	%rd16, %rd14, %rd15;
	st.global.f32 	[%rd16], %f35;
	ld.shared.u32 	%r34, [_ZZ17reduce_max_finalfE7idxData];
	add.s64 	%rd17, %rd2, %rd15;
	st.global.u32 	[%rd17], %r34;
$L__BB10_44:
	ret;

}
	// .globl	reduce_max_mainf
.visible .entry reduce_max_mainf(
	.param .u64 .ptr .align 1 reduce_max_mainf_param_0,
	.param .u64 .ptr .align 1 reduce_max_mainf_param_1,
	.param .u64 .ptr .align 1 reduce_max_mainf_param_2,
	.param .u32 reduce_max_mainf_param_3,
	.param .u32 reduce_max_mainf_param_4
)
{
	.reg .pred 	%p<29>;
	.reg .b32 	%r<37>;
	.reg .b32 	%f<51>;
	.reg .b64 	%rd<14>;
	// demoted variable
	.shared .align 4 .b8 _ZZ16reduce_max_mainfE5sdata[1024];
	// demoted variable
	.shared .align 4 .b8 _ZZ16reduce_max_mainfE7idxData[1024];
	ld.param.u64 	%rd4, [reduce_max_mainf_param_0];
	ld.param.u64 	%rd2, [reduce_max_mainf_param_1];
	ld.param.u64 	%rd3, [reduce_max_mainf_param_2];
	ld.param.u32 	%r15, [reduce_max_mainf_param_3];
	ld.param.u32 	%r16, [reduce_max_mainf_param_4];
	cvta.to.global.u64 	%rd1, %rd4;
	mov.u32 	%r1, %tid.x;
	mov.u32 	%r2, %ctaid.x;
	mad.lo.s32 	%r34, %r16, %r2, %r1;
	setp.ge.u32 	%p1, %r34, %r15;
	mov.f32 	%f41, 0f00000000;
	@%p1 bra 	$L__BB11_5;
	mov.u32 	%r19, %nctaid.x;
	mul.lo.s32 	%r4, %r16, %r19;
	mov.f32 	%f41, 0f00000000;
$L__BB11_2:
	mul.wide.u32 	%rd5, %r34, 4;
	add.s64 	%rd6, %rd1, %rd5;
	ld.global.f32 	%f27, [%rd6];
	setp.lt.f32 	%p2, %f41, %f27;
	selp.f32 	%f41, %f27, %f41, %p2;
	selp.b32 	%r33, %r34, %r33, %p2;
	add.s32 	%r8, %r34, %r16;
	setp.ge.u32 	%p3, %r8, %r15;
	@%p3 bra 	$L__BB11_4;
	mul.wide.u32 	%rd7, %r8, 4;
	add.s64 	%rd8, %rd1, %rd7;
	ld.global.f32 	%f28, [%rd8];
	setp.lt.f32 	%p4, %f41, %f28;
	selp.f32 	%f41, %f28, %f41, %p4;
	selp.b32 	%r33, %r8, %r33, %p4;
$L__BB11_4:
	add.s32 	%r34, %r34, %r4;
	setp.lt.u32 	%p5, %r34, %r15;
	@%p5 bra 	$L__BB11_2;
$L__BB11_5:
	shl.b32 	%r20, %r1, 2;
	mov.u32 	%r21, _ZZ16reduce_max_mainfE5sdata;
	add.s32 	%r13, %r21, %r20;
	st.shared.f32 	[%r13], %f41;
	mov.u32 	%r22, _ZZ16reduce_max_mainfE7idxData;
	add.s32 	%r14, %r22, %r20;
	st.shared.u32 	[%r14], %r33;
	bar.sync 	0;
	setp.lt.s32 	%p6, %r16, 512;
	@%p6 bra 	$L__BB11_10;
	setp.gt.u32 	%p9, %r1, 255;
	@%p9 bra 	$L__BB11_9;
	ld.shared.f32 	%f6, [%r13+1024];
	setp.geu.f32 	%p10, %f41, %f6;
	@%p10 bra 	$L__BB11_9;
	st.shared.f32 	[%r13], %f6;
	ld.shared.u32 	%r23, [%r14+1024];
	st.shared.u32 	[%r14], %r23;
	mov.f32 	%f41, %f6;
$L__BB11_9:
	bar.sync 	0;
	bra.uni 	$L__BB11_11;
$L__BB11_10:
	setp.lt.s32 	%p7, %r16, 256;
	@%p7 bra 	$L__BB11_15;
$L__BB11_11:
	setp.gt.u32 	%p11, %r1, 127;
	@%p11 bra 	$L__BB11_14;
	ld.shared.f32 	%f9, [%r13+512];
	setp.geu.f32 	%p12, %f41, %f9;
	@%p12 bra 	$L__BB11_14;
	st.shared.f32 	[%r13], %f9;
	ld.shared.u32 	%r24, [%r14+512];
	st.shared.u32 	[%r14], %r24;
	mov.f32 	%f41, %f9;
$L__BB11_14:
	bar.sync 	0;
	bra.uni 	$L__BB11_16;
$L__BB11_15:
	setp.lt.s32 	%p8, %r16, 128;
	@%p8 bra 	$L__BB11_20;
$L__BB11_16:
	setp.gt.u32 	%p13, %r1, 63;
	@%p13 bra 	$L__BB11_19;
	ld.shared.f32 	%f12, [%r13+256];
	setp.geu.f32 	%p14, %f41, %f12;
	@%p14 bra 	$L__BB11_19;
	st.shared.f32 	[%r13], %f12;
	ld.shared.u32 	%r25, [%r14+256];
	st.shared.u32 	[%r14], %r25;
	mov.f32 	%f41, %f12;
$L__BB11_19:
	bar.sync 	0;
$L__BB11_20:
	setp.gt.u32 	%p15, %r1, 31;
	@%p15 bra 	$L__BB11_41;
	setp.lt.s32 	%p16, %r16, 64;
	@%p16 bra 	$L__BB11_24;
	ld.volatile.shared.f32 	%f29, [%r13+128];
	setp.geu.f32 	%p22, %f41, %f29;
	@%p22 bra 	$L__BB11_25;
	ld.volatile.shared.f32 	%f41, [%r13+128];
	st.volatile.shared.f32 	[%r13], %f41;
	ld.volatile.shared.u32 	%r26, [%r14+128];
	st.volatile.shared.u32 	[%r14], %r26;
	bra.uni 	$L__BB11_25;
$L__BB11_24:
	setp.lt.s32 	%p17, %r16, 32;
	@%p17 bra 	$L__BB11_27;
$L__BB11_25:
	ld.volatile.shared.f32 	%f30, [%r13+64];
	setp.geu.f32 	%p23, %f41, %f30;
	@%p23 bra 	$L__BB11_28;
	ld.volatile.shared.f32 	%f41, [%r13+64];
	st.volatile.shared.f32 	[%r13], %f41;
	ld.volatile.shared.u32 	%r27, [%r14+64];
	st.volatile.shared.u32 	[%r14], %r27;
	bra.uni 	$L__BB11_28;
$L__BB11_27:
	setp.lt.s32 	%p18, %r16, 16;
	@%p18 bra 	$L__BB11_30;
$L__BB11_28:
	ld.volatile.shared.f32 	%f31, [%r13+32];
	setp.geu.f32 	%p24, %f41, %f31;
	@%p24 bra 	$L__BB11_31;
	ld.volatile.shared.f32 	%f41, [%r13+32];
	st.volatile.shared.f32 	[%r13], %f41;
	ld.volatile.shared.u32 	%r28, [%r14+32];
	st.volatile.shared.u32 	[%r14], %r28;
	bra.uni 	$L__BB11_31;
$L__BB11_30:
	setp.lt.s32 	%p19, %r16, 8;
	@%p19 bra 	$L__BB11_33;
$L__BB11_31:
	ld.volatile.shared.f32 	%f32, [%r13+16];
	setp.geu.f32 	%p25, %f41, %f32;
	@%p25 bra 	$L__BB11_34;
	ld.volatile.shared.f32 	%f41, [%r13+16];
	st.volatile.shared.f32 	[%r13], %f41;
	ld.volatile.shared.u32 	%r29, [%r14+16];
	st.volatile.shared.u32 	[%r14], %r29;
	bra.uni 	$L__BB11_34;
$L__BB11_33:
	setp.lt.s32 	%p20, %r16, 4;
	@%p20 bra 	$L__BB11_36;
$L__BB11_34:
	ld.volatile.shared.f32 	%f33, [%r13+8];
	setp.geu.f32 	%p26, %f41, %f33;
	@%p26 bra 	$L__BB11_37;
	ld.volatile.shared.f32 	%f41, [%r13+8];
	st.volatile.shared.f32 	[%r13], %f41;
	ld.volatile.shared.u32 	%r30, [%r14+8];
	st.volatile.shared.u32 	[%r14], %r30;
	bra.uni 	$L__BB11_37;
$L__BB11_36:
	setp.lt.s32 	%p21, %r16, 2;
	@%p21 bra 	$L__BB11_39;
$L__BB11_37:
	ld.volatile.shared.f32 	%f34, [%r13+4];
	setp.geu.f32 	%p27, %f41, %f34;
	@%p27 bra 	$L__BB11_39;
	ld.volatile.shared.f32 	%f35, [%r13+4];
	st.volatile.shared.f32 	[%r13], %f35;
	ld.volatile.shared.u32 	%r31, [%r14+4];
	st.volatile.shared.u32 	[%r14], %r31;
$L__BB11_39:
	bar.sync 	0;
	setp.ne.s32 	%p28, %r1, 0;
	@%p28 bra 	$L__BB11_41;
	ld.shared.f32 	%f36, [_ZZ16reduce_max_mainfE5sdata];
	cvta.to.global.u64 	%rd9, %rd2;
	mul.wide.u32 	%rd10, %r2, 4;
	add.s64 	%rd11, %rd9, %rd10;
	st.global.f32 	[%rd11], %f36;
	ld.shared.u32 	%r32, [_ZZ16reduce_max_mainfE7idxData];
	cvta.to.global.u64 	%rd12, %rd3;
	add.s64 	%rd13, %rd12, %rd10;
	st.global.u32 	[%rd13], %r32;
$L__BB11_41:
	ret;

}
	// .globl	reduce_max_filter_finalf
.visible .entry reduce_max_filter_finalf(
	.param .u64 .ptr .align 1 reduce_max_filter_finalf_param_0,
	.param .u64 .ptr .align 1 reduce_max_filter_finalf_param_1,
	.param .u64 .ptr .align 1 reduce_max_filter_finalf_param_2,
	.param .u32 reduce_max_filter_finalf_param_3,
	.param .u32 reduce_max_filter_finalf_param_4,
	.param .u32 reduce_max_filter_finalf_param_5,
	.param .u64 .ptr .align 1 reduce_max_filter_finalf_param_6,
	.param .u32 reduce_max_filter_finalf_param_7
)
{
	.reg .pred 	%p<75>;
	.reg .b32 	%r<222>;
	.reg .b32 	%f<61>;
	.reg .b64 	%rd<24>;
	// demoted variable
	.shared .align 4 .b8 _ZZ24reduce_max_filter_finalfE9smaxesRow[40];
	// demoted variable
	.shared .align 4 .b8 _ZZ24reduce_max_filter_finalfE9smaxesCol[40];
	// demoted variable
	.shared .align 4 .b8 _ZZ24reduce_max_filter_finalfE5sdata[1024];
	// demoted variable
	.shared .align 4 .b8 _ZZ24reduce_max_filter_finalfE7idxData[1024];
	ld.param.u64 	%rd5, [reduce_max_filter_finalf_param_0];
	ld.param.u64 	%rd4, [reduce_max_filter_finalf_param_1];
	ld.param.u64 	%rd6, [reduce_max_filter_finalf_param_2];
	ld.param.u32 	%r72, [reduce_max_filter_finalf_param_3];
	ld.param.u32 	%r73, [reduce_max_filter_finalf_param_4];
	ld.param.u32 	%r74, [reduce_max_filter_finalf_param_5];
	ld.param.u64 	%rd7, [reduce_max_filter_finalf_param_6];
	ld.param.u32 	%r75, [reduce_max_filter_finalf_param_7];
	cvta.to.global.u64 	%rd1, %rd5;
	cvta.to.global.u64 	%rd2, %rd6;
	cvta.to.global.u64 	%rd3, %rd7;
	mov.u32 	%r1, %tid.x;
	mov.u32 	%r2, %ctaid.x;
	shl.b32 	%r3, %r74, 1;
	mad.lo.s32 	%r207, %r3, %r2, %r1;
	mov.u32 	%r5, %nctaid.x;
	setp.ge.u32 	%p1, %r1, %r75;
	@%p1 bra 	$L__BB12_2;
	mul.wide.u32 	%rd8, %r1, 4;
	add.s64 	%rd9, %rd3, %rd8;
	ld.global.u32 	%r76, [%rd9];
	div.u32 	%r77, %r76, %r73;
	shl.b32 	%r78, %r1, 2;
	mov.u32 	%r79, _ZZ24reduce_max_filter_finalfE9smaxesRow;
	add.s32 	%r80, %r79, %r78;
	st.shared.u32 	[%r80], %r77;
	mul.lo.s32 	%r81, %r77, %r73;
	sub.s32 	%r82, %r76, %r81;
	mov.u32 	%r83, _ZZ24reduce_max_filter_finalfE9smaxesCol;
	add.s32 	%r84, %r83, %r78;
	st.shared.u32 	[%r84], %r82;
$L__BB12_2:
	bar.sync 	0;
	setp.ge.u32 	%p2, %r207, %r72;
	mov.f32 	%f43, 0f00000000;
	@%p2 bra 	$L__BB12_18;
	mul.lo.s32 	%r6, %r3, %r5;
	mov.f32 	%f43, 0f00000000;
$L__BB12_4:
	mul.wide.u32 	%rd10, %r207, 4;
	add.s64 	%rd11, %rd1, %rd10;
	ld.global.f32 	%f2, [%rd11];
	setp.geu.f32 	%p3, %f43, %f2;
	mov.f32 	%f42, %f43;
	mov.u32 	%r209, %r211;
	@%p3 bra 	$L__BB12_10;
	setp.lt.s32 	%p4, %r75, 1;
	add.s64 	%rd13, %rd2, %rd10;
	ld.global.u32 	%r9, [%rd13];
	mov.f32 	%f42, %f2;
	mov.u32 	%r209, %r9;
	@%p4 bra 	$L__BB12_10;
	div.s32 	%r11, %r9, %r73;
	mul.lo.s32 	%r88, %r11, %r73;
	sub.s32 	%r10, %r9, %r88;
	mov.b32 	%r208, 0;
$L__BB12_7:
	shl.b32 	%r89, %r208, 2;
	mov.u32 	%r90, _ZZ24reduce_max_filter_finalfE9smaxesRow;
	add.s32 	%r91, %r90, %r89;
	ld.shared.u32 	%r92, [%r91];
	setp.ne.s32 	%p5, %r92, %r11;
	@%p5 bra 	$L__BB12_9;
	mov.u32 	%r94, _ZZ24reduce_max_filter_finalfE9smaxesCol;
	add.s32 	%r95, %r94, %r89;
	ld.shared.u32 	%r96, [%r95];
	setp.eq.s32 	%p6, %r96, %r10;
	mov.f32 	%f42, %f43;
	mov.u32 	%r209, %r211;
	@%p6 bra 	$L__BB12_10;
$L__BB12_9:
	add.s32 	%r208, %r208, 1;
	setp.ne.s32 	%p7, %r208, %r75;
	mov.f32 	%f42, %f2;
	mov.u32 	%r209, %r9;
	@%p7 bra 	$L__BB12_7;
$L__BB12_10:
	add.s32 	%r15, %r207, %r74;
	setp.ge.u32 	%p8, %r15, %r72;
	mov.f32 	%f43, %f42;
	mov.u32 	%r211, %r209;
	@%p8 bra 	$L__BB12_17;
	mul.wide.u32 	%rd14, %r15, 4;
	add.s64 	%rd15, %rd1, %rd14;
	ld.global.f32 	%f4, [%rd15];
	setp.geu.f32 	%p9, %f42, %f4;
	mov.f32 	%f43, %f42;
	mov.u32 	%r211, %r209;
	@%p9 bra 	$L__BB12_17;
	setp.lt.s32 	%p10, %r75, 1;
	add.s64 	%rd17, %rd2, %rd14;
	ld.global.u32 	%r16, [%rd17];
	mov.f32 	%f43, %f4;
	mov.u32 	%r211, %r16;
	@%p10 bra 	$L__BB12_17;
	div.s32 	%r18, %r16, %r73;
	mul.lo.s32 	%r98, %r18, %r73;
	sub.s32 	%r17, %r16, %r98;
	mov.b32 	%r210, 0;
$L__BB12_14:
	shl.b32 	%r99, %r210, 2;
	mov.u32 	%r100, _ZZ24reduce_max_filter_finalfE9smaxesRow;
	add.s32 	%r101, %r100, %r99;
	ld.shared.u32 	%r102, [%r101];
	setp.ne.s32 	%p11, %r102, %r18;
	@%p11 bra 	$L__BB12_16;
	mov.u32 	%r104, _ZZ24reduce_max_filter_finalfE9smaxesCol;
	add.s32 	%r105, %r104, %r99;
	ld.shared.u32 	%r106, [%r105];
	setp.eq.s32 	%p12, %r106, %r17;
	mov.f32 	%f43, %f42;
	mov.u32 	%r211, %r209;
	@%p12 bra 	$L__BB12_17;
$L__BB12_16:
	add.s32 	%r210, %r210, 1;
	setp.ne.s32 	%p13, %r210, %r75;
	mov.f32 	%f43, %f4;
	mov.u32 	%r211, %r16;
	@%p13 bra 	$L__BB12_14;
$L__BB12_17:
	add.s32 	%r207, %r207, %r6;
	setp.lt.u32 	%p14, %r207, %r72;
	@%p14 bra 	$L__BB12_4;
$L__BB12_18:
	shl.b32 	%r107, %r1, 2;
	mov.u32 	%r108, _ZZ24reduce_max_filter_finalfE5sdata;
	add.s32 	%r24, %r108, %r107;
	st.shared.f32 	[%r24], %f43;
	mov.u32 	%r109, _ZZ24reduce_max_filter_finalfE7idxData;
	add.s32 	%r25, %r109, %r107;
	st.shared.u32 	[%r25], %r211;
	bar.sync 	0;
	setp.lt.s32 	%p15, %r74, 512;
	@%p15 bra 	$L__BB12_28;
	setp.gt.u32 	%p16, %r1, 255;
	@%p16 bra 	$L__BB12_27;
	ld.shared.f32 	%f7, [%r24+1024];
	setp.geu.f32 	%p17, %f43, %f7;
	@%p17 bra 	$L__BB12_27;
	ld.shared.u32 	%r26, [%r25+1024];
	setp.lt.s32 	%p18, %r75, 1;
	@%p18 bra 	$L__BB12_26;
	div.s32 	%r28, %r26, %r73;
	mul.lo.s32 	%r111, %r28, %r73;
	sub.s32 	%r27, %r26, %r111;
	mov.b32 	%r213, 0;
$L__BB12_23:
	shl.b32 	%r112, %r213, 2;
	mov.u32 	%r113, _ZZ24reduce_max_filter_finalfE9smaxesRow;
	add.s32 	%r114, %r113, %r112;
	ld.shared.u32 	%r115, [%r114];
	setp.ne.s32 	%p19, %r115, %r28;
	@%p19 bra 	$L__BB12_25;
	mov.u32 	%r117, _ZZ24reduce_max_filter_finalfE9smaxesCol;
	add.s32 	%r118, %r117, %r112;
	ld.shared.u32 	%r119, [%r118];
	setp.eq.s32 	%p20, %r119, %r27;
	@%p20 bra 	$L__BB12_27;
$L__BB12_25:
	add.s32 	%r213, %r213, 1;
	setp.ne.s32 	%p21, %r213, %r75;
	@%p21 bra 	$L__BB12_23;
$L__BB12_26:
	st.shared.f32 	[%r24], %f7;
	st.shared.u32 	[%r25], %r26;
	mov.f32 	%f43, %f7;
$L__BB12_27:
	bar.sync 	0;
$L__BB12_28:
	setp.lt.s32 	%p22, %r74, 256;
	@%p22 bra 	$L__BB12_38;
	setp.gt.u32 	%p23, %r1, 127;
	@%p23 bra 	$L__BB12_37;
	ld.shared.f32 	%f10, [%r24+512];
	setp.geu.f32 	%p24, %f43, %f10;
	@%p24 bra 	$L__BB12_37;
	ld.shared.u32 	%r31, [%r25+512];
	setp.lt.s32 	%p25, %r75, 1;
	@%p25 bra 	$L__BB12_36;
	div.s32 	%r33, %r31, %r73;
	mul.lo.s32 	%r121, %r33, %r73;
	sub.s32 	%r32, %r31, %r121;
	mov.b32 	%r214, 0;
$L__BB12_33:
	shl.b32 	%r122, %r214, 2;
	mov.u32 	%r123, _ZZ24reduce_max_filter_finalfE9smaxesRow;
	add.s32 	%r124, %r123, %r122;
	ld.shared.u32 	%r125, [%r124];
	setp.ne.s32 	%p26, %r125, %r33;
	@%p26 bra 	$L__BB12_35;
	mov.u32 	%r127, _ZZ24reduce_max_filter_finalfE9smaxesCol;
	add.s32 	%r128, %r127, %r122;
	ld.shared.u32 	%r129, [%r128];
	setp.eq.s32 	%p27, %r129, %r32;
	@%p27 bra 	$L__BB12_37;
$L__BB12_35:
	add.s32 	%r214, %r214, 1;
	setp.ne.s32 	%p28, %r214, %r75;
	@%p28 bra 	$L__BB12_33;
$L__BB12_36:
	st.shared.f32 	[%r24], %f10;
	st.shared.u32 	[%r25], %r31;
	mov.f32 	%f43, %f10;
$L__BB12_37:
	bar.sync 	0;
$L__BB12_38:
	setp.lt.s32 	%p29, %r74, 128;
	@%p29 bra 	$L__BB12_48;
	setp.gt.u32 	%p30, %r1, 63;
	@%p30 bra 	$L__BB12_47;
	ld.shared.f32 	%f13, [%r24+256];
	setp.geu.f32 	%p31, %f43, %f13;
	@%p31 bra 	$L__BB12_47;
	ld.shared.u32 	%r36, [%r25+256];
	setp.lt.s32 	%p32, %r75, 1;
	@%p32 bra 	$L__BB12_46;
	div.s32 	%r38, %r36, %r73;
	mul.lo.s32 	%r131, %r38, %r73;
	sub.s32 	%r37, %r36, %r131;
	mov.b32 	%r215, 0;
$L__BB12_43:
	shl.b32 	%r132, %r215, 2;
	mov.u32 	%r133, _ZZ24reduce_max_filter_finalfE9smaxesRow;
	add.s32 	%r134, %r133, %r132;
	ld.shared.u32 	%r135, [%r134];
	setp.ne.s32 	%p33, %r135, %r38;
	@%p33 bra 	$L__BB12_45;
	mov.u32 	%r137, _ZZ24reduce_max_filter_finalfE9smaxesCol;
	add.s32 	%r138, %r137, %r132;
	ld.shared.u32 	%r139, [%r138];
	setp.eq.s32 	%p34, %r139, %r37;
	@%p34 bra 	$L__BB12_47;
$L__BB12_45:
	add.s32 	%r215, %r215, 1;
	setp.ne.s32 	%p35, %r215, %r75;
	@%p35 bra 	$L__BB12_43;
$L__BB12_46:
	st.shared.f32 	[%r24], %f13;
	st.shared.u32 	[%r25], %r36;
	mov.f32 	%f43, %f13;
$L__BB12_47:
	bar.sync 	0;
$L__BB12_48:
	setp.gt.u32 	%p36, %r1, 31;
	@%p36 bra 	$L__BB12_100;
	setp.lt.s32 	%p37, %r74, 64;
	@%p37 bra 	$L__BB12_57;
	ld.volatile.shared.f32 	%f33, [%r24+128];
	setp.geu.f32 	%p38, %f43, %f33;
	@%p38 bra 	$L__BB12_58;
	ld.volatile.shared.u32 	%r41, [%r25+128];
	setp.lt.s32 	%p39, %r75, 1;
	@%p39 bra 	$L__BB12_56;
	div.s32 	%r43, %r41, %r73;
	mul.lo.s32 	%r141, %r43, %r73;
	sub.s32 	%r42, %r41, %r141;
	mov.b32 	%r216, 0;
$L__BB12_53:
	shl.b32 	%r142, %r216, 2;
	mov.u32 	%r143, _ZZ24reduce_max_filter_finalfE9smaxesRow;
	add.s32 	%r144, %r143, %r142;
	ld.volatile.shared.u32 	%r145, [%r144];
	setp.ne.s32 	%p40, %r145, %r43;
	@%p40 bra 	$L__BB12_55;
	mov.u32 	%r147, _ZZ24reduce_max_filter_finalfE9smaxesCol;
	add.s32 	%r148, %r147, %r142;
	ld.volatile.shared.u32 	%r149, [%r148];
	setp.eq.s32 	%p41, %r149, %r42;
	@%p41 bra 	$L__BB12_57;
$L__BB12_55:
	add.s32 	%r216, %r216, 1;
	setp.ne.s32 	%p42, %r216, %r75;
	@%p42 bra 	$L__BB12_53;
$L__BB12_56:
	ld.volatile.shared.f32 	%f43, [%r24+128];
	st.volatile.shared.f32 	[%r24], %f43;
	ld.volatile.shared.u32 	%r150, [%r25+128];
	st.volatile.shared.u32 	[%r25], %r150;
$L__BB12_57:
	setp.lt.s32 	%p43, %r74, 32;
	@%p43 bra 	$L__BB12_65;
$L__BB12_58:
	ld.volatile.shared.f32 	%f34, [%r24+64];
	setp.geu.f32 	%p44, %f43, %f34;
	@%p44 bra 	$L__BB12_66;
	ld.volatile.shared.u32 	%r46, [%r25+64];
	setp.lt.s32 	%p45, %r75, 1;
	@%p45 bra 	$L__BB12_64;
	div.s32 	%r48, %r46, %r73;
	mul.lo.s32 	%r152, %r48, %r73;
	sub.s32 	%r47, %r46, %r152;
	mov.b32 	%r217, 0;
$L__BB12_61:
	shl.b32 	%r153, %r217, 2;
	mov.u32 	%r154, _ZZ24reduce_max_filter_finalfE9smaxesRow;
	add.s32 	%r155, %r154, %r153;
	ld.volatile.shared.u32 	%r156, [%r155];
	setp.ne.s32 	%p46, %r156, %r48;
	@%p46 bra 	$L__BB12_63;
	mov.u32 	%r158, _ZZ24reduce_max_filter_finalfE9smaxesCol;
	add.s32 	%r159, %r158, %r153;
	ld.volatile.shared.u32 	%r160, [%r159];
	setp.eq.s32 	%p47, %r160, %r47;
	@%p47 bra 	$L__BB12_65;
$L__BB12_63:
	add.s32 	%r217, %r217, 1;
	setp.ne.s32 	%p48, %r217, %r75;
	@%p48 bra 	$L__BB12_61;
$L__BB12_64:
	ld.volatile.shared.f32 	%f43, [%r24+64];
	st.volatile.shared.f32 	[%r24], %f43;
	ld.volatile.shared.u32 	%r161, [%r25+64];
	st.volatile.shared.u32 	[%r25], %r161;
$L__BB12_65:
	setp.lt.s32 	%p49, %r74, 16;
	@%p49 bra 	$L__BB12_73;
$L__BB12_66:
	ld.volatile.shared.f32 	%f35, [%r24+32];
	setp.geu.f32 	%p50, %f43, %f35;
	@%p50 bra 	$L__BB12_74;
	ld.volatile.shared.u32 	%r51, [%r25+32];
	setp.lt.s32 	%p51, %r75, 1;
	@%p51 bra 	$L__BB12_72;
	div.s32 	%r53, %r51, %r73;
	mul.lo.s32 	%r163, %r53, %r73;
	sub.s32 	%r52, %r51, %r163;
	mov.b32 	%r218, 0;
$L__BB12_69:
	shl.b32 	%r164, %r218, 2;
	mov.u32 	%r165, _ZZ24reduce_max_filter_finalfE9smaxesRow;
	add.s32 	%r166, %r165, %r164;
	ld.volatile.shared.u32 	%r167, [%r166];
	setp.ne.s32 	%p52, %r167, %r53;
	@%p52 bra 	$L__BB12_71;
	mov.u32 	%r169, _ZZ24reduce_max_filter_finalfE9smaxesCol;
	add.s32 	%r170, %r169, %r164;
	ld.volatile.shared.u32 	%r171, [%r170];
	setp.eq.s32 	%p53, %r171, %r52;
	@%p53 bra 	$L__BB12_73;
$L__BB12_71:
	add.s32 	%r218, %r218, 1;
	setp.ne.s32 	%p54, %r218, %r75;
	@%p54 bra 	$L__BB12_69;
$L__BB12_72:
	ld.volatile.shared.f32 	%f43, [%r24+32];
	st.volatile.shared.f32 	[%r24], %f43;
	ld.volatile.shared.u32 	%r172, [%r25+32];
	st.volatile.shared.u32 	[%r25], %r172;
$L__BB12_73:
	setp.lt.s32 	%p55, %r74, 8;
	@%p55 bra 	$L__BB12_81;
$L__BB12_74:
	ld.volatile.shared.f32 	%f36, [%r24+16];
	setp.geu.f32 	%p56, %f43, %f36;
	@%p56 bra 	$L__BB12_82;
	ld.volatile.shared.u32 	%r56, [%r25+16];
	setp.lt.s32 	%p57, %r75, 1;
	@%p57 bra 	$L__BB12_80;
	div.s32 	%r58, %r56, %r73;
	mul.lo.s32 	%r174, %r58, %r73;
	sub.s32 	%r57, %r56, %r174;
	mov.b32 	%r219, 0;
$L__BB12_77:
	shl.b32 	%r175, %r219, 2;
	mov.u32 	%r176, _ZZ24reduce_max_filter_finalfE9smaxesRow;
	add.s32 	%r177, %r176, %r175;
	ld.volatile.shared.u32 	%r178, [%r177];
	setp.ne.s32 	%p58, %r178, %r58;
	@%p58 bra 	$L__BB12_79;
	mov.u32 	%r180, _ZZ24reduce_max_filter_finalfE9smaxesCol;
	add.s32 	%r181, %r180, %r175;
	ld.volatile.shared.u32 	%r182, [%r181];
	setp.eq.s32 	%p59, %r182, %r57;
	@%p59 bra 	$L__BB12_81;
$L__BB12_79:
	add.s32 	%r219, %r219, 1;
	setp.ne.s32 	%p60, %r219, %r75;
	@%p60 bra 	$L__BB12_77;
$L__BB12_80:
	ld.volatile.shared.f32 	%f43, [%r24+16];
	st.volatile.shared.f32 	[%r24], %f43;
	ld.volatile.shared.u32 	%r183, [%r25+16];
	st.volatile.shared.u32 	[%r25], %r183;
$L__BB12_81:
	setp.lt.s32 	%p61, %r74, 4;
	@%p61 bra 	$L__BB12_89;
$L__BB12_82:
	ld.volatile.shared.f32 	%f37, [%r24+8];
	setp.geu.f32 	%p62, %f43, %f37;
	@%p62 bra 	$L__BB12_90;
	ld.volatile.shared.u32 	%r61, [%r25+8];
	setp.lt.s32 	%p63, %r75, 1;
	@%p63 bra 	$L__BB12_88;
	div.s32 	%r63, %r61, %r73;
	mul.lo.s32 	%r185, %r63, %r73;
	sub.s32 	%r62, %r61, %r185;
	mov.b32 	%r220, 0;
$L__BB12_85:
	shl.b32 	%r186, %r220, 2;
	mov.u32 	%r187, _ZZ24reduce_max_filter_finalfE9smaxesRow;
	add.s32 	%r188, %r187, %r186;
	ld.volatile.shared.u32 	%r189, [%r188];
	setp.ne.s32 	%p64, %r189, %r63;
	@%p64 bra 	$L__BB12_87;
	mov.u32 	%r191, _ZZ24reduce_max_filter_finalfE9smaxesCol;
	add.s32 	%r192, %r191, %r186;
	ld.volatile.shared.u32 	%r193, [%r192];
	setp.eq.s32 	%p65, %r193, %r62;
	@%p65 bra 	$L__BB12_89;
$L__BB12_87:
	add.s32 	%r220, %r220, 1;
	setp.ne.s32 	%p66, %r220, %r75;
	@%p66 bra 	$L__BB12_85;
$L__BB12_88:
	ld.volatile.shared.f32 	%f43, [%r24+8];
	st.volatile.shared.f32 	[%r24], %f43;
	ld.volatile.shared.u32 	%r194, [%r25+8];
	st.volatile.shared.u32 	[%r25], %r194;
$L__BB12_89:
	setp.lt.s32 	%p67, %r74, 2;
	@%p67 bra 	$L__BB12_97;
$L__BB12_90:
	ld.volatile.shared.f32 	%f38, [%r24+4];
	setp.geu.f32 	%p68, %f43, %f38;
	@%p68 bra 	$L__BB12_97;
	ld.volatile.shared.u32 	%r66, [%r25+4];
	setp.lt.s32 	%p69, %r75, 1;
	@%p69 bra 	$L__BB12_96;
	div.s32 	%r68, %r66, %r73;
	mul.lo.s32 	%r196, %r68, %r73;
	sub.s32 	%r67, %r66, %r196;
	mov.b32 	%r221, 0;
$L__BB12_93:
	shl.b32 	%r197, %r221, 2;
	mov.u32 	%r198, _ZZ24reduce_max_filter_finalfE9smaxesRow;
	add.s32 	%r199, %r198, %r197;
	ld.volatile.shared.u32 	%r200, [%r199];
	setp.ne.s32 	%p70, %r200, %r68;
	@%p70 bra 	$L__BB12_95;
	mov.u32 	%r202, _ZZ24reduce_max_filter_finalfE9smaxesCol;
	add.s32 	%r203, %r202, %r197;
	ld.volatile.shared.u32 	%r204, [%r203];
	setp.eq.s32 	%p71, %r204, %r67;
	@%p71 bra 	$L__BB12_97;
$L__BB12_95:
	add.s32 	%r221, %r221, 1;
	setp.ne.s32 	%p72, %r221, %r75;
	@%p72 bra 	$L__BB12_93;
$L__BB12_96:
	ld.volatile.shared.f32 	%f39, [%r24+4];
	st.volatile.shared.f32 	[%r24], %f39;
	ld.volatile.shared.u32 	%r205, [%r25+4];
	st.volatile.shared.u32 	[%r25], %r205;
$L__BB12_97:
	bar.sync 	0;
	setp.ne.s32 	%p73, %r1, 0;
	@%p73 bra 	$L__BB12_100;
	ld.shared.f32 	%f40, [_ZZ24reduce_max_filter_finalfE5sdata];
	cvta.to.global.u64 	%rd18, %rd4;
	mul.wide.u32 	%rd19, %r2, 4;
	add.s64 	%rd20, %rd18, %rd19;
	st.global.f32 	[%rd20], %f40;
	ld.shared.u32 	%r71, [_ZZ24reduce_max_filter_finalfE7idxData];
	add.s64 	%rd21, %rd2, %rd19;
	st.global.u32 	[%rd21], %r71;
	setp.ne.s32 	%p74, %r5, 1;
	@%p74 bra 	$L__BB12_100;
	mul.wide.s32 	%rd22, %r75, 4;
	add.s64 	%rd23, %rd3, %rd22;
	st.global.u32 	[%rd23], %r71;
$L__BB12_100:
	ret;

}
	// .globl	reduce_max_filter_mainf
.visible .entry reduce_max_filter_mainf(
	.param .u64 .ptr .align 1 reduce_max_filter_mainf_param_0,
	.param .u64 .ptr .align 1 reduce_max_filter_mainf_param_1,
	.param .u64 .ptr .align 1 reduce_max_filter_mainf_param_2,
	.param .u32 reduce_max_filter_mainf_param_3,
	.param .u32 reduce_max_filter_mainf_param_4,
	.param .u32 reduce_max_filter_mainf_param_5,
	.param .u64 .ptr .align 1 reduce_max_filter_mainf_param_6,
	.param .u32 reduce_max_filter_mainf_param_7
)
{
	.reg .pred 	%p<75>;
	.reg .b32 	%r<220>;
	.reg .b32 	%f<61>;
	.reg .b64 	%rd<20>;
	// demoted variable
	.shared .align 4 .b8 _ZZ23reduce_max_filter_mainfE9smaxesRow[40];
	// demoted variable
	.shared .align 4 .b8 _ZZ23reduce_max_filter_mainfE9smaxesCol[40];
	// demoted variable
	.shared .align 4 .b8 _ZZ23reduce_max_filter_mainfE5sdata[1024];
	// demoted variable
	.shared .align 4 .b8 _ZZ23reduce_max_filter_mainfE7idxData[1024];
	ld.param.u64 	%rd5, [reduce_max_filter_mainf_param_0];
	ld.param.u64 	%rd3, [reduce_max_filter_mainf_param_1];
	ld.param.u64 	%rd4, [reduce_max_filter_mainf_param_2];
	ld.param.u32 	%r70, [reduce_max_filter_mainf_param_3];
	ld.param.u32 	%r71, [reduce_max_filter_mainf_param_4];
	ld.param.u32 	%r72, [reduce_max_filter_mainf_param_5];
	ld.param.u64 	%rd6, [reduce_max_filter_mainf_param_6];
	ld.param.u32 	%r73, [reduce_max_filter_mainf_param_7];
	cvta.to.global.u64 	%rd1, %rd5;
	cvta.to.global.u64 	%rd2, %rd6;
	mov.u32 	%r1, %tid.x;
	mov.u32 	%r2, %ctaid.x;
	mad.lo.s32 	%r205, %r72, %r2, %r1;
	mov.u32 	%r4, %nctaid.x;
	setp.ge.u32 	%p1, %r1, %r73;
	@%p1 bra 	$L__BB13_2;
	mul.wide.u32 	%rd7, %r1, 4;
	add.s64 	%rd8, %rd2, %rd7;
	ld.global.u32 	%r74, [%rd8];
	div.u32 	%r75, %r74, %r70;
	shl.b32 	%r76, %r1, 2;
	mov.u32 	%r77, _ZZ23reduce_max_filter_mainfE9smaxesRow;
	add.s32 	%r78, %r77, %r76;
	st.shared.u32 	[%r78], %r75;
	mul.lo.s32 	%r79, %r75, %r70;
	sub.s32 	%r80, %r74, %r79;
	mov.u32 	%r81, _ZZ23reduce_max_filter_mainfE9smaxesCol;
	add.s32 	%r82, %r81, %r76;
	st.shared.u32 	[%r82], %r80;
$L__BB13_2:
	bar.sync 	0;
	mul.lo.s32 	%r5, %r71, %r70;
	setp.ge.u32 	%p2, %r205, %r5;
	mov.f32 	%f43, 0fFF800000;
	@%p2 bra 	$L__BB13_18;
	mul.lo.s32 	%r6, %r72, %r4;
	mov.f32 	%f43, 0fFF800000;
$L__BB13_4:
	mul.wide.u32 	%rd9, %r205, 4;
	add.s64 	%rd10, %rd1, %rd9;
	ld.global.f32 	%f2, [%rd10];
	setp.geu.f32 	%p3, %f43, %f2;
	mov.f32 	%f42, %f43;
	mov.u32 	%r207, %r209;
	@%p3 bra 	$L__BB13_10;
	setp.lt.s32 	%p4, %r73, 1;
	mov.f32 	%f42, %f2;
	mov.u32 	%r207, %r205;
	@%p4 bra 	$L__BB13_10;
	div.s32 	%r10, %r205, %r70;
	mul.lo.s32 	%r86, %r10, %r70;
	sub.s32 	%r9, %r205, %r86;
	mov.b32 	%r206, 0;
$L__BB13_7:
	shl.b32 	%r87, %r206, 2;
	mov.u32 	%r88, _ZZ23reduce_max_filter_mainfE9smaxesRow;
	add.s32 	%r89, %r88, %r87;
	ld.shared.u32 	%r90, [%r89];
	setp.ne.s32 	%p5, %r90, %r10;
	@%p5 bra 	$L__BB13_9;
	mov.u32 	%r92, _ZZ23reduce_max_filter_mainfE9smaxesCol;
	add.s32 	%r93, %r92, %r87;
	ld.shared.u32 	%r94, [%r93];
	setp.eq.s32 	%p6, %r94, %r9;
	mov.f32 	%f42, %f43;
	mov.u32 	%r207, %r209;
	@%p6 bra 	$L__BB13_10;
$L__BB13_9:
	add.s32 	%r206, %r206, 1;
	setp.ne.s32 	%p7, %r206, %r73;
	mov.f32 	%f42, %f2;
	mov.u32 	%r207, %r205;
	@%p7 bra 	$L__BB13_7;
$L__BB13_10:
	add.s32 	%r14, %r205, %r72;
	setp.ge.u32 	%p8, %r14, %r5;
	mov.f32 	%f43, %f42;
	mov.u32 	%r209, %r207;
	@%p8 bra 	$L__BB13_17;
	mul.wide.u32 	%rd11, %r14, 4;
	add.s64 	%rd12, %rd1, %rd11;
	ld.global.f32 	%f4, [%rd12];
	setp.geu.f32 	%p9, %f42, %f4;
	mov.f32 	%f43, %f42;
	mov.u32 	%r209, %r207;
	@%p9 bra 	$L__BB13_17;
	setp.lt.s32 	%p10, %r73, 1;
	mov.f32 	%f43, %f4;
	mov.u32 	%r209, %r14;
	@%p10 bra 	$L__BB13_17;
	div.s32 	%r16, %r14, %r70;
	mul.lo.s32 	%r96, %r16, %r70;
	sub.s32 	%r15, %r14, %r96;
	mov.b32 	%r208, 0;
$L__BB13_14:
	shl.b32 	%r97, %r208, 2;
	mov.u32 	%r98, _ZZ23reduce_max_filter_mainfE9smaxesRow;
	add.s32 	%r99, %r98, %r97;
	ld.shared.u32 	%r100, [%r99];
	setp.ne.s32 	%p11, %r100, %r16;
	@%p11 bra 	$L__BB13_16;
	mov.u32 	%r102, _ZZ23reduce_max_filter_mainfE9smaxesCol;
	add.s32 	%r103, %r102, %r97;
	ld.shared.u32 	%r104, [%r103];
	setp.eq.s32 	%p12, %r104, %r15;
	mov.f32 	%f43, %f42;
	mov.u32 	%r209, %r207;
	@%p12 bra 	$L__BB13_17;
$L__BB13_16:
	add.s32 	%r208, %r208, 1;
	setp.ne.s32 	%p13, %r208, %r73;
	mov.f32 	%f43, %f4;
	mov.u32 	%r209, %r14;
	@%p13 bra 	$L__BB13_14;
$L__BB13_17:
	add.s32 	%r205, %r205, %r6;
	setp.lt.u32 	%p14, %r205, %r5;
	@%p14 bra 	$L__BB13_4;
$L__BB13_18:
	shl.b32 	%r105, %r1, 2;
	mov.u32 	%r106, _ZZ23reduce_max_filter_mainfE5sdata;
	add.s32 	%r22, %r106, %r105;
	st.shared.f32 	[%r22], %f43;
	mov.u32 	%r107, _ZZ23reduce_max_filter_mainfE7idxData;
	add.s32 	%r23, %r107, %r105;
	st.shared.u32 	[%r23], %r209;
	bar.sync 	0;
	setp.lt.s32 	%p15, %r72, 512;
	@%p15 bra 	$L__BB13_28;
	setp.gt.u32 	%p16, %r1, 255;
	@%p16 bra 	$L__BB13_27;
	ld.shared.f32 	%f7, [%r22+1024];
	setp.geu.f32 	%p17, %f43, %f7;
	@%p17 bra 	$L__BB13_27;
	ld.shared.u32 	%r24, [%r23+1024];
	setp.lt.s32 	%p18, %r73, 1;
	@%p18 bra 	$L__BB13_26;
	div.s32 	%r26, %r24, %r70;
	mul.lo.s32 	%r109, %r26, %r70;
	sub.s32 	%r25, %r24, %r109;
	mov.b32 	%r211, 0;
$L__BB13_23:
	shl.b32 	%r110, %r211, 2;
	mov.u32 	%r111, _ZZ23reduce_max_filter_mainfE9smaxesRow;
	add.s32 	%r112, %r111, %r110;
	ld.shared.u32 	%r113, [%r112];
	setp.ne.s32 	%p19, %r113, %r26;
	@%p19 bra 	$L__BB13_25;
	mov.u32 	%r115, _ZZ23reduce_max_filter_mainfE9smaxesCol;
	add.s32 	%r116, %r115, %r110;
	ld.shared.u32 	%r117, [%r116];
	setp.eq.s32 	%p20, %r117, %r25;
	@%p20 bra 	$L__BB13_27;
$L__BB13_25:
	add.s32 	%r211, %r211, 1;
	setp.ne.s32 	%p21, %r211, %r73;
	@%p21 bra 	$L__BB13_23;
$L__BB13_26:
	st.shared.f32 	[%r22], %f7;
	st.shared.u32 	[%r23], %r24;
	mov.f32 	%f43, %f7;
$L__BB13_27:
	bar.sync 	0;
$L__BB13_28:
	setp.lt.s32 	%p22, %r72, 256;
	@%p22 bra 	$L__BB13_38;
	setp.gt.u32 	%p23, %r1, 127;
	@%p23 bra 	$L__BB13_37;
	ld.shared.f32 	%f10, [%r22+512];
	setp.geu.f32 	%p24, %f43, %f10;
	@%p24 bra 	$L__BB13_37;
	ld.shared.u32 	%r29, [%r23+512];
	setp.lt.s32 	%p25, %r73, 1;
	@%p25 bra 	$L__BB13_36;
	div.s32 	%r31, %r29, %r70;
	mul.lo.s32 	%r119, %r31, %r70;
	sub.s32 	%r30, %r29, %r119;
	mov.b32 	%r212, 0;
$L__BB13_33:
	shl.b32 	%r120, %r212, 2;
	mov.u32 	%r121, _ZZ23reduce_max_filter_mainfE9smaxesRow;
	add.s32 	%r122, %r121, %r120;
	ld.shared.u32 	%r123, [%r122];
	setp.ne.s32 	%p26, %r123, %r31;
	@%p26 bra 	$L__BB13_35;
	mov.u32 	%r125, _ZZ23reduce_max_filter_mainfE9smaxesCol;
	add.s32 	%r126, %r125, %r120;
	ld.shared.u32 	%r127, [%r126];
	setp.eq.s32 	%p27, %r127, %r30;
	@%p27 bra 	$L__BB13_37;
$L__BB13_35:
	add.s32 	%r212, %r212, 1;
	setp.ne.s32 	%p28, %r212, %r73;
	@%p28 bra 	$L__BB13_33;
$L__BB13_36:
	st.shared.f32 	[%r22], %f10;
	st.shared.u32 	[%r23], %r29;
	mov.f32 	%f43, %f10;
$L__BB13_37:
	bar.sync 	0;
$L__BB13_38:
	setp.lt.s32 	%p29, %r72, 128;
	@%p29 bra 	$L__BB13_48;
	setp.gt.u32 	%p30, %r1, 63;
	@%p30 bra 	$L__BB13_47;
	ld.shared.f32 	%f13, [%r22+256];
	setp.geu.f32 	%p31, %f43, %f13;
	@%p31 bra 	$L__BB13_47;
	ld.shared.u32 	%r34, [%r23+256];
	setp.lt.s32 	%p32, %r73, 1;
	@%p32 bra 	$L__BB13_46;
	div.s32 	%r36, %r34, %r70;
	mul.lo.s32 	%r129, %r36, %r70;
	sub.s32 	%r35, %r34, %r129;
	mov.b32 	%r213, 0;
$L__BB13_43:
	shl.b32 	%r130, %r213, 2;
	mov.u32 	%r131, _ZZ23reduce_max_filter_mainfE9smaxesRow;
	add.s32 	%r132, %r131, %r130;
	ld.shared.u32 	%r133, [%r132];
	setp.ne.s32 	%p33, %r133, %r36;
	@%p33 bra 	$L__BB13_45;
	mov.u32 	%r135, _ZZ23reduce_max_filter_mainfE9smaxesCol;
	add.s32 	%r136, %r135, %r130;
	ld.shared.u32 	%r137, [%r136];
	setp.eq.s32 	%p34, %r137, %r35;
	@%p34 bra 	$L__BB13_47;
$L__BB13_45:
	add.s32 	%r213, %r213, 1;
	setp.ne.s32 	%p35, %r213, %r73;
	@%p35 bra 	$L__BB13_43;
$L__BB13_46:
	st.shared.f32 	[%r22], %f13;
	st.shared.u32 	[%r23], %r34;
	mov.f32 	%f43, %f13;
$L__BB13_47:
	bar.sync 	0;
$L__BB13_48:
	setp.gt.u32 	%p36, %r1, 31;
	@%p36 bra 	$L__BB13_100;
	setp.lt.s32 	%p37, %r72, 64;
	@%p37 bra 	$L__BB13_57;
	ld.volatile.shared.f32 	%f33, [%r22+128];
	setp.geu.f32 	%p38, %f43, %f33;
	@%p38 bra 	$L__BB13_58;
	ld.volatile.shared.u32 	%r39, [%r23+128];
	setp.lt.s32 	%p39, %r73, 1;
	@%p39 bra 	$L__BB13_56;
	div.s32 	%r41, %r39, %r70;
	mul.lo.s32 	%r139, %r41, %r70;
	sub.s32 	%r40, %r39, %r139;
	mov.b32 	%r214, 0;
$L__BB13_53:
	shl.b32 	%r140, %r214, 2;
	mov.u32 	%r141, _ZZ23reduce_max_filter_mainfE9smaxesRow;
	add.s32 	%r142, %r141, %r140;
	ld.volatile.shared.u32 	%r143, [%r142];
	setp.ne.s32 	%p40, %r143, %r41;
	@%p40 bra 	$L__BB13_55;
	mov.u32 	%r145, _ZZ23reduce_max_filter_mainfE9smaxesCol;
	add.s32 	%r146, %r145, %r140;
	ld.volatile.shared.u32 	%r147, [%r146];
	setp.eq.s32 	%p41, %r147, %r40;
	@%p41 bra 	$L__BB13_57;
$L__BB13_55:
	add.s32 	%r214, %r214, 1;
	setp.ne.s32 	%p42, %r214, %r73;
	@%p42 bra 	$L__BB13_53;
$L__BB13_56:
	ld.volatile.shared.f32 	%f43, [%r22+128];
	st.volatile.shared.f32 	[%r22], %f43;
	ld.volatile.shared.u32 	%r148, [%r23+128];
	st.volatile.shared.u32 	[%r23], %r148;
$L__BB13_57:
	setp.lt.s32 	%p43, %r72, 32;
	@%p43 bra 	$L__BB13_65;
$L__BB13_58:
	ld.volatile.shared.f32 	%f34, [%r22+64];
	setp.geu.f32 	%p44, %f43, %f34;
	@%p44 bra 	$L__BB13_66;
	ld.volatile.shared.u32 	%r44, [%r23+64];
	setp.lt.s32 	%p45, %r73, 1;
	@%p45 bra 	$L__BB13_64;
	div.s32 	%r46, %r44, %r70;
	mul.lo.s32 	%r150, %r46, %r70;
	sub.s32 	%r45, %r44, %r150;
	mov.b32 	%r215, 0;
$L__BB13_61:
	shl.b32 	%r151, %r215, 2;
	mov.u32 	%r152, _ZZ23reduce_max_filter_mainfE9smaxesRow;
	add.s32 	%r153, %r152, %r151;
	ld.volatile.shared.u32 	%r154, [%r153];
	setp.ne.s32 	%p46, %r154, %r46;
	@%p46 bra 	$L__BB13_63;
	mov.u32 	%r156, _ZZ23reduce_max_filter_mainfE9smaxesCol;
	add.s32 	%r157, %r156, %r151;
	ld.volatile.shared.u32 	%r158, [%r157];
	setp.eq.s32 	%p47, %r158, %r45;
	@%p47 bra 	$L__BB13_65;
$L__BB13_63:
	add.s32 	%r215, %r215, 1;
	setp.ne.s32 	%p48, %r215, %r73;
	@%p48 bra 	$L__BB13_61;
$L__BB13_64:
	ld.volatile.shared.f32 	%f43, [%r22+64];
	st.volatile.shared.f32 	[%r22], %f43;
	ld.volatile.shared.u32 	%r159, [%r23+64];
	st.volatile.shared.u32 	[%r23], %r159;
$L__BB13_65:
	setp.lt.s32 	%p49, %r72, 16;
	@%p49 bra 	$L__BB13_73;
$L__BB13_66:
	ld.volatile.shared.f32 	%f35, [%r22+32];
	setp.geu.f32 	%p50, %f43, %f35;
	@%p50 bra 	$L__BB13_74;
	ld.volatile.shared.u32 	%r49, [%r23+32];
	setp.lt.s32 	%p51, %r73, 1;
	@%p51 bra 	$L__BB13_72;
	div.s32 	%r51, %r49, %r70;
	mul.lo.s32 	%r161, %r51, %r70;
	sub.s32 	%r50, %r49, %r161;
	mov.b32 	%r216, 0;
$L__BB13_69:
	shl.b32 	%r162, %r216, 2;
	mov.u32 	%r163, _ZZ23reduce_max_filter_mainfE9smaxesRow;
	add.s32 	%r164, %r163, %r162;
	ld.volatile.shared.u32 	%r165, [%r164];
	setp.ne.s32 	%p52, %r165, %r51;
	@%p52 bra 	$L__BB13_71;
	mov.u32 	%r167, _ZZ23reduce_max_filter_mainfE9smaxesCol;
	add.s32 	%r168, %r167, %r162;
	ld.volatile.shared.u32 	%r169, [%r168];
	setp.eq.s32 	%p53, %r169, %r50;
	@%p53 bra 	$L__BB13_73;
$L__BB13_71:
	add.s32 	%r216, %r216, 1;
	setp.ne.s32 	%p54, %r216, %r73;
	@%p54 bra 	$L__BB13_69;
$L__BB13_72:
	ld.volatile.shared.f32 	%f43, [%r22+32];
	st.volatile.shared.f32 	[%r22], %f43;
	ld.volatile.shared.u32 	%r170, [%r23+32];
	st.volatile.shared.u32 	[%r23], %r170;
$L__BB13_73:
	setp.lt.s32 	%p55, %r72, 8;
	@%p55 bra 	$L__BB13_81;
$L__BB13_74:
	ld.volatile.shared.f32 	%f36, [%r22+16];
	setp.geu.f32 	%p56, %f43, %f36;
	@%p56 bra 	$L__BB13_82;
	ld.volatile.shared.u32 	%r54, [%r23+16];
	setp.lt.s32 	%p57, %r73, 1;
	@%p57 bra 	$L__BB13_80;
	div.s32 	%r56, %r54, %r70;
	mul.lo.s32 	%r172, %r56, %r70;
	sub.s32 	%r55, %r54, %r172;
	mov.b32 	%r217, 0;
$L__BB13_77:
	shl.b32 	%r173, %r217, 2;
	mov.u32 	%r174, _ZZ23reduce_max_filter_mainfE9smaxesRow;
	add.s32 	%r175, %r174, %r173;
	ld.volatile.shared.u32 	%r176, [%r175];
	setp.ne.s32 	%p58, %r176, %r56;
	@%p58 bra 	$L__BB13_79;
	mov.u32 	%r178, _ZZ23reduce_max_filter_mainfE9smaxesCol;
	add.s32 	%r179, %r178, %r173;
	ld.volatile.shared.u32 	%r180, [%r179];
	setp.eq.s32 	%p59, %r180, %r55;
	@%p59 bra 	$L__BB13_81;
$L__BB13_79:
	add.s32 	%r217, %r217, 1;
	setp.ne.s32 	%p60, %r217, %r73;
	@%p60 bra 	$L__BB13_77;
$L__BB13_80:
	ld.volatile.shared.f32 	%f43, [%r22+16];
	st.volatile.shared.f32 	[%r22], %f43;
	ld.volatile.shared.u32 	%r181, [%r23+16];
	st.volatile.shared.u32 	[%r23], %r181;
$L__BB13_81:
	setp.lt.s32 	%p61, %r72, 4;
	@%p61 bra 	$L__BB13_89;
$L__BB13_82:
	ld.volatile.shared.f32 	%f37, [%r22+8];
	setp.geu.f32 	%p62, %f43, %f37;
	@%p62 bra 	$L__BB13_90;
	ld.volatile.shared.u32 	%r59, [%r23+8];
	setp.lt.s32 	%p63, %r73, 1;
	@%p63 bra 	$L__BB13_88;
	div.s32 	%r61, %r59, %r70;
	mul.lo.s32 	%r183, %r61, %r70;
	sub.s32 	%r60, %r59, %r183;
	mov.b32 	%r218, 0;
$L__BB13_85:
	shl.b32 	%r184, %r218, 2;
	mov.u32 	%r185, _ZZ23reduce_max_filter_mainfE9smaxesRow;
	add.s32 	%r186, %r185, %r184;
	ld.volatile.shared.u32 	%r187, [%r186];
	setp.ne.s32 	%p64, %r187, %r61;
	@%p64 bra 	$L__BB13_87;
	mov.u32 	%r189, _ZZ23reduce_max_filter_mainfE9smaxesCol;
	add.s32 	%r190, %r189, %r184;
	ld.volatile.shared.u32 	%r191, [%r190];
	setp.eq.s32 	%p65, %r191, %r60;
	@%p65 bra 	$L__BB13_89;
$L__BB13_87:
	add.s32 	%r218, %r218, 1;
	setp.ne.s32 	%p66, %r218, %r73;
	@%p66 bra 	$L__BB13_85;
$L__BB13_88:
	ld.volatile.shared.f32 	%f43, [%r22+8];
	st.volatile.shared.f32 	[%r22], %f43;
	ld.volatile.shared.u32 	%r192, [%r23+8];
	st.volatile.shared.u32 	[%r23], %r192;
$L__BB13_89:
	setp.lt.s32 	%p67, %r72, 2;
	@%p67 bra 	$L__BB13_97;
$L__BB13_90:
	ld.volatile.shared.f32 	%f38, [%r22+4];
	setp.geu.f32 	%p68, %f43, %f38;
	@%p68 bra 	$L__BB13_97;
	ld.volatile.shared.u32 	%r64, [%r23+4];
	setp.lt.s32 	%p69, %r73, 1;
	@%p69 bra 	$L__BB13_96;
	div.s32 	%r66, %r64, %r70;
	mul.lo.s32 	%r194, %r66, %r70;
	sub.s32 	%r65, %r64, %r194;
	mov.b32 	%r219, 0;
$L__BB13_93:
	shl.b32 	%r195, %r219, 2;
	mov.u32 	%r196, _ZZ23reduce_max_filter_mainfE9smaxesRow;
	add.s32 	%r197, %r196, %r195;
	ld.volatile.shared.u32 	%r198, [%r197];
	setp.ne.s32 	%p70, %r198, %r66;
	@%p70 bra 	$L__BB13_95;
	mov.u32 	%r200, _ZZ23reduce_max_filter_mainfE9smaxesCol;
	add.s32 	%r201, %r200, %r195;
	ld.volatile.shared.u32 	%r202, [%r201];
	setp.eq.s32 	%p71, %r202, %r65;
	@%p71 bra 	$L__BB13_97;
$L__BB13_95:
	add.s32 	%r219, %r219, 1;
	setp.ne.s32 	%p72, %r219, %r73;
	@%p72 bra 	$L__BB13_93;
$L__BB13_96:
	ld.volatile.shared.f32 	%f39, [%r22+4];
	st.volatile.shared.f32 	[%r22], %f39;
	ld.volatile.shared.u32 	%r203, [%r23+4];
	st.volatile.shared.u32 	[%r23], %r203;
$L__BB13_97:
	bar.sync 	0;
	setp.ne.s32 	%p73, %r1, 0;
	@%p73 bra 	$L__BB13_100;
	ld.shared.f32 	%f40, [_ZZ23reduce_max_filter_mainfE5sdata];
	cvta.to.global.u64 	%rd13, %rd3;
	mul.wide.u32 	%rd14, %r2, 4;
	add.s64 	%rd15, %rd13, %rd14;
	st.global.f32 	[%rd15], %f40;
	ld.shared.u32 	%r69, [_ZZ23reduce_max_filter_mainfE7idxData];
	cvta.to.global.u64 	%rd16, %rd4;
	add.s64 	%rd17, %rd16, %rd14;
	st.global.u32 	[%rd17], %r69;
	setp.ne.s32 	%p74, %r4, 1;
	@%p74 bra 	$L__BB13_100;
	mul.wide.s32 	%rd18, %r73, 4;
	add.s64 	%rd19, %rd2, %rd18;
	st.global.u32 	[%rd19], %r69;
$L__BB13_100:
	ret;

}


// ===== COMPILED SASS (sm_100) =====

	.target	sm_100

	.elftype	@"ET_EXEC"


//--------------------- .note.nv.tkinfo           --------------------------
	.section	.note.nv.tkinfo,"",@"SHT_NOTE"
	.sectionflags	@"SHF_NOTE_NV_TKINFO"
	.tkinfo
        /*0018*/ 	.word	0x00000002
        /*0030*/ 	.string	""
        /*0030*/ 	.string	"ptxas"
        /*0030*/ 	.string	"Cuda compilation tools, release 13.0, V13.0.88"
        /*0030*/ 	.string	"Build cuda_13.0.r13.0/compiler.36424714_0"
        /*0030*/ 	.string	"-arch sm_100 -m 64 "



//--------------------- .note.nv.cuinfo           --------------------------
	.section	.note.nv.cuinfo,"",@"SHT_NOTE"
	.sectionflags	@"SHF_NOTE_NV_CUINFO"
        /*0018*/ 	.short	0x0002
        /*001a*/ 	.short	0x0064
        /*001c*/ 	.short	0x0082
	.zero		2


//--------------------- .nv.info                  --------------------------
	.section	.nv.info,"",@"SHT_CUDA_INFO"
	.align	4


	//----- nvinfo : EIATTR_REGCOUNT
	.align		4
        /*0000*/ 	.byte	0x04, 0x2f
        /*0002*/ 	.short	(.L_1 - .L_0)
	.align		4
.L_0:
        /*0004*/ 	.word	index@(elt_prod_conj)
        /*0008*/ 	.word	0x00000022


	//----- nvinfo : EIATTR_FRAME_SIZE
	.align		4
.L_1:
        /*000c*/ 	.byte	0x04, 0x11
        /*000e*/ 	.short	(.L_3 - .L_2)
	.align		4
.L_2:
        /*0010*/ 	.word	index@($__internal_11_$__cuda_sm20_dsqrt_rn_f64_mediumpath_v1)
        /*0014*/ 	.word	0x00000000


	//----- nvinfo : EIATTR_FRAME_SIZE
	.align		4
.L_3:
        /*0018*/ 	.byte	0x04, 0x11
        /*001a*/ 	.short	(.L_5 - .L_4)
	.align		4
.L_4:
        /*001c*/ 	.word	index@($__internal_10_$__cuda_sm20_div_rn_f64_full)
        /*0020*/ 	.word	0x00000000


	//----- nvinfo : EIATTR_FRAME_SIZE
	.align		4
.L_5:
        /*0024*/ 	.byte	0x04, 0x11
        /*0026*/ 	.short	(.L_7 - .L_6)
	.align		4
.L_6:
        /*0028*/ 	.word	index@(elt_prod_conj)
        /*002c*/ 	.word	0x00000000


	//----- nvinfo : EIATTR_REGCOUNT
	.align		4
.L_7:
        /*0030*/ 	.byte	0x04, 0x2f
        /*0032*/ 	.short	(.L_9 - .L_8)
	.align		4
.L_8:
        /*0034*/ 	.word	index@(elt_prod_conj_v2)
        /*0038*/ 	.word	0x0000001e


	//----- nvinfo : EIATTR_FRAME_SIZE
	.align		4
.L_9:
        /*003c*/ 	.byte	0x04, 0x11
        /*003e*/ 	.short	(.L_11 - .L_10)
	.align		4
.L_10:
        /*0040*/ 	.word	index@($__internal_9_$__cuda_sm20_dsqrt_rn_f64_mediumpath_v1)
        /*0044*/ 	.word	0x00000000


	//----- nvinfo : EIATTR_FRAME_SIZE
	.align		4
.L_11:
        /*0048*/ 	.byte	0x04, 0x11
        /*004a*/ 	.short	(.L_13 - .L_12)
	.align		4
.L_12:
        /*004c*/ 	.word	index@($__internal_8_$__cuda_sm20_div_rn_f64_full)
        /*0050*/ 	.word	0x00000000


	//----- nvinfo : EIATTR_FRAME_SIZE
	.align		4
.L_13:
        /*0054*/ 	.byte	0x04, 0x11
        /*0056*/ 	.short	(.L_15 - .L_14)
	.align		4
.L_14:
        /*0058*/ 	.word	index@(elt_prod_conj_v2)
        /*005c*/ 	.word	0x00000000


	//----- nvinfo : EIATTR_REGCOUNT
	.align		4
.L_15:
        /*0060*/ 	.byte	0x04, 0x2f
        /*0062*/ 	.short	(.L_17 - .L_16)
	.align		4
.L_16:
        /*0064*/ 	.word	index@(elt_prod_conj_v3)
        /*0068*/ 	.word	0x0000001f


	//----- nvinfo : EIATTR_FRAME_SIZE
	.align		4
.L_17:
        /*006c*/ 	.byte	0x04, 0x11
        /*006e*/ 	.short	(.L_19 - .L_18)
	.align		4
.L_18:
        /*0070*/ 	.word	index@($__internal_7_$__cuda_sm20_dsqrt_rn_f64_mediumpath_v1)
        /*0074*/ 	.word	0x00000000


	//----- nvinfo : EIATTR_FRAME_SIZE
	.align		4
.L_19:
        /*0078*/ 	.byte	0x04, 0x11
        /*007a*/ 	.short	(.L_21 - .L_20)
	.align		4
.L_20:
        /*007c*/ 	.word	index@($__internal_6_$__cuda_sm20_div_rn_f64_full)
        /*0080*/ 	.word	0x00000000


	//----- nvinfo : EIATTR_FRAME_SIZE
	.align		4
.L_21:
        /*0084*/ 	.byte	0x04, 0x11
        /*0086*/ 	.short	(.L_23 - .L_22)
	.align		4
.L_22:
        /*0088*/ 	.word	index@(elt_prod_conj_v3)
        /*008c*/ 	.word	0x00000000


	//----- nvinfo : EIATTR_REGCOUNT
	.align		4
.L_23:
        /*0090*/ 	.byte	0x04, 0x2f
        /*0092*/ 	.short	(.L_25 - .L_24)
	.align		4
.L_24:
        /*0094*/ 	.word	index@(reduce_max_final)
        /*0098*/ 	.word	0x00000018


	//----- nvinfo : EIATTR_FRAME_SIZE
	.align		4
.L_25:
        /*009c*/ 	.byte	0x04, 0x11
        /*009e*/ 	.short	(.L_27 - .L_26)
	.align		4
.L_26:
        /*00a0*/ 	.word	index@(reduce_max_final)
        /*00a4*/ 	.word	0x00000000


	//----- nvinfo : EIATTR_REGCOUNT
	.align		4
.L_27:
        /*00a8*/ 	.byte	0x04, 0x2f
        /*00aa*/ 	.short	(.L_29 - .L_28)
	.align		4
.L_28:
        /*00ac*/ 	.word	index@(reduce_max_main)
        /*00b0*/ 	.word	0x00000012


	//----- nvinfo : EIATTR_FRAME_SIZE
	.align		4
.L_29:
        /*00b4*/ 	.byte	0x04, 0x11
        /*00b6*/ 	.short	(.L_31 - .L_30)
	.align		4
.L_30:
        /*00b8*/ 	.word	index@(reduce_max_main)
        /*00bc*/ 	.word	0x00000000


	//----- nvinfo : EIATTR_REGCOUNT
	.align		4
.L_31:
        /*00c0*/ 	.byte	0x04, 0x2f
        /*00c2*/ 	.short	(.L_33 - .L_32)
	.align		4
.L_32:
        /*00c4*/ 	.word	index@(reduce_max_filter_final)
        /*00c8*/ 	.word	0x00000018


	//----- nvinfo : EIATTR_FRAME_SIZE
	.align		4
.L_33:
        /*00cc*/ 	.byte	0x04, 0x11
        /*00ce*/ 	.short	(.L_35 - .L_34)
	.align		4
.L_34:
        /*00d0*/ 	.word	index@(reduce_max_filter_final)
        /*00d4*/ 	.word	0x00000000


	//----- nvinfo : EIATTR_REGCOUNT
	.align		4
.L_35:
        /*00d8*/ 	.byte	0x04, 0x2f
        /*00da*/ 	.short	(.L_37 - .L_36)
	.align		4
.L_36:
        /*00dc*/ 	.word	index@(reduce_max_filter_main)
        /*00e0*/ 	.word	0x00000017


	//----- nvinfo : EIATTR_FRAME_SIZE
	.align		4
.L_37:
        /*00e4*/ 	.byte	0x04, 0x11
        /*00e6*/ 	.short	(.L_39 - .L_38)
	.align		4
.L_38:
        /*00e8*/ 	.word	index@(reduce_max_filter_main)
        /*00ec*/ 	.word	0x00000000


	//----- nvinfo : EIATTR_REGCOUNT
	.align		4
.L_39:
        /*00f0*/ 	.byte	0x04, 0x2f
        /*00f2*/ 	.short	(.L_41 - .L_40)
	.align		4
.L_40:
        /*00f4*/ 	.word	index@(elt_prod_conjf)
        /*00f8*/ 	.word	0x00000015


	//----- nvinfo : EIATTR_FRAME_SIZE
	.align		4
.L_41:
        /*00fc*/ 	.byte	0x04, 0x11
        /*00fe*/ 	.short	(.L_43 - .L_42)
	.align		4
.L_42:
        /*0100*/ 	.word	index@($__internal_5_$__cuda_sm3x_div_rn_noftz_f32_slowpath)
        /*0104*/ 	.word	0x00000000


	//----- nvinfo : EIATTR_FRAME_SIZE
	.align		4
.L_43:
        /*0108*/ 	.byte	0x04, 0x11
        /*010a*/ 	.short	(.L_45 - .L_44)
	.align		4
.L_44:
        /*010c*/ 	.word	index@($__internal_4_$__cuda_sm20_sqrt_rn_f32_slowpath)
        /*0110*/ 	.word	0x00000000


	//----- nvinfo : EIATTR_FRAME_SIZE
	.align		4
.L_45:
        /*0114*/ 	.byte	0x04, 0x11
        /*0116*/ 	.short	(.L_47 - .L_46)
	.align		4
.L_46:
        /*0118*/ 	.word	index@(elt_prod_conjf)
        /*011c*/ 	.word	0x00000000


	//----- nvinfo : EIATTR_REGCOUNT
	.align		4
.L_47:
        /*0120*/ 	.byte	0x04, 0x2f
        /*0122*/ 	.short	(.L_49 - .L_48)
	.align		4
.L_48:
        /*0124*/ 	.word	index@(elt_prod_conj_v2f)
        /*0128*/ 	.word	0x00000013


	//----- nvinfo : EIATTR_FRAME_SIZE
	.align		4
.L_49:
        /*012c*/ 	.byte	0x04, 0x11
        /*012e*/ 	.short	(.L_51 - .L_50)
	.align		4
.L_50:
        /*0130*/ 	.word	index@($__internal_3_$__cuda_sm3x_div_rn_noftz_f32_slowpath)
        /*0134*/ 	.word	0x00000000


	//----- nvinfo : EIATTR_FRAME_SIZE
	.align		4
.L_51:
        /*0138*/ 	.byte	0x04, 0x11
        /*013a*/ 	.short	(.L_53 - .L_52)
	.align		4
.L_52:
        /*013c*/ 	.word	index@($__internal_2_$__cuda_sm20_sqrt_rn_f32_slowpath)
        /*0140*/ 	.word	0x00000000


	//----- nvinfo : EIATTR_FRAME_SIZE
	.align		4
.L_53:
        /*0144*/ 	.byte	0x04, 0x11
        /*0146*/ 	.short	(.L_55 - .L_54)
	.align		4
.L_54:
        /*0148*/ 	.word	index@(elt_prod_conj_v2f)
        /*014c*/ 	.word	0x00000000


	//----- nvinfo : EIATTR_REGCOUNT
	.align		4
.L_55:
        /*0150*/ 	.byte	0x04, 0x2f
        /*0152*/ 	.short	(.L_57 - .L_56)
	.align		4
.L_56:
        /*0154*/ 	.word	index@(elt_prod_conj_v3f)
        /*0158*/ 	.word	0x00000013


	//----- nvinfo : EIATTR_FRAME_SIZE
	.align		4
.L_57:
        /*015c*/ 	.byte	0x04, 0x11
        /*015e*/ 	.short	(.L_59 - .L_58)
	.align		4
.L_58:
        /*0160*/ 	.word	index@($__internal_1_$__cuda_sm3x_div_rn_noftz_f32_slowpath)
        /*0164*/ 	.word	0x00000000


	//----- nvinfo : EIATTR_FRAME_SIZE
	.align		4
.L_59:
        /*0168*/ 	.byte	0x04, 0x11
        /*016a*/ 	.short	(.L_61 - .L_60)
	.align		4
.L_60:
        /*016c*/ 	.word	index@($__internal_0_$__cuda_sm20_sqrt_rn_f32_slowpath)
        /*0170*/ 	.word	0x00000000


	//----- nvinfo : EIATTR_FRAME_SIZE
	.align		4
.L_61:
        /*0174*/ 	.byte	0x04, 0x11
        /*0176*/ 	.short	(.L_63 - .L_62)
	.align		4
.L_62:
        /*0178*/ 	.word	index@(elt_prod_conj_v3f)
        /*017c*/ 	.word	0x00000000


	//----- nvinfo : EIATTR_REGCOUNT
	.align		4
.L_63:
        /*0180*/ 	.byte	0x04, 0x2f
        /*0182*/ 	.short	(.L_65 - .L_64)
	.align		4
.L_64:
        /*0184*/ 	.word	index@(reduce_max_finalf)
        /*0188*/ 	.word	0x00000014


	//----- nvinfo : EIATTR_FRAME_SIZE
	.align		4
.L_65:
        /*018c*/ 	.byte	0x04, 0x11
        /*018e*/ 	.short	(.L_67 - .L_66)
	.align		4
.L_66:
        /*0190*/ 	.word	index@(reduce_max_finalf)
        /*0194*/ 	.word	0x00000000


	//----- nvinfo : EIATTR_REGCOUNT
	.align		4
.L_67:
        /*0198*/ 	.byte	0x04, 0x2f
        /*019a*/ 	.short	(.L_69 - .L_68)
	.align		4
.L_68:
        /*019c*/ 	.word	index@(reduce_max_mainf)
        /*01a0*/ 	.word	0x00000011


	//----- nvinfo : EIATTR_FRAME_SIZE
	.align		4
.L_69:
        /*01a4*/ 	.byte	0x04, 0x11
        /*01a6*/ 	.short	(.L_71 - .L_70)
	.align		4
.L_70:
        /*01a8*/ 	.word	index@(reduce_max_mainf)
        /*01ac*/ 	.word	0x00000000


	//----- nvinfo : EIATTR_REGCOUNT
	.align		4
.L_71:
        /*01b0*/ 	.byte	0x04, 0x2f
        /*01b2*/ 	.short	(.L_73 - .L_72)
	.align		4
.L_72:
        /*01b4*/ 	.word	index@(reduce_max_filter_finalf)
        /*01b8*/ 	.word	0x00000016


	//----- nvinfo : EIATTR_FRAME_SIZE
	.align		4
.L_73:
        /*01bc*/ 	.byte	0x04, 0x11
        /*01be*/ 	.short	(.L_75 - .L_74)
	.align		4
.L_74:
        /*01c0*/ 	.word	index@(reduce_max_filter_finalf)
        /*01c4*/ 	.word	0x00000000


	//----- nvinfo : EIATTR_REGCOUNT
	.align		4
.L_75:
        /*01c8*/ 	.byte	0x04, 0x2f
        /*01ca*/ 	.short	(.L_77 - .L_76)
	.align		4
.L_76:
        /*01cc*/ 	.word	index@(reduce_max_filter_mainf)
        /*01d0*/ 	.word	0x00000015


	//----- nvinfo : EIATTR_FRAME_SIZE
	.align		4
.L_77:
        /*01d4*/ 	.byte	0x04, 0x11
        /*01d6*/ 	.short	(.L_79 - .L_78)
	.align		4
.L_78:
        /*01d8*/ 	.word	index@(reduce_max_filter_mainf)
        /*01dc*/ 	.word	0x00000000


	//----- nvinfo : EIATTR_MIN_STACK_SIZE
	.align		4
.L_79:
        /*01e0*/ 	.byte	0x04, 0x12
        /*01e2*/ 	.short	(.L_81 - .L_80)
	.align		4
.L_80:
        /*01e4*/ 	.word	index@(reduce_max_filter_mainf)
        /*01e8*/ 	.word	0x00000000


	//----- nvinfo : EIATTR_MIN_STACK_SIZE
	.align		4
.L_81:
        /*01ec*/ 	.byte	0x04, 0x12
        /*01ee*/ 	.short	(.L_83 - .L_82)
	.align		4
.L_82:
        /*01f0*/ 	.word	index@(reduce_max_filter_finalf)
        /*01f4*/ 	.word	0x00000000


	//----- nvinfo : EIATTR_MIN_STACK_SIZE
	.align		4
.L_83:
        /*01f8*/ 	.byte	0x04, 0x12
        /*01fa*/ 	.short	(.L_85 - .L_84)
	.align		4
.L_84:
        /*01fc*/ 	.word	index@(reduce_max_mainf)
        /*0200*/ 	.word	0x00000000


	//----- nvinfo : EIATTR_MIN_STACK_SIZE
	.align		4
.L_85:
        /*0204*/ 	.byte	0x04, 0x12
        /*0206*/ 	.short	(.L_87 - .L_86)
	.align		4
.L_86:
        /*0208*/ 	.word	index@(reduce_max_finalf)
        /*020c*/ 	.word	0x00000000


	//----- nvinfo : EIATTR_MIN_STACK_SIZE
	.align		4
.L_87:
        /*0210*/ 	.byte	0x04, 0x12
        /*0212*/ 	.short	(.L_89 - .L_88)
	.align		4
.L_88:
        /*0214*/ 	.word	index@(elt_prod_conj_v3f)
        /*0218*/ 	.word	0x00000000


	//----- nvinfo : EIATTR_MIN_STACK_SIZE
	.align		4
.L_89:
        /*021c*/ 	.byte	0x04, 0x12
        /*021e*/ 	.short	(.L_91 - .L_90)
	.align		4
.L_90:
        /*0220*/ 	.word	index@(elt_prod_conj_v2f)
        /*0224*/ 	.word	0x00000000


	//----- nvinfo : EIATTR_MIN_STACK_SIZE
	.align		4
.L_91:
        /*0228*/ 	.byte	0x04, 0x12
        /*022a*/ 	.short	(.L_93 - .L_92)
	.align		4
.L_92:
        /*022c*/ 	.word	index@(elt_prod_conjf)
        /*0230*/ 	.word	0x00000000


	//----- nvinfo : EIATTR_MIN_STACK_SIZE
	.align		4
.L_93:
        /*0234*/ 	.byte	0x04, 0x12
        /*0236*/ 	.short	(.L_95 - .L_94)
	.align		4
.L_94:
        /*0238*/ 	.word	index@(reduce_max_filter_main)
        /*023c*/ 	.word	0x00000000


	//----- nvinfo : EIATTR_MIN_STACK_SIZE
	.align		4
.L_95:
        /*0240*/ 	.byte	0x04, 0x12
        /*0242*/ 	.short	(.L_97 - .L_96)
	.align		4
.L_96:
        /*0244*/ 	.word	index@(reduce_max_filter_final)
        /*0248*/ 	.word	0x00000000


	//----- nvinfo : EIATTR_MIN_STACK_SIZE
	.align		4
.L_97:
        /*024c*/ 	.byte	0x04, 0x12
        /*024e*/ 	.short	(.L_99 - .L_98)
	.align		4
.L_98:
        /*0250*/ 	.word	index@(reduce_max_main)
        /*0254*/ 	.word	0x00000000


	//----- nvinfo : EIATTR_MIN_STACK_SIZE
	.align		4
.L_99:
        /*0258*/ 	.byte	0x04, 0x12
        /*025a*/ 	.short	(.L_101 - .L_100)
	.align		4
.L_100:
        /*025c*/ 	.word	index@(reduce_max_final)
        /*0260*/ 	.word	0x00000000


	//----- nvinfo : EIATTR_MIN_STACK_SIZE
	.align		4
.L_101:
        /*0264*/ 	.byte	0x04, 0x12
        /*0266*/ 	.short	(.L_103 - .L_102)
	.align		4
.L_102:
        /*0268*/ 	.word	index@(elt_prod_conj_v3)
        /*026c*/ 	.word	0x00000000


	//----- nvinfo : EIATTR_MIN_STACK_SIZE
	.align		4
.L_103:
        /*0270*/ 	.byte	0x04, 0x12
        /*0272*/ 	.short	(.L_105 - .L_104)
	.align		4
.L_104:
        /*0274*/ 	.word	index@(elt_prod_conj_v2)
        /*0278*/ 	.word	0x00000000


	//----- nvinfo : EIATTR_MIN_STACK_SIZE
	.align		4
.L_105:
        /*027c*/ 	.byte	0x04, 0x12
        /*027e*/ 	.short	(.L_107 - .L_106)
	.align		4
.L_106:
        /*0280*/ 	.word	index@(elt_prod_conj)
        /*0284*/ 	.word	0x00000000
.L_107:


//--------------------- .nv.compat                --------------------------
	.section	.nv.compat,"",@"SHT_CUDA_COMPAT_INFO"
	.align	4
        /*0000*/ 	.byte	0x02, 0x09, 0x00, 0x00, 0x02, 0x02, 0x01, 0x00, 0x02, 0x05, 0x05, 0x00, 0x03, 0x07, 0x01, 0x01
        /*0010*/ 	.byte	0x02, 0x03, 0x00, 0x00, 0x02, 0x06, 0x01, 0x00, 0x04, 0x0b, 0x08, 0x00, 0x01, 0x00, 0x00, 0x00
        /*0020*/ 	.byte	0x00, 0x00, 0x00, 0x00


//--------------------- .nv.info.reduce_max_filter_mainf --------------------------
	.section	.nv.info.reduce_max_filter_mainf,"",@"SHT_CUDA_INFO"
	.sectionflags	@""
	.align	4


	//----- nvinfo : EIATTR_CUDA_API_VERSION
	.align		4
        /*0000*/ 	.byte	0x04, 0x37
        /*0002*/ 	.short	(.L_109 - .L_108)
.L_108:
        /*0004*/ 	.word	0x00000082


	//----- nvinfo : EIATTR_KPARAM_INFO
	.align		4
.L_109:
        /*0008*/ 	.byte	0x04, 0x17
        /*000a*/ 	.short	(.L_111 - .L_110)
.L_110:
        /*000c*/ 	.word	0x00000000
        /*0010*/ 	.short	0x0007
        /*0012*/ 	.short	0x0030
        /*0014*/ 	.byte	0x00, 0xf0, 0x11, 0x00


	//----- nvinfo : EIATTR_KPARAM_INFO
	.align		4
.L_111:
        /*0018*/ 	.byte	0x04, 0x17
        /*001a*/ 	.short	(.L_113 - .L_112)
.L_112:
        /*001c*/ 	.word	0x00000000
        /*0020*/ 	.short	0x0006
        /*0022*/ 	.short	0x0028
        /*0024*/ 	.byte	0x00, 0xf5, 0x21, 0x00


	//----- nvinfo : EIATTR_KPARAM_INFO
	.align		4
.L_113:
        /*0028*/ 	.byte	0x04, 0x17
        /*002a*/ 	.short	(.L_115 - .L_114)
.L_114:
        /*002c*/ 	.word	0x00000000
        /*0030*/ 	.short	0x0005
        /*0032*/ 	.short	0x0020
        /*0034*/ 	.byte	0x00, 0xf0, 0x11, 0x00


	//----- nvinfo : EIATTR_KPARAM_INFO
	.align		4
.L_115:
        /*0038*/ 	.byte	0x04, 0x17
        /*003a*/ 	.short	(.L_117 - .L_116)
.L_116:
        /*003c*/ 	.word	0x00000000
        /*0040*/ 	.short	0x0004
        /*0042*/ 	.short	0x001c
        /*0044*/ 	.byte	0x00, 0xf0, 0x11, 0x00


	//----- nvinfo : EIATTR_KPARAM_INFO
	.align		4
.L_117:
        /*0048*/ 	.byte	0x04, 0x17
        /*004a*/ 	.short	(.L_119 - .L_118)
.L_118:
        /*004c*/ 	.word	0x00000000
        /*0050*/ 	.short	0x0003
        /*0052*/ 	.short	0x0018
        /*0054*/ 	.byte	0x00, 0xf0, 0x11, 0x00


	//----- nvinfo : EIATTR_KPARAM_INFO
	.align		4
.L_119:
        /*0058*/ 	.byte	0x04, 0x17
        /*005a*/ 	.short	(.L_121 - .L_120)
.L_120:
        /*005c*/ 	.word	0x00000000
        /*0060*/ 	.short	0x0002
        /*0062*/ 	.short	0x0010
        /*0064*/ 	.byte	0x00, 0xf5, 0x21, 0x00


	//----- nvinfo : EIATTR_KPARAM_INFO
	.align		4
.L_121:
        /*0068*/ 	.byte	0x04, 0x17
        /*006a*/ 	.short	(.L_123 - .L_122)
.L_122:
        /*006c*/ 	.word	0x00000000
        /*0070*/ 	.short	0x0001
        /*0072*/ 	.short	0x0008
        /*0074*/ 	.byte	0x00, 0xf5, 0x21, 0x00


	//----- nvinfo : EIATTR_KPARAM_INFO
	.align		4
.L_123:
        /*0078*/ 	.byte	0x04, 0x17
        /*007a*/ 	.short	(.L_125 - .L_124)
.L_124:
        /*007c*/ 	.word	0x00000000
        /*0080*/ 	.short	0x0000
        /*0082*/ 	.short	0x0000
        /*0084*/ 	.byte	0x00, 0xf5, 0x21, 0x00


	//----- nvinfo : EIATTR_SPARSE_MMA_MASK
	.align		4
.L_125:
        /*0088*/ 	.byte	0x03, 0x50
        /*008a*/ 	.short	0x0000


	//----- nvinfo : EIATTR_MAXREG_COUNT
	.align		4
        /*008c*/ 	.byte	0x03, 0x1b
        /*008e*/ 	.short	0x00ff


	//----- nvinfo : EIATTR_NUM_BARRIERS
	.align		4
        /*0090*/ 	.byte	0x02, 0x4c
        /*0092*/ 	.byte	0x01
	.zero		1


	//----- nvinfo : EIATTR_MERCURY_ISA_VERSION
	.align		4
        /*0094*/ 	.byte	0x03, 0x5f
        /*0096*/ 	.short	0x0101


	//----- nvinfo : EIATTR_VRC_CTA_INIT_COUNT
	.align		4
        /*0098*/ 	.byte	0x02, 0x4a
	.zero		1
	.zero		1


	//----- nvinfo : EIATTR_EXIT_INSTR_OFFSETS
	.align		4
        /*009c*/ 	.byte	0x04, 0x1c
        /*009e*/ 	.short	(.L_127 - .L_126)


	//   ....[0]....
.L_126:
        /*00a0*/ 	.word	0x00001a30


	//   ....[1]....
        /*00a4*/ 	.word	0x00003380


	//   ....[2]....
        /*00a8*/ 	.word	0x00003450


	//   ....[3]....
        /*00ac*/ 	.word	0x000034a0


	//----- nvinfo : EIATTR_CRS_STACK_SIZE
	.align		4
.L_127:
        /*00b0*/ 	.byte	0x04, 0x1e
        /*00b2*/ 	.short	(.L_129 - .L_128)
.L_128:
        /*00b4*/ 	.word	0x00000000


	//----- nvinfo : EIATTR_CBANK_PARAM_SIZE
	.align		4
.L_129:
        /*00b8*/ 	.byte	0x03, 0x19
        /*00ba*/ 	.short	0x0034


	//----- nvinfo : EIATTR_PARAM_CBANK
	.align		4
        /*00bc*/ 	.byte	0x04, 0x0a
        /*00be*/ 	.short	(.L_131 - .L_130)
	.align		4
.L_130:
        /*00c0*/ 	.word	index@(.nv.constant0.reduce_max_filter_mainf)
        /*00c4*/ 	.short	0x0380
        /*00c6*/ 	.short	0x0034


	//----- nvinfo : EIATTR_SW_WAR
	.align		4
.L_131:
        /*00c8*/ 	.byte	0x04, 0x36
        /*00ca*/ 	.short	(.L_133 - .L_132)
.L_132:
        /*00cc*/ 	.word	0x00000008
.L_133:


//--------------------- .nv.info.reduce_max_filter_finalf --------------------------
	.section	.nv.info.reduce_max_filter_finalf,"",@"SHT_CUDA_INFO"
	.sectionflags	@""
	.align	4


	//----- nvinfo : EIATTR_CUDA_API_VERSION
	.align		4
        /*0000*/ 	.byte	0x04, 0x37
        /*0002*/ 	.short	(.L_135 - .L_134)
.L_134:
        /*0004*/ 	.word	0x00000082


	//----- nvinfo : EIATTR_KPARAM_INFO
	.align		4
.L_135:
        /*0008*/ 	.byte	0x04, 0x17
        /*000a*/ 	.short	(.L_137 - .L_136)
.L_136:
        /*000c*/ 	.word	0x00000000
        /*0010*/ 	.short	0x0007
        /*0012*/ 	.short	0x0030
        /*0014*/ 	.byte	0x00, 0xf0, 0x11, 0x00


	//----- nvinfo : EIATTR_KPARAM_INFO
	.align		4
.L_137:
        /*0018*/ 	.byte	0x04, 0x17
        /*001a*/ 	.short	(.L_139 - .L_138)
.L_138:
        /*001c*/ 	.word	0x00000000
        /*0020*/ 	.short	0x0006
        /*0022*/ 	.short	0x0028
        /*0024*/ 	.byte	0x00, 0xf5, 0x21, 0x00


	//----- nvinfo : EIATTR_KPARAM_INFO
	.align		4
.L_139:
        /*0028*/ 	.byte	0x04, 0x17
        /*002a*/ 	.short	(.L_141 - .L_140)
.L_140:
        /*002c*/ 	.word	0x00000000
        /*0030*/ 	.short	0x0005
        /*0032*/ 	.short	0x0020
        /*0034*/ 	.byte	0x00, 0xf0, 0x11, 0x00


	//----- nvinfo : EIATTR_KPARAM_INFO
	.align		4
.L_141:
        /*0038*/ 	.byte	0x04, 0x17
        /*003a*/ 	.short	(.L_143 - .L_142)
.L_142:
        /*003c*/ 	.word	0x00000000
        /*0040*/ 	.short	0x0004
        /*0042*/ 	.short	0x001c
        /*0044*/ 	.byte	0x00, 0xf0, 0x11, 0x00


	//----- nvinfo : EIATTR_KPARAM_INFO
	.align		4
.L_143:
        /*0048*/ 	.byte	0x04, 0x17
        /*004a*/ 	.short	(.L_145 - .L_144)
.L_144:
        /*004c*/ 	.word	0x00000000
        /*0050*/ 	.short	0x0003
        /*0052*/ 	.short	0x0018
        /*0054*/ 	.byte	0x00, 0xf0, 0x11, 0x00


	//----- nvinfo : EIATTR_KPARAM_INFO
	.align		4
.L_145:
        /*0058*/ 	.byte	0x04, 0x17
        /*005a*/ 	.short	(.L_147 - .L_146)
.L_146:
        /*005c*/ 	.word	0x00000000
        /*0060*/ 	.short	0x0002
        /*0062*/ 	.short	0x0010
        /*0064*/ 	.byte	0x00, 0xf5, 0x21, 0x00


	//----- nvinfo : EIATTR_KPARAM_INFO
	.align		4
.L_147:
        /*0068*/ 	.byte	0x04, 0x17
        /*006a*/ 	.short	(.L_149 - .L_148)
.L_148:
        /*006c*/ 	.word	0x00000000
        /*0070*/ 	.short	0x0001
        /*0072*/ 	.short	0x0008
        /*0074*/ 	.byte	0x00, 0xf5, 0x21, 0x00


	//----- nvinfo : EIATTR_KPARAM_INFO
	.align		4
.L_149:
        /*0078*/ 	.byte	0x04, 0x17
        /*007a*/ 	.short	(.L_151 - .L_150)
.L_150:
        /*007c*/ 	.word	0x00000000
        /*0080*/ 	.short	0x0000
        /*0082*/ 	.short	0x0000
        /*0084*/ 	.byte	0x00, 0xf5, 0x21, 0x00


	//----- nvinfo : EIATTR_SPARSE_MMA_MASK
	.align		4
.L_151:
        /*0088*/ 	.byte	0x03, 0x50
        /*008a*/ 	.short	0x0000


	//----- nvinfo : EIATTR_MAXREG_COUNT
	.align		4
        /*008c*/ 	.byte	0x03, 0x1b
        /*008e*/ 	.short	0x00ff


	//----- nvinfo : EIATTR_NUM_BARRIERS
	.align		4
        /*0090*/ 	.byte	0x02, 0x4c
        /*0092*/ 	.byte	0x01
	.zero		1


	//----- nvinfo : EIATTR_MERCURY_ISA_VERSION
	.align		4
        /*0094*/ 	.byte	0x03, 0x5f
        /*0096*/ 	.short	0x0101


	//----- nvinfo : EIATTR_VRC_CTA_INIT_COUNT
	.align		4
        /*0098*/ 	.byte	0x02, 0x4a
	.zero		1
	.zero		1


	//----- nvinfo : EIATTR_EXIT_INSTR_OFFSETS
	.align		4
        /*009c*/ 	.byte	0x04, 0x1c
        /*009e*/ 	.short	(.L_153 - .L_152)


	//   ....[0]....
.L_152:
        /*00a0*/ 	.word	0x00001a80


	//   ....[1]....
        /*00a4*/ 	.word	0x000033d0


	//   ....[2]....
        /*00a8*/ 	.word	0x000034a0


	//   ....[3]....
        /*00ac*/ 	.word	0x000034f0


	//----- nvinfo : EIATTR_CRS_STACK_SIZE
	.align		4
.L_153:
        /*00b0*/ 	.byte	0x04, 0x1e
        /*00b2*/ 	.short	(.L_155 - .L_154)
.L_154:
        /*00b4*/ 	.word	0x00000000


	//----- nvinfo : EIATTR_CBANK_PARAM_SIZE
	.align		4
.L_155:
        /*00b8*/ 	.byte	0x03, 0x19
        /*00ba*/ 	.short	0x0034


	//----- nvinfo : EIATTR_PARAM_CBANK
	.align		4
        /*00bc*/ 	.byte	0x04, 0x0a
        /*00be*/ 	.short	(.L_157 - .L_156)
	.align		4
.L_156:
        /*00c0*/ 	.word	index@(.nv.constant0.reduce_max_filter_finalf)
        /*00c4*/ 	.short	0x0380
        /*00c6*/ 	.short	0x0034


	//----- nvinfo : EIATTR_SW_WAR
	.align		4
.L_157:
        /*00c8*/ 	.byte	0x04, 0x36
        /*00ca*/ 	.short	(.L_159 - .L_158)
.L_158:
        /*00cc*/ 	.word	0x00000008
.L_159:


//--------------------- .nv.info.reduce_max_mainf --------------------------
	.section	.nv.info.reduce_max_mainf,"",@"SHT_CUDA_INFO"
	.sectionflags	@""
	.align	4


	//----- nvinfo : EIATTR_CUDA_API_VERSION
	.align		4
        /*0000*/ 	.byte	0x04, 0x37
        /*0002*/ 	.short	(.L_161 - .L_160)
.L_160:
        /*0004*/ 	.word	0x00000082


	//----- nvinfo : EIATTR_KPARAM_INFO
	.align		4
.L_161:
        /*0008*/ 	.byte	0x04, 0x17
        /*000a*/ 	.short	(.L_163 - .L_162)
.L_162:
        /*000c*/ 	.word	0x00000000
        /*0010*/ 	.short	0x0004
        /*0012*/ 	.short	0x001c
        /*0014*/ 	.byte	0x00, 0xf0, 0x11, 0x00


	//----- nvinfo : EIATTR_KPARAM_INFO
	.align		4
.L_163:
        /*0018*/ 	.byte	0x04, 0x17
        /*001a*/ 	.short	(.L_165 - .L_164)
.L_164:
        /*001c*/ 	.word	0x00000000
        /*0020*/ 	.short	0x0003
        /*0022*/ 	.short	0x0018
        /*0024*/ 	.byte	0x00, 0xf0, 0x11, 0x00


	//----- nvinfo : EIATTR_KPARAM_INFO
	.align		4
.L_165:
        /*0028*/ 	.byte	0x04, 0x17
        /*002a*/ 	.short	(.L_167 - .L_166)
.L_166:
        /*002c*/ 	.word	0x00000000
        /*0030*/ 	.short	0x0002
        /*0032*/ 	.short	0x0010
        /*0034*/ 	.byte	0x00, 0xf5, 0x21, 0x00


	//----- nvinfo : EIATTR_KPARAM_INFO
	.align		4
.L_167:
        /*0038*/ 	.byte	0x04, 0x17
        /*003a*/ 	.short	(.L_169 - .L_168)
.L_168:
        /*003c*/ 	.word	0x00000000
        /*0040*/ 	.short	0x0001
        /*0042*/ 	.short	0x0008
        /*0044*/ 	.byte	0x00, 0xf5, 0x21, 0x00


	//----- nvinfo : EIATTR_KPARAM_INFO
	.align		4
.L_169:
        /*0048*/ 	.byte	0x04, 0x17
        /*004a*/ 	.short	(.L_171 - .L_170)
.L_170:
        /*004c*/ 	.word	0x00000000
        /*0050*/ 	.short	0x0000
        /*0052*/ 	.short	0x0000
        /*0054*/ 	.byte	0x00, 0xf5, 0x21, 0x00


	//----- nvinfo : EIATTR_SPARSE_MMA_MASK
	.align		4
.L_171:
        /*0058*/ 	.byte	0x03, 0x50
        /*005a*/ 	.short	0x0000


	//----- nvinfo : EIATTR_MAXREG_COUNT
	.align		4
        /*005c*/ 	.byte	0x03, 0x1b
        /*005e*/ 	.short	0x00ff


	//----- nvinfo : EIATTR_NUM_BARRIERS
	.align		4
        /*0060*/ 	.byte	0x02, 0x4c
        /*0062*/ 	.byte	0x01
	.zero		1


	//----- nvinfo : EIATTR_MERCURY_ISA_VERSION
	.align		4
        /*0064*/ 	.byte	0x03, 0x5f
        /*0066*/ 	.short	0x0101


	//----- nvinfo : EIATTR_VRC_CTA_INIT_COUNT
	.align		4
        /*0068*/ 	.byte	0x02, 0x4a
	.zero		1
	.zero		1


	//----- nvinfo : EIATTR_EXIT_INSTR_OFFSETS
	.align		4
        /*006c*/ 	.byte	0x04, 0x1c
        /*006e*/ 	.short	(.L_173 - .L_172)


	//   ....[0]....
.L_172:
        /*0070*/ 	.word	0x000005b0


	//   ....[1]....
        /*0074*/ 	.word	0x00000a80


	//   ....[2]....
        /*0078*/ 	.word	0x00000b10


	//----- nvinfo : EIATTR_CRS_STACK_SIZE
	.align		4
.L_173:
        /*007c*/ 	.byte	0x04, 0x1e
        /*007e*/ 	.short	(.L_175 - .L_174)
.L_174:
        /*0080*/ 	.word	0x00000000


	//----- nvinfo : EIATTR_CBANK_PARAM_SIZE
	.align		4
.L_175:
        /*0084*/ 	.byte	0x03, 0x19
        /*0086*/ 	.short	0x0020


	//----- nvinfo : EIATTR_PARAM_CBANK
	.align		4
        /*0088*/ 	.byte	0x04, 0x0a
        /*008a*/ 	.short	(.L_177 - .L_176)
	.align		4
.L_176:
        /*008c*/ 	.word	index@(.nv.constant0.reduce_max_mainf)
        /*0090*/ 	.short	0x0380
        /*0092*/ 	.short	0x0020


	//----- nvinfo : EIATTR_SW_WAR
	.align		4
.L_177:
        /*0094*/ 	.byte	0x04, 0x36
        /*0096*/ 	.short	(.L_179 - .L_178)
.L_178:
        /*0098*/ 	.word	0x00000008
.L_179:


//--------------------- .nv.info.reduce_max_finalf --------------------------
	.section	.nv.info.reduce_max_finalf,"",@"SHT_CUDA_INFO"
	.sectionflags	@""
	.align	4


	//----- nvinfo : EIATTR_CUDA_API_VERSION
	.align		4
        /*0000*/ 	.byte	0x04, 0x37
        /*0002*/ 	.short	(.L_181 - .L_180)
.L_180:
        /*0004*/ 	.word	0x00000082


	//----- nvinfo : EIATTR_KPARAM_INFO
	.align		4
.L_181:
        /*0008*/ 	.byte	0x04, 0x17
        /*000a*/ 	.short	(.L_183 - .L_182)
.L_182:
        /*000c*/ 	.word	0x00000000
        /*0010*/ 	.short	0x0004
        /*0012*/ 	.short	0x001c
        /*0014*/ 	.byte	0x00, 0xf0, 0x11, 0x00


	//----- nvinfo : EIATTR_KPARAM_INFO
	.align		4
.L_183:
        /*0018*/ 	.byte	0x04, 0x17
        /*001a*/ 	.short	(.L_185 - .L_184)
.L_184:
        /*001c*/ 	.word	0x00000000
        /*0020*/ 	.short	0x0003
        /*0022*/ 	.short	0x0018
        /*0024*/ 	.byte	0x00, 0xf0, 0x11, 0x00


	//----- nvinfo : EIATTR_KPARAM_INFO
	.align		4
.L_185:
        /*0028*/ 	.byte	0x04, 0x17
        /*002a*/ 	.short	(.L_187 - .L_186)
.L_186:
        /*002c*/ 	.word	0x00000000
        /*0030*/ 	.short	0x0002
        /*0032*/ 	.short	0x0010
        /*0034*/ 	.byte	0x00, 0xf5, 0x21, 0x00


	//----- nvinfo : EIATTR_KPARAM_INFO
	.align		4
.L_187:
        /*0038*/ 	.byte	0x04, 0x17
        /*003a*/ 	.short	(.L_189 - .L_188)
.L_188:
        /*003c*/ 	.word	0x00000000
        /*0040*/ 	.short	0x0001
        /*0042*/ 	.short	0x0008
        /*0044*/ 	.byte	0x00, 0xf5, 0x21, 0x00


	//----- nvinfo : EIATTR_KPARAM_INFO
	.align		4
.L_189:
        /*0048*/ 	.byte	0x04, 0x17
        /*004a*/ 	.short	(.L_191 - .L_190)
.L_190:
        /*004c*/ 	.word	0x00000000
        /*0050*/ 	.short	0x0000
        /*0052*/ 	.short	0x0000
        /*0054*/ 	.byte	0x00, 0xf5, 0x21, 0x00


	//----- nvinfo : EIATTR_SPARSE_MMA_MASK
	.align		4
.L_191:
        /*0058*/ 	.byte	0x03, 0x50
        /*005a*/ 	.short	0x0000


	//----- nvinfo : EIATTR_MAXREG_COUNT
	.align		4
        /*005c*/ 	.byte	0x03, 0x1b
        /*005e*/ 	.short	0x00ff


	//----- nvinfo : EIATTR_NUM_BARRIERS
	.align		4
        /*0060*/ 	.byte	0x02, 0x4c
        /*0062*/ 	.byte	0x01
	.zero		1


	//----- nvinfo : EIATTR_MERCURY_ISA_VERSION
	.align		4
        /*0064*/ 	.byte	0x03, 0x5f
        /*0066*/ 	.short	0x0101


	//----- nvinfo : EIATTR_VRC_CTA_INIT_COUNT
	.align		4
        /*0068*/ 	.byte	0x02, 0x4a
	.zero		1
	.zero		1


	//----- nvinfo : EIATTR_EXIT_INSTR_OFFSETS
	.align		4
        /*006c*/ 	.byte	0x04, 0x1c
        /*006e*/ 	.short	(.L_193 - .L_192)


	//   ....[0]....
.L_192:
        /*0070*/ 	.word	0x00000660


	//   ....[1]....
        /*0074*/ 	.word	0x00000b30


	//   ....[2]....
        /*0078*/ 	.word	0x00000bc0


	//----- nvinfo : EIATTR_CRS_STACK_SIZE
	.align		4
.L_193:
        /*007c*/ 	.byte	0x04, 0x1e
        /*007e*/ 	.short	(.L_195 - .L_194)
.L_194:
        /*0080*/ 	.word	0x00000000


	//----- nvinfo : EIATTR_CBANK_PARAM_SIZE
	.align		4
.L_195:
        /*0084*/ 	.byte	0x03, 0x19
        /*0086*/ 	.short	0x0020


	//----- nvinfo : EIATTR_PARAM_CBANK
	.align		4
        /*0088*/ 	.byte	0x04, 0x0a
        /*008a*/ 	.short	(.L_197 - .L_196)
	.align		4
.L_196:
        /*008c*/ 	.word	index@(.nv.constant0.reduce_max_finalf)
        /*0090*/ 	.short	0x0380
        /*0092*/ 	.short	0x0020


	//----- nvinfo : EIATTR_SW_WAR
	.align		4
.L_197:
        /*0094*/ 	.byte	0x04, 0x36
        /*0096*/ 	.short	(.L_199 - .L_198)
.L_198:
        /*0098*/ 	.word	0x00000008
.L_199:


//--------------------- .nv.info.elt_prod_conj_v3f --------------------------
	.section	.nv.info.elt_prod_conj_v3f,"",@"SHT_CUDA_INFO"
	.sectionflags	@""
	.align	4


	//----- nvinfo : EIATTR_CUDA_API_VERSION
	.align		4
        /*0000*/ 	.byte	0x04, 0x37
        /*0002*/ 	.short	(.L_201 - .L_200)
.L_200:
        /*0004*/ 	.word	0x00000082


	//----- nvinfo : EIATTR_KPARAM_INFO
	.align		4
.L_201:
        /*0008*/ 	.byte	0x04, 0x17
        /*000a*/ 	.short	(.L_203 - .L_202)
.L_202:
        /*000c*/ 	.word	0x00000000
        /*0010*/ 	.short	0x0003
        /*0012*/ 	.short	0x0018
        /*0014*/ 	.byte	0x00, 0xf0, 0x11, 0x00


	//----- nvinfo : EIATTR_KPARAM_INFO
	.align		4
.L_203:
        /*0018*/ 	.byte	0x04, 0x17
        /*001a*/ 	.short	(.L_205 - .L_204)
.L_204:
        /*001c*/ 	.word	0x00000000
        /*0020*/ 	.short	0x0002
        /*0022*/ 	.short	0x0010
        /*0024*/ 	.byte	0x00, 0xf5, 0x21, 0x00


	//----- nvinfo : EIATTR_KPARAM_INFO
	.align		4
.L_205:
        /*0028*/ 	.byte	0x04, 0x17
        /*002a*/ 	.short	(.L_207 - .L_206)
.L_206:
        /*002c*/ 	.word	0x00000000
        /*0030*/ 	.short	0x0001
        /*0032*/ 	.short	0x0008
        /*0034*/ 	.byte	0x00, 0xf5, 0x21, 0x00


	//----- nvinfo : EIATTR_KPARAM_INFO
	.align		4
.L_207:
        /*0038*/ 	.byte	0x04, 0x17
        /*003a*/ 	.short	(.L_209 - .L_208)
.L_208:
        /*003c*/ 	.word	0x00000000
        /*0040*/ 	.short	0x0000
        /*0042*/ 	.short	0x0000
        /*0044*/ 	.byte	0x00, 0xf5, 0x21, 0x00


	//----- nvinfo : EIATTR_SPARSE_MMA_MASK
	.align		4
.L_209:
        /*0048*/ 	.byte	0x03, 0x50
        /*004a*/ 	.short	0x0000


	//----- nvinfo : EIATTR_MAXREG_COUNT
	.align		4
        /*004c*/ 	.byte	0x03, 0x1b
        /*004e*/ 	.short	0x00ff


	//----- nvinfo : EIATTR_MERCURY_ISA_VERSION
	.align		4
        /*0050*/ 	.byte	0x03, 0x5f
        /*0052*/ 	.short	0x0101


	//----- nvinfo : EIATTR_VRC_CTA_INIT_COUNT
	.align		4
        /*0054*/ 	.byte	0x02, 0x4a
	.zero		1
	.zero		1


	//----- nvinfo : EIATTR_EXIT_INSTR_OFFSETS
	.align		4
        /*0058*/ 	.byte	0x04, 0x1c
        /*005a*/ 	.short	(.L_211 - .L_210)


	//   ....[0]....
.L_210:
        /*005c*/ 	.word	0x00000060


	//   ....[1]....
        /*0060*/ 	.word	0x000006e0


	//----- nvinfo : EIATTR_CRS_STACK_SIZE
	.align		4
.L_211:
        /*0064*/ 	.byte	0x04, 0x1e
        /*0066*/ 	.short	(.L_213 - .L_212)
.L_212:
        /*0068*/ 	.word	0x00000000


	//----- nvinfo : EIATTR_CBANK_PARAM_SIZE
	.align		4
.L_213:
        /*006c*/ 	.byte	0x03, 0x19
        /*006e*/ 	.short	0x001c


	//----- nvinfo : EIATTR_PARAM_CBANK
	.align		4
        /*0070*/ 	.byte	0x04, 0x0a
        /*0072*/ 	.short	(.L_215 - .L_214)
	.align		4
.L_214:
        /*0074*/ 	.word	index@(.nv.constant0.elt_prod_conj_v3f)
        /*0078*/ 	.short	0x0380
        /*007a*/ 	.short	0x001c


	//----- nvinfo : EIATTR_SW_WAR
	.align		4
.L_215:
        /*007c*/ 	.byte	0x04, 0x36
        /*007e*/ 	.short	(.L_217 - .L_216)
.L_216:
        /*0080*/ 	.word	0x00000008
.L_217:


//--------------------- .nv.info.elt_prod_conj_v2f --------------------------
	.section	.nv.info.elt_prod_conj_v2f,"",@"SHT_CUDA_INFO"
	.sectionflags	@""
	.align	4


	//----- nvinfo : EIATTR_CUDA_API_VERSION
	.align		4
        /*0000*/ 	.byte	0x04, 0x37
        /*0002*/ 	.short	(.L_219 - .L_218)
.L_218:
        /*0004*/ 	.word	0x00000082


	//----- nvinfo : EIATTR_KPARAM_INFO
	.align		4
.L_219:
        /*0008*/ 	.byte	0x04, 0x17
        /*000a*/ 	.short	(.L_221 - .L_220)
.L_220:
        /*000c*/ 	.word	0x00000000
        /*0010*/ 	.short	0x0003
        /*0012*/ 	.short	0x0018
        /*0014*/ 	.byte	0x00, 0xf0, 0x11, 0x00


	//----- nvinfo : EIATTR_KPARAM_INFO
	.align		4
.L_221:
        /*0018*/ 	.byte	0x04, 0x17
        /*001a*/ 	.short	(.L_223 - .L_222)
.L_222:
        /*001c*/ 	.word	0x00000000
        /*0020*/ 	.short	0x0002
        /*0022*/ 	.short	0x0010
        /*0024*/ 	.byte	0x00, 0xf5, 0x21, 0x00


	//----- nvinfo : EIATTR_KPARAM_INFO
	.align		4
.L_223:
        /*0028*/ 	.byte	0x04, 0x17
        /*002a*/ 	.short	(.L_225 - .L_224)
.L_224:
        /*002c*/ 	.word	0x00000000
        /*0030*/ 	.short	0x0001
        /*0032*/ 	.short	0x0008
        /*0034*/ 	.byte	0x00, 0xf5, 0x21, 0x00


	//----- nvinfo : EIATTR_KPARAM_INFO
	.align		4
.L_225:
        /*0038*/ 	.byte	0x04, 0x17
        /*003a*/ 	.short	(.L_227 - .L_226)
.L_226:
        /*003c*/ 	.word	0x00000000
        /*0040*/ 	.short	0x0000
        /*0042*/ 	.short	0x0000
        /*0044*/ 	.byte	0x00, 0xf5, 0x21, 0x00


	//----- nvinfo : EIATTR_SPARSE_MMA_MASK
	.align		4
.L_227:
        /*0048*/ 	.byte	0x03, 0x50
        /*004a*/ 	.short	0x0000


	//----- nvinfo : EIATTR_MAXREG_COUNT
	.align		4
        /*004c*/ 	.byte	0x03, 0x1b
        /*004e*/ 	.short	0x00ff


	//----- nvinfo : EIATTR_NUM_BARRIERS
	.align		4
        /*0050*/ 	.byte	0x02, 0x4c
        /*0052*/ 	.byte	0x01
	.zero		1


	//----- nvinfo : EIATTR_MERCURY_ISA_VERSION
	.align		4
        /*0054*/ 	.byte	0x03, 0x5f
        /*0056*/ 	.short	0x0101


	//----- nvinfo : EIATTR_VRC_CTA_INIT_COUNT
	.align		4
        /*0058*/ 	.byte	0x02, 0x4a
	.zero		1
	.zero		1


	//----- nvinfo : EIATTR_EXIT_INSTR_OFFSETS
	.align		4
        /*005c*/ 	.byte	0x04, 0x1c
        /*005e*/ 	.short	(.L_229 - .L_228)


	//   ....[0]....
.L_228:
        /*0060*/ 	.word	0x00000060


	//   ....[1]....
        /*0064*/ 	.word	0x00000500


	//----- nvinfo : EIATTR_CRS_STACK_SIZE
	.align		4
.L_229:
        /*0068*/ 	.byte	0x04, 0x1e
        /*006a*/ 	.short	(.L_231 - .L_230)
.L_230:
        /*006c*/ 	.word	0x00000000


	//----- nvinfo : EIATTR_CBANK_PARAM_SIZE
	.align		4
.L_231:
        /*0070*/ 	.byte	0x03, 0x19
        /*0072*/ 	.short	0x001c


	//----- nvinfo : EIATTR_PARAM_CBANK
	.align		4
        /*0074*/ 	.byte	0x04, 0x0a
        /*0076*/ 	.short	(.L_233 - .L_232)
	.align		4
.L_232:
        /*0078*/ 	.word	index@(.nv.constant0.elt_prod_conj_v2f)
        /*007c*/ 	.short	0x0380
        /*007e*/ 	.short	0x001c


	//----- nvinfo : EIATTR_SW_WAR
	.align		4
.L_233:
        /*0080*/ 	.byte	0x04, 0x36
        /*0082*/ 	.short	(.L_235 - .L_234)
.L_234:
        /*0084*/ 	.word	0x00000008
.L_235:


//--------------------- .nv.info.elt_prod_conjf   --------------------------
	.section	.nv.info.elt_prod_conjf,"",@"SHT_CUDA_INFO"
	.sectionflags	@""
	.align	4


	//----- nvinfo : EIATTR_CUDA_API_VERSION
	.align		4
        /*0000*/ 	.byte	0x04, 0x37
        /*0002*/ 	.short	(.L_237 - .L_236)
.L_236:
        /*0004*/ 	.word	0x00000082


	//----- nvinfo : EIATTR_KPARAM_INFO
	.align		4
.L_237:
        /*0008*/ 	.byte	0x04, 0x17
        /*000a*/ 	.short	(.L_239 - .L_238)
.L_238:
        /*000c*/ 	.word	0x00000000
        /*0010*/ 	.short	0x0003
        /*0012*/ 	.short	0x0018
        /*0014*/ 	.byte	0x00, 0xf0, 0x11, 0x00


	//----- nvinfo : EIATTR_KPARAM_INFO
	.align		4
.L_239:
        /*0018*/ 	.byte	0x04, 0x17
        /*001a*/ 	.short	(.L_241 - .L_240)
.L_240:
        /*001c*/ 	.word	0x00000000
        /*0020*/ 	.short	0x0002
        /*0022*/ 	.short	0x0010
        /*0024*/ 	.byte	0x00, 0xf5, 0x21, 0x00


	//----- nvinfo : EIATTR_KPARAM_INFO
	.align		4
.L_241:
        /*0028*/ 	.byte	0x04, 0x17
        /*002a*/ 	.short	(.L_243 - .L_242)
.L_242:
        /*002c*/ 	.word	0x00000000
        /*0030*/ 	.short	0x0001
        /*0032*/ 	.short	0x0008
        /*0034*/ 	.byte	0x00, 0xf5, 0x21, 0x00


	//----- nvinfo : EIATTR_KPARAM_INFO
	.align		4
.L_243:
        /*0038*/ 	.byte	0x04, 0x17
        /*003a*/ 	.short	(.L_245 - .L_244)
.L_244:
        /*003c*/ 	.word	0x00000000
        /*0040*/ 	.short	0x0000
        /*0042*/ 	.short	0x0000
        /*0044*/ 	.byte	0x00, 0xf5, 0x21, 0x00


	//----- nvinfo : EIATTR_SPARSE_MMA_MASK
	.align		4
.L_245:
        /*0048*/ 	.byte	0x03, 0x50
        /*004a*/ 	.short	0x0000


	//----- nvinfo : EIATTR_MAXREG_COUNT
	.align		4
        /*004c*/ 	.byte	0x03, 0x1b
        /*004e*/ 	.short	0x00ff


	//----- nvinfo : EIATTR_NUM_BARRIERS
	.align		4
        /*0050*/ 	.byte	0x02, 0x4c
        /*0052*/ 	.byte	0x01
	.zero		1


	//----- nvinfo : EIATTR_MERCURY_ISA_VERSION
	.align		4
        /*0054*/ 	.byte	0x03, 0x5f
        /*0056*/ 	.short	0x0101


	//----- nvinfo : EIATTR_VRC_CTA_INIT_COUNT
	.align		4
        /*0058*/ 	.byte	0x02, 0x4a
	.zero		1
	.zero		1


	//----- nvinfo : EIATTR_EXIT_INSTR_OFFSETS
	.align		4
        /*005c*/ 	.byte	0x04, 0x1c
        /*005e*/ 	.short	(.L_247 - .L_246)


	//   ....[0]....
.L_246:
        /*0060*/ 	.word	0x00000060


	//   ....[1]....
        /*0064*/ 	.word	0x000006f0


	//----- nvinfo : EIATTR_CRS_STACK_SIZE
	.align		4
.L_247:
        /*0068*/ 	.byte	0x04, 0x1e
        /*006a*/ 	.short	(.L_249 - .L_248)
.L_248:
        /*006c*/ 	.word	0x00000000


	//----- nvinfo : EIATTR_CBANK_PARAM_SIZE
	.align		4
.L_249:
        /*0070*/ 	.byte	0x03, 0x19
        /*0072*/ 	.short	0x001c


	//----- nvinfo : EIATTR_PARAM_CBANK
	.align		4
        /*0074*/ 	.byte	0x04, 0x0a
        /*0076*/ 	.short	(.L_251 - .L_250)
	.align		4
.L_250:
        /*0078*/ 	.word	index@(.nv.constant0.elt_prod_conjf)
        /*007c*/ 	.short	0x0380
        /*007e*/ 	.short	0x001c


	//----- nvinfo : EIATTR_SW_WAR
	.align		4
.L_251:
        /*0080*/ 	.byte	0x04, 0x36
        /*0082*/ 	.short	(.L_253 - .L_252)
.L_252:
        /*0084*/ 	.word	0x00000008
.L_253:


//--------------------- .nv.info.reduce_max_filter_main --------------------------
	.section	.nv.info.reduce_max_filter_main,"",@"SHT_CUDA_INFO"
	.sectionflags	@""
	.align	4


	//----- nvinfo : EIATTR_CUDA_API_VERSION
	.align		4
        /*0000*/ 	.byte	0x04, 0x37
        /*0002*/ 	.short	(.L_255 - .L_254)
.L_254:
        /*0004*/ 	.word	0x00000082


	//----- nvinfo : EIATTR_KPARAM_INFO
	.align		4
.L_255:
        /*0008*/ 	.byte	0x04, 0x17
        /*000a*/ 	.short	(.L_257 - .L_256)
.L_256:
        /*000c*/ 	.word	0x00000000
        /*0010*/ 	.short	0x0007
        /*0012*/ 	.short	0x0030
        /*0014*/ 	.byte	0x00, 0xf0, 0x11, 0x00


	//----- nvinfo : EIATTR_KPARAM_INFO
	.align		4
.L_257:
        /*0018*/ 	.byte	0x04, 0x17
        /*001a*/ 	.short	(.L_259 - .L_258)
.L_258:
        /*001c*/ 	.word	0x00000000
        /*0020*/ 	.short	0x0006
        /*0022*/ 	.short	0x0028
        /*0024*/ 	.byte	0x00, 0xf5, 0x21, 0x00


	//----- nvinfo : EIATTR_KPARAM_INFO
	.align		4
.L_259:
        /*0028*/ 	.byte	0x04, 0x17
        /*002a*/ 	.short	(.L_261 - .L_260)
.L_260:
        /*002c*/ 	.word	0x00000000
        /*0030*/ 	.short	0x0005
        /*0032*/ 	.short	0x0020
        /*0034*/ 	.byte	0x00, 0xf0, 0x11, 0x00


	//----- nvinfo : EIATTR_KPARAM_INFO
	.align		4
.L_261:
        /*0038*/ 	.byte	0x04, 0x17
        /*003a*/ 	.short	(.L_263 - .L_262)
.L_262:
        /*003c*/ 	.word	0x00000000
        /*0040*/ 	.short	0x0004
        /*0042*/ 	.short	0x001c
        /*0044*/ 	.byte	0x00, 0xf0, 0x11, 0x00


	//----- nvinfo : EIATTR_KPARAM_INFO
	.align		4
.L_263:
        /*0048*/ 	.byte	0x04, 0x17
        /*004a*/ 	.short	(.L_265 - .L_264)
.L_264:
        /*004c*/ 	.word	0x00000000
        /*0050*/ 	.short	0x0003
        /*0052*/ 	.short	0x0018
        /*0054*/ 	.byte	0x00, 0xf0, 0x11, 0x00


	//----- nvinfo : EIATTR_KPARAM_INFO
	.align		4
.L_265:
        /*0058*/ 	.byte	0x04, 0x17
        /*005a*/ 	.short	(.L_267 - .L_266)
.L_266:
        /*005c*/ 	.word	0x00000000
        /*0060*/ 	.short	0x0002
        /*0062*/ 	.short	0x0010
        /*0064*/ 	.byte	0x00, 0xf5, 0x21, 0x00


	//----- nvinfo : EIATTR_KPARAM_INFO
	.align		4
.L_267:
        /*0068*/ 	.byte	0x04, 0x17
        /*006a*/ 	.short	(.L_269 - .L_268)
.L_268:
        /*006c*/ 	.word	0x00000000
        /*0070*/ 	.short	0x0001
        /*0072*/ 	.short	0x0008
        /*0074*/ 	.byte	0x00, 0xf5, 0x21, 0x00


	//----- nvinfo : EIATTR_KPARAM_INFO
	.align		4
.L_269:
        /*0078*/ 	.byte	0x04, 0x17
        /*007a*/ 	.short	(.L_271 - .L_270)
.L_270:
        /*007c*/ 	.word	0x00000000
        /*0080*/ 	.short	0x0000
        /*0082*/ 	.short	0x0000
        /*0084*/ 	.byte	0x00, 0xf5, 0x21, 0x00


	//----- nvinfo : EIATTR_SPARSE_MMA_MASK
	.align		4
.L_271:
        /*0088*/ 	.byte	0x03, 0x50
        /*008a*/ 	.short	0x0000


	//----- nvinfo : EIATTR_MAXREG_COUNT
	.align		4
        /*008c*/ 	.byte	0x03, 0x1b
        /*008e*/ 	.short	0x00ff


	//----- nvinfo : EIATTR_NUM_BARRIERS
	.align		4
        /*0090*/ 	.byte	0x02, 0x4c
        /*0092*/ 	.byte	0x01
	.zero		1


	//----- nvinfo : EIATTR_MERCURY_ISA_VERSION
	.align		4
        /*0094*/ 	.byte	0x03, 0x5f
        /*0096*/ 	.short	0x0101


	//----- nvinfo : EIATTR_VRC_CTA_INIT_COUNT
	.align		4
        /*0098*/ 	.byte	0x02, 0x4a
	.zero		1
	.zero		1


	//----- nvinfo : EIATTR_EXIT_INSTR_OFFSETS
	.align		4
        /*009c*/ 	.byte	0x04, 0x1c
        /*009e*/ 	.short	(.L_273 - .L_272)


	//   ....[0]....
.L_272:
        /*00a0*/ 	.word	0x00001b30


	//   ....[1]....
        /*00a4*/ 	.word	0x00003480


	//   ....[2]....
        /*00a8*/ 	.word	0x00003550


	//   ....[3]....
        /*00ac*/ 	.word	0x000035a0


	//----- nvinfo : EIATTR_CRS_STACK_SIZE
	.align		4
.L_273:
        /*00b0*/ 	.byte	0x04, 0x1e
        /*00b2*/ 	.short	(.L_275 - .L_274)
.L_274:
        /*00b4*/ 	.word	0x00000000


	//----- nvinfo : EIATTR_CBANK_PARAM_SIZE
	.align		4
.L_275:
        /*00b8*/ 	.byte	0x03, 0x19
        /*00ba*/ 	.short	0x0034


	//----- nvinfo : EIATTR_PARAM_CBANK
	.align		4
        /*00bc*/ 	.byte	0x04, 0x0a
        /*00be*/ 	.short	(.L_277 - .L_276)
	.align		4
.L_276:
        /*00c0*/ 	.word	index@(.nv.constant0.reduce_max_filter_main)
        /*00c4*/ 	.short	0x0380
        /*00c6*/ 	.short	0x0034


	//----- nvinfo : EIATTR_SW_WAR
	.align		4
.L_277:
        /*00c8*/ 	.byte	0x04, 0x36
        /*00ca*/ 	.short	(.L_279 - .L_278)
.L_278:
        /*00cc*/ 	.word	0x00000008
.L_279:


//--------------------- .nv.info.reduce_max_filter_final --------------------------
	.section	.nv.info.reduce_max_filter_final,"",@"SHT_CUDA_INFO"
	.sectionflags	@""
	.align	4


	//----- nvinfo : EIATTR_CUDA_API_VERSION
	.align		4
        /*0000*/ 	.byte	0x04, 0x37
        /*0002*/ 	.short	(.L_281 - .L_280)
.L_280:
        /*0004*/ 	.word	0x00000082


	//----- nvinfo : EIATTR_KPARAM_INFO
	.align		4
.L_281:
        /*0008*/ 	.byte	0x04, 0x17
        /*000a*/ 	.short	(.L_283 - .L_282)
.L_282:
        /*000c*/ 	.word	0x00000000
        /*0010*/ 	.short	0x0007
        /*0012*/ 	.short	0x0030
        /*0014*/ 	.byte	0x00, 0xf0, 0x11, 0x00


	//----- nvinfo : EIATTR_KPARAM_INFO
	.align		4
.L_283:
        /*0018*/ 	.byte	0x04, 0x17
        /*001a*/ 	.short	(.L_285 - .L_284)
.L_284:
        /*001c*/ 	.word	0x00000000
        /*0020*/ 	.short	0x0006
        /*0022*/ 	.short	0x0028
        /*0024*/ 	.byte	0x00, 0xf5, 0x21, 0x00


	//----- nvinfo : EIATTR_KPARAM_INFO
	.align		4
.L_285:
        /*0028*/ 	.byte	0x04, 0x17
        /*002a*/ 	.short	(.L_287 - .L_286)
.L_286:
        /*002c*/ 	.word	0x00000000
        /*0030*/ 	.short	0x0005
        /*0032*/ 	.short	0x0020
        /*0034*/ 	.byte	0x00, 0xf0, 0x11, 0x00


	//----- nvinfo : EIATTR_KPARAM_INFO
	.align		4
.L_287:
        /*0038*/ 	.byte	0x04, 0x17
        /*003a*/ 	.short	(.L_289 - .L_288)
.L_288:
        /*003c*/ 	.word	0x00000000
        /*0040*/ 	.short	0x0004
        /*0042*/ 	.short	0x001c
        /*0044*/ 	.byte	0x00, 0xf0, 0x11, 0x00


	//----- nvinfo : EIATTR_KPARAM_INFO
	.align		4
.L_289:
        /*0048*/ 	.byte	0x04, 0x17
        /*004a*/ 	.short	(.L_291 - .L_290)
.L_290:
        /*004c*/ 	.word	0x00000000
        /*0050*/ 	.short	0x0003
        /*0052*/ 	.short	0x0018
        /*0054*/ 	.byte	0x00, 0xf0, 0x11, 0x00


	//----- nvinfo : EIATTR_KPARAM_INFO
	.align		4
.L_291:
        /*0058*/ 	.byte	0x04, 0x17
        /*005a*/ 	.short	(.L_293 - .L_292)
.L_292:
        /*005c*/ 	.word	0x00000000
        /*0060*/ 	.short	0x0002
        /*0062*/ 	.short	0x0010
        /*0064*/ 	.byte	0x00, 0xf5, 0x21, 0x00


	//----- nvinfo : EIATTR_KPARAM_INFO
	.align		4
.L_293:
        /*0068*/ 	.byte	0x04, 0x17
        /*006a*/ 	.short	(.L_295 - .L_294)
.L_294:
        /*006c*/ 	.word	0x00000000
        /*0070*/ 	.short	0x0001
        /*0072*/ 	.short	0x0008
        /*0074*/ 	.byte	0x00, 0xf5, 0x21, 0x00


	//----- nvinfo : EIATTR_KPARAM_INFO
	.align		4
.L_295:
        /*0078*/ 	.byte	0x04, 0x17
        /*007a*/ 	.short	(.L_297 - .L_296)
.L_296:
        /*007c*/ 	.word	0x00000000
        /*0080*/ 	.short	0x0000
        /*0082*/ 	.short	0x0000
        /*0084*/ 	.byte	0x00, 0xf5, 0x21, 0x00


	//----- nvinfo : EIATTR_SPARSE_MMA_MASK
	.align		4
.L_297:
        /*0088*/ 	.byte	0x03, 0x50
        /*008a*/ 	.short	0x0000


	//----- nvinfo : EIATTR_MAXREG_COUNT
	.align		4
        /*008c*/ 	.byte	0x03, 0x1b
        /*008e*/ 	.short	0x00ff


	//----- nvinfo : EIATTR_NUM_BARRIERS
	.align		4
        /*0090*/ 	.byte	0x02, 0x4c
        /*0092*/ 	.byte	0x01
	.zero		1


	//----- nvinfo : EIATTR_MERCURY_ISA_VERSION
	.align		4
        /*0094*/ 	.byte	0x03, 0x5f
        /*0096*/ 	.short	0x0101


	//----- nvinfo : EIATTR_VRC_CTA_INIT_COUNT
	.align		4
        /*0098*/ 	.byte	0x02, 0x4a
	.zero		1
	.zero		1


	//----- nvinfo : EIATTR_EXIT_INSTR_OFFSETS
	.align		4
        /*009c*/ 	.byte	0x04, 0x1c
        /*009e*/ 	.short	(.L_299 - .L_298)


	//   ....[0]....
.L_298:
        /*00a0*/ 	.word	0x00001b60


	//   ....[1]....
        /*00a4*/ 	.word	0x000034b0


	//   ....[2]....
        /*00a8*/ 	.word	0x00003580


	//   ....[3]....
        /*00ac*/ 	.word	0x000035d0


	//----- nvinfo : EIATTR_CRS_STACK_SIZE
	.align		4
.L_299:
        /*00b0*/ 	.byte	0x04, 0x1e
        /*00b2*/ 	.short	(.L_301 - .L_300)
.L_300:
        /*00b4*/ 	.word	0x00000000


	//----- nvinfo : EIATTR_CBANK_PARAM_SIZE
	.align		4
.L_301:
        /*00b8*/ 	.byte	0x03, 0x19
        /*00ba*/ 	.short	0x0034


	//----- nvinfo : EIATTR_PARAM_CBANK
	.align		4
        /*00bc*/ 	.byte	0x04, 0x0a
        /*00be*/ 	.short	(.L_303 - .L_302)
	.align		4
.L_302:
        /*00c0*/ 	.word	index@(.nv.constant0.reduce_max_filter_final)
        /*00c4*/ 	.short	0x0380
        /*00c6*/ 	.short	0x0034


	//----- nvinfo : EIATTR_SW_WAR
	.align		4
.L_303:
        /*00c8*/ 	.byte	0x04, 0x36
        /*00ca*/ 	.short	(.L_305 - .L_304)
.L_304:
        /*00cc*/ 	.word	0x00000008
.L_305:


//--------------------- .nv.info.reduce_max_main  --------------------------
	.section	.nv.info.reduce_max_main,"",@"SHT_CUDA_INFO"
	.sectionflags	@""
	.align	4


	//----- nvinfo : EIATTR_CUDA_API_VERSION
	.align		4
        /*0000*/ 	.byte	0x04, 0x37
        /*0002*/ 	.short	(.L_307 - .L_306)
.L_306:
        /*0004*/ 	.word	0x00000082


	//----- nvinfo : EIATTR_KPARAM_INFO
	.align		4
.L_307:
        /*0008*/ 	.byte	0x04, 0x17
        /*000a*/ 	.short	(.L_309 - .L_308)
.L_308:
        /*000c*/ 	.word	0x00000000
        /*0010*/ 	.short	0x0004
        /*0012*/ 	.short	0x001c
        /*0014*/ 	.byte	0x00, 0xf0, 0x11, 0x00


	//----- nvinfo : EIATTR_KPARAM_INFO
	.align		4
.L_309:
        /*0018*/ 	.byte	0x04, 0x17
        /*001a*/ 	.short	(.L_311 - .L_310)
.L_310:
        /*001c*/ 	.word	0x00000000
        /*0020*/ 	.short	0x0003
        /*0022*/ 	.short	0x0018
        /*0024*/ 	.byte	0x00, 0xf0, 0x11, 0x00


	//----- nvinfo : EIATTR_KPARAM_INFO
	.align		4
.L_311:
        /*0028*/ 	.byte	0x04, 0x17
        /*002a*/ 	.short	(.L_313 - .L_312)
.L_312:
        /*002c*/ 	.word	0x00000000
        /*0030*/ 	.short	0x0002
        /*0032*/ 	.short	0x0010
        /*0034*/ 	.byte	0x00, 0xf5, 0x21, 0x00


	//----- nvinfo : EIATTR_KPARAM_INFO
	.align		4
.L_313:
        /*0038*/ 	.byte	0x04, 0x17
        /*003a*/ 	.short	(.L_315 - .L_314)
.L_314:
        /*003c*/ 	.word	0x00000000
        /*0040*/ 	.short	0x0001
        /*0042*/ 	.short	0x0008
        /*0044*/ 	.byte	0x00, 0xf5, 0x21, 0x00


	//----- nvinfo : EIATTR_KPARAM_INFO
	.align		4
.L_315:
        /*0048*/ 	.byte	0x04, 0x17
        /*004a*/ 	.short	(.L_317 - .L_316)
.L_316:
        /*004c*/ 	.word	0x00000000
        /*0050*/ 	.short	0x0000
        /*0052*/ 	.short	0x0000
        /*0054*/ 	.byte	0x00, 0xf5, 0x21, 0x00


	//----- nvinfo : EIATTR_SPARSE_MMA_MASK
	.align		4
.L_317:
        /*0058*/ 	.byte	0x03, 0x50
        /*005a*/ 	.short	0x0000


	//----- nvinfo : EIATTR_MAXREG_COUNT
	.align		4
        /*005c*/ 	.byte	0x03, 0x1b
        /*005e*/ 	.short	0x00ff


	//----- nvinfo : EIATTR_NUM_BARRIERS
	.align		4
        /*0060*/ 	.byte	0x02, 0x4c
        /*0062*/ 	.byte	0x01
	.zero		1


	//----- nvinfo : EIATTR_MERCURY_ISA_VERSION
	.align		4
        /*0064*/ 	.byte	0x03, 0x5f
        /*0066*/ 	.short	0x0101


	//----- nvinfo : EIATTR_VRC_CTA_INIT_COUNT
	.align		4
        /*0068*/ 	.byte	0x02, 0x4a
	.zero		1
	.zero		1


	//----- nvinfo : EIATTR_EXIT_INSTR_OFFSETS
	.align		4
        /*006c*/ 	.byte	0x04, 0x1c
        /*006e*/ 	.short	(.L_319 - .L_318)


	//   ....[0]....
.L_318:
        /*0070*/ 	.word	0x00000610


	//   ....[1]....
        /*0074*/ 	.word	0x00000ae0


	//   ....[2]....
        /*0078*/ 	.word	0x00000b70


	//----- nvinfo : EIATTR_CRS_STACK_SIZE
	.align		4
.L_319:
        /*007c*/ 	.byte	0x04, 0x1e
        /*007e*/ 	.short	(.L_321 - .L_320)
.L_320:
        /*0080*/ 	.word	0x00000000


	//----- nvinfo : EIATTR_CBANK_PARAM_SIZE
	.align		4
.L_321:
        /*0084*/ 	.byte	0x03, 0x19
        /*0086*/ 	.short	0x0020


	//----- nvinfo : EIATTR_PARAM_CBANK
	.align		4
        /*0088*/ 	.byte	0x04, 0x0a
        /*008a*/ 	.short	(.L_323 - .L_322)
	.align		4
.L_322:
        /*008c*/ 	.word	index@(.nv.constant0.reduce_max_main)
        /*0090*/ 	.short	0x0380
        /*0092*/ 	.short	0x0020


	//----- nvinfo : EIATTR_SW_WAR
	.align		4
.L_323:
        /*0094*/ 	.byte	0x04, 0x36
        /*0096*/ 	.short	(.L_325 - .L_324)
.L_324:
        /*0098*/ 	.word	0x00000008
.L_325:


//--------------------- .nv.info.reduce_max_final --------------------------
	.section	.nv.info.reduce_max_final,"",@"SHT_CUDA_INFO"
	.sectionflags	@""
	.align	4


	//----- nvinfo : EIATTR_CUDA_API_VERSION
	.align		4
        /*0000*/ 	.byte	0x04, 0x37
        /*0002*/ 	.short	(.L_327 - .L_326)
.L_326:
        /*0004*/ 	.word	0x00000082


	//----- nvinfo : EIATTR_KPARAM_INFO
	.align		4
.L_327:
        /*0008*/ 	.byte	0x04, 0x17
        /*000a*/ 	.short	(.L_329 - .L_328)
.L_328:
        /*000c*/ 	.word	0x00000000
        /*0010*/ 	.short	0x0004
        /*0012*/ 	.short	0x001c
        /*0014*/ 	.byte	0x00, 0xf0, 0x11, 0x00


	//----- nvinfo : EIATTR_KPARAM_INFO
	.align		4
.L_329:
        /*0018*/ 	.byte	0x04, 0x17
        /*001a*/ 	.short	(.L_331 - .L_330)
.L_330:
        /*001c*/ 	.word	0x00000000
        /*0020*/ 	.short	0x0003
        /*0022*/ 	.short	0x0018
        /*0024*/ 	.byte	0x00, 0xf0, 0x11, 0x00


	//----- nvinfo : EIATTR_KPARAM_INFO
	.align		4
.L_331:
        /*0028*/ 	.byte	0x04, 0x17
        /*002a*/ 	.short	(.L_333 - .L_332)
.L_332:
        /*002c*/ 	.word	0x00000000
        /*0030*/ 	.short	0x0002
        /*0032*/ 	.short	0x0010
        /*0034*/ 	.byte	0x00, 0xf5, 0x21, 0x00


	//----- nvinfo : EIATTR_KPARAM_INFO
	.align		4
.L_333:
        /*0038*/ 	.byte	0x04, 0x17
        /*003a*/ 	.short	(.L_335 - .L_334)
.L_334:
        /*003c*/ 	.word	0x00000000
        /*0040*/ 	.short	0x0001
        /*0042*/ 	.short	0x0008
        /*0044*/ 	.byte	0x00, 0xf5, 0x21, 0x00


	//----- nvinfo : EIATTR_KPARAM_INFO
	.align		4
.L_335:
        /*0048*/ 	.byte	0x04, 0x17
        /*004a*/ 	.short	(.L_337 - .L_336)
.L_336:
        /*004c*/ 	.word	0x00000000
        /*0050*/ 	.short	0x0000
        /*0052*/ 	.short	0x0000
        /*0054*/ 	.byte	0x00, 0xf5, 0x21, 0x00


	//----- nvinfo : EIATTR_SPARSE_MMA_MASK
	.align		4
.L_337:
        /*0058*/ 	.byte	0x03, 0x50
        /*005a*/ 	.short	0x0000


	//----- nvinfo : EIATTR_MAXREG_COUNT
	.align		4
        /*005c*/ 	.byte	0x03, 0x1b
        /*005e*/ 	.short	0x00ff


	//----- nvinfo : EIATTR_NUM_BARRIERS
	.align		4
        /*0060*/ 	.byte	0x02, 0x4c
        /*0062*/ 	.byte	0x01
	.zero		1


	//----- nvinfo : EIATTR_MERCURY_ISA_VERSION
	.align		4
        /*0064*/ 	.byte	0x03, 0x5f
        /*0066*/ 	.short	0x0101


	//----- nvinfo : EIATTR_VRC_CTA_INIT_COUNT
	.align		4
        /*0068*/ 	.byte	0x02, 0x4a
	.zero		1
	.zero		1


	//----- nvinfo : EIATTR_EXIT_INSTR_OFFSETS
	.align		4
        /*006c*/ 	.byte	0x04, 0x1c
        /*006e*/ 	.short	(.L_339 - .L_338)


	//   ....[0]....
.L_338:
        /*0070*/ 	.word	0x000006c0


	//   ....[1]....
        /*0074*/ 	.word	0x00000b90


	//   ....[2]....
        /*0078*/ 	.word	0x00000c20


	//----- nvinfo : EIATTR_CRS_STACK_SIZE
	.align		4
.L_339:
        /*007c*/ 	.byte	0x04, 0x1e
        /*007e*/ 	.short	(.L_341 - .L_340)
.L_340:
        /*0080*/ 	.word	0x00000000


	//----- nvinfo : EIATTR_CBANK_PARAM_SIZE
	.align		4
.L_341:
        /*0084*/ 	.byte	0x03, 0x19
        /*0086*/ 	.short	0x0020


	//----- nvinfo : EIATTR_PARAM_CBANK
	.align		4
        /*0088*/ 	.byte	0x04, 0x0a
        /*008a*/ 	.short	(.L_343 - .L_342)
	.align		4
.L_342:
        /*008c*/ 	.word	index@(.nv.constant0.reduce_max_final)
        /*0090*/ 	.short	0x0380
        /*0092*/ 	.short	0x0020


	//----- nvinfo : EIATTR_SW_WAR
	.align		4
.L_343:
        /*0094*/ 	.byte	0x04, 0x36
        /*0096*/ 	.short	(.L_345 - .L_344)
.L_344:
        /*0098*/ 	.word	0x00000008
.L_345:


//--------------------- .nv.info.elt_prod_conj_v3 --------------------------
	.section	.nv.info.elt_prod_conj_v3,"",@"SHT_CUDA_INFO"
	.sectionflags	@""
	.align	4


	//----- nvinfo : EIATTR_CUDA_API_VERSION
	.align		4
        /*0000*/ 	.byte	0x04, 0x37
        /*0002*/ 	.short	(.L_347 - .L_346)
.L_346:
        /*0004*/ 	.word	0x00000082


	//----- nvinfo : EIATTR_KPARAM_INFO
	.align		4
.L_347:
        /*0008*/ 	.byte	0x04, 0x17
        /*000a*/ 	.short	(.L_349 - .L_348)
.L_348:
        /*000c*/ 	.word	0x00000000
        /*0010*/ 	.short	0x0003
        /*0012*/ 	.short	0x0018
        /*0014*/ 	.byte	0x00, 0xf0, 0x11, 0x00


	//----- nvinfo : EIATTR_KPARAM_INFO
	.align		4
.L_349:
        /*0018*/ 	.byte	0x04, 0x17
        /*001a*/ 	.short	(.L_351 - .L_350)
.L_350:
        /*001c*/ 	.word	0x00000000
        /*0020*/ 	.short	0x0002
        /*0022*/ 	.short	0x0010
        /*0024*/ 	.byte	0x00, 0xf5, 0x21, 0x00


	//----- nvinfo : EIATTR_KPARAM_INFO
	.align		4
.L_351:
        /*0028*/ 	.byte	0x04, 0x17
        /*002a*/ 	.short	(.L_353 - .L_352)
.L_352:
        /*002c*/ 	.word	0x00000000
        /*0030*/ 	.short	0x0001
        /*0032*/ 	.short	0x0008
        /*0034*/ 	.byte	0x00, 0xf5, 0x21, 0x00


	//----- nvinfo : EIATTR_KPARAM_INFO
	.align		4
.L_353:
        /*0038*/ 	.byte	0x04, 0x17
        /*003a*/ 	.short	(.L_355 - .L_354)
.L_354:
        /*003c*/ 	.word	0x00000000
        /*0040*/ 	.short	0x0000
        /*0042*/ 	.short	0x0000
        /*0044*/ 	.byte	0x00, 0xf5, 0x21, 0x00


	//----- nvinfo : EIATTR_SPARSE_MMA_MASK
	.align		4
.L_355:
        /*0048*/ 	.byte	0x03, 0x50
        /*004a*/ 	.short	0x0000


	//----- nvinfo : EIATTR_MAXREG_COUNT
	.align		4
        /*004c*/ 	.byte	0x03, 0x1b
        /*004e*/ 	.short	0x00ff


	//----- nvinfo : EIATTR_MERCURY_ISA_VERSION
	.align		4
        /*0050*/ 	.byte	0x03, 0x5f
        /*0052*/ 	.short	0x0101


	//----- nvinfo : EIATTR_VRC_CTA_INIT_COUNT
	.align		4
        /*0054*/ 	.byte	0x02, 0x4a
	.zero		1
	.zero		1


	//----- nvinfo : EIATTR_EXIT_INSTR_OFFSETS
	.align		4
        /*0058*/ 	.byte	0x04, 0x1c
        /*005a*/ 	.short	(.L_357 - .L_356)


	//   ....[0]....
.L_356:
        /*005c*/ 	.word	0x00000060


	//   ....[1]....
        /*0060*/ 	.word	0x00000ae0


	//----- nvinfo : EIATTR_CRS_STACK_SIZE
	.align		4
.L_357:
        /*0064*/ 	.byte	0x04, 0x1e
        /*0066*/ 	.short	(.L_359 - .L_358)
.L_358:
        /*0068*/ 	.word	0x00000000


	//----- nvinfo : EIATTR_CBANK_PARAM_SIZE
	.align		4
.L_359:
        /*006c*/ 	.byte	0x03, 0x19
        /*006e*/ 	.short	0x001c


	//----- nvinfo : EIATTR_PARAM_CBANK
	.align		4
        /*0070*/ 	.byte	0x04, 0x0a
        /*0072*/ 	.short	(.L_361 - .L_360)
	.align		4
.L_360:
        /*0074*/ 	.word	index@(.nv.constant0.elt_prod_conj_v3)
        /*0078*/ 	.short	0x0380
        /*007a*/ 	.short	0x001c


	//----- nvinfo : EIATTR_SW_WAR
	.align		4
.L_361:
        /*007c*/ 	.byte	0x04, 0x36
        /*007e*/ 	.short	(.L_363 - .L_362)
.L_362:
        /*0080*/ 	.word	0x00000008
.L_363:


//--------------------- .nv.info.elt_prod_conj_v2 --------------------------
	.section	.nv.info.elt_prod_conj_v2,"",@"SHT_CUDA_INFO"
	.sectionflags	@""
	.align	4


	//----- nvinfo : EIATTR_CUDA_API_VERSION
	.align		4
        /*0000*/ 	.byte	0x04, 0x37
        /*0002*/ 	.short	(.L_365 - .L_364)
.L_364:
        /*0004*/ 	.word	0x00000082


	//----- nvinfo : EIATTR_KPARAM_INFO
	.align		4
.L_365:
        /*0008*/ 	.byte	0x04, 0x17
        /*000a*/ 	.short	(.L_367 - .L_366)
.L_366:
        /*000c*/ 	.word	0x00000000
        /*0010*/ 	.short	0x0003
        /*0012*/ 	.short	0x0018
        /*0014*/ 	.byte	0x00, 0xf0, 0x11, 0x00


	//----- nvinfo : EIATTR_KPARAM_INFO
	.align		4
.L_367:
        /*0018*/ 	.byte	0x04, 0x17
        /*001a*/ 	.short	(.L_369 - .L_368)
.L_368:
        /*001c*/ 	.word	0x00000000
        /*0020*/ 	.short	0x0002
        /*0022*/ 	.short	0x0010
        /*0024*/ 	.byte	0x00, 0xf5, 0x21, 0x00


	//----- nvinfo : EIATTR_KPARAM_INFO
	.align		4
.L_369:
        /*0028*/ 	.byte	0x04, 0x17
        /*002a*/ 	.short	(.L_371 - .L_370)
.L_370:
        /*002c*/ 	.word	0x00000000
        /*0030*/ 	.short	0x0001
        /*0032*/ 	.short	0x0008
        /*0034*/ 	.byte	0x00, 0xf5, 0x21, 0x00


	//----- nvinfo : EIATTR_KPARAM_INFO
	.align		4
.L_371:
        /*0038*/ 	.byte	0x04, 0x17
        /*003a*/ 	.short	(.L_373 - .L_372)
.L_372:
        /*003c*/ 	.word	0x00000000
        /*0040*/ 	.short	0x0000
        /*0042*/ 	.short	0x0000
        /*0044*/ 	.byte	0x00, 0xf5, 0x21, 0x00


	//----- nvinfo : EIATTR_SPARSE_MMA_MASK
	.align		4
.L_373:
        /*0048*/ 	.byte	0x03, 0x50
        /*004a*/ 	.short	0x0000


	//----- nvinfo : EIATTR_MAXREG_COUNT
	.align		4
        /*004c*/ 	.byte	0x03, 0x1b
        /*004e*/ 	.short	0x00ff


	//----- nvinfo : EIATTR_NUM_BARRIERS
	.align		4
        /*0050*/ 	.byte	0x02, 0x4c
        /*0052*/ 	.byte	0x01
	.zero		1


	//----- nvinfo : EIATTR_MERCURY_ISA_VERSION
	.align		4
        /*0054*/ 	.byte	0x03, 0x5f
        /*0056*/ 	.short	0x0101


	//----- nvinfo : EIATTR_VRC_CTA_INIT_COUNT
	.align		4
        /*0058*/ 	.byte	0x02, 0x4a
	.zero		1
	.zero		1


	//----- nvinfo : EIATTR_EXIT_INSTR_OFFSETS
	.align		4
        /*005c*/ 	.byte	0x04, 0x1c
        /*005e*/ 	.short	(.L_375 - .L_374)


	//   ....[0]....
.L_374:
        /*0060*/ 	.word	0x00000060


	//   ....[1]....
        /*0064*/ 	.word	0x000006c0


	//----- nvinfo : EIATTR_CRS_STACK_SIZE
	.align		4
.L_375:
        /*0068*/ 	.byte	0x04, 0x1e
        /*006a*/ 	.short	(.L_377 - .L_376)
.L_376:
        /*006c*/ 	.word	0x00000000


	//----- nvinfo : EIATTR_CBANK_PARAM_SIZE
	.align		4
.L_377:
        /*0070*/ 	.byte	0x03, 0x19
        /*0072*/ 	.short	0x001c


	//----- nvinfo : EIATTR_PARAM_CBANK
	.align		4
        /*0074*/ 	.byte	0x04, 0x0a
        /*0076*/ 	.short	(.L_379 - .L_378)
	.align		4
.L_378:
        /*0078*/ 	.word	index@(.nv.constant0.elt_prod_conj_v2)
        /*007c*/ 	.short	0x0380
        /*007e*/ 	.short	0x001c


	//----- nvinfo : EIATTR_SW_WAR
	.align		4
.L_379:
        /*0080*/ 	.byte	0x04, 0x36
        /*0082*/ 	.short	(.L_381 - .L_380)
.L_380:
        /*0084*/ 	.word	0x00000008
.L_381:


//--------------------- .nv.info.elt_prod_conj    --------------------------
	.section	.nv.info.elt_prod_conj,"",@"SHT_CUDA_INFO"
	.sectionflags	@""
	.align	4


	//----- nvinfo : EIATTR_CUDA_API_VERSION
	.align		4
        /*0000*/ 	.byte	0x04, 0x37
        /*0002*/ 	.short	(.L_383 - .L_382)
.L_382:
        /*0004*/ 	.word	0x00000082


	//----- nvinfo : EIATTR_KPARAM_INFO
	.align		4
.L_383:
        /*0008*/ 	.byte	0x04, 0x17
        /*000a*/ 	.short	(.L_385 - .L_384)
.L_384:
        /*000c*/ 	.word	0x00000000
        /*0010*/ 	.short	0x0003
        /*0012*/ 	.short	0x0018
        /*0014*/ 	.byte	0x00, 0xf0, 0x11, 0x00


	//----- nvinfo : EIATTR_KPARAM_INFO
	.align		4
.L_385:
        /*0018*/ 	.byte	0x04, 0x17
        /*001a*/ 	.short	(.L_387 - .L_386)
.L_386:
        /*001c*/ 	.word	0x00000000
        /*0020*/ 	.short	0x0002
        /*0022*/ 	.short	0x0010
        /*0024*/ 	.byte	0x00, 0xf5, 0x21, 0x00


	//----- nvinfo : EIATTR_KPARAM_INFO
	.align		4
.L_387:
        /*0028*/ 	.byte	0x04, 0x17
        /*002a*/ 	.short	(.L_389 - .L_388)
.L_388:
        /*002c*/ 	.word	0x00000000
        /*0030*/ 	.short	0x0001
        /*0032*/ 	.short	0x0008
        /*0034*/ 	.byte	0x00, 0xf5, 0x21, 0x00


	//----- nvinfo : EIATTR_KPARAM_INFO
	.align		4
.L_389:
        /*0038*/ 	.byte	0x04, 0x17
        /*003a*/ 	.short	(.L_391 - .L_390)
.L_390:
        /*003c*/ 	.word	0x00000000
        /*0040*/ 	.short	0x0000
        /*0042*/ 	.short	0x0000
        /*0044*/ 	.byte	0x00, 0xf5, 0x21, 0x00


	//----- nvinfo : EIATTR_SPARSE_MMA_MASK
	.align		4
.L_391:
        /*0048*/ 	.byte	0x03, 0x50
        /*004a*/ 	.short	0x0000


	//----- nvinfo : EIATTR_MAXREG_COUNT
	.align		4
        /*004c*/ 	.byte	0x03, 0x1b
        /*004e*/ 	.short	0x00ff


	//----- nvinfo : EIATTR_NUM_BARRIERS
	.align		4
        /*0050*/ 	.byte	0x02, 0x4c
        /*0052*/ 	.byte	0x01
	.zero		1


	//----- nvinfo : EIATTR_MERCURY_ISA_VERSION
	.align		4
        /*0054*/ 	.byte	0x03, 0x5f
        /*0056*/ 	.short	0x0101


	//----- nvinfo : EIATTR_VRC_CTA_INIT_COUNT
	.align		4
        /*0058*/ 	.byte	0x02, 0x4a
	.zero		1
	.zero		1


	//----- nvinfo : EIATTR_EXIT_INSTR_OFFSETS
	.align		4
        /*005c*/ 	.byte	0x04, 0x1c
        /*005e*/ 	.short	(.L_393 - .L_392)


	//   ....[0]....
.L_392:
        /*0060*/ 	.word	0x00000060


	//   ....[1]....
        /*0064*/ 	.word	0x00000a00


	//----- nvinfo : EIATTR_CRS_STACK_SIZE
	.align		4
.L_393:
        /*0068*/ 	.byte	0x04, 0x1e
        /*006a*/ 	.short	(.L_395 - .L_394)
.L_394:
        /*006c*/ 	.word	0x00000000


	//----- nvinfo : EIATTR_CBANK_PARAM_SIZE
	.align		4
.L_395:
        /*0070*/ 	.byte	0x03, 0x19
        /*0072*/ 	.short	0x001c


	//----- nvinfo : EIATTR_PARAM_CBANK
	.align		4
        /*0074*/ 	.byte	0x04, 0x0a
        /*0076*/ 	.short	(.L_397 - .L_396)
	.align		4
.L_396:
        /*0078*/ 	.word	index@(.nv.constant0.elt_prod_conj)
        /*007c*/ 	.short	0x0380
        /*007e*/ 	.short	0x001c


	//----- nvinfo : EIATTR_SW_WAR
	.align		4
.L_397:
        /*0080*/ 	.byte	0x04, 0x36
        /*0082*/ 	.short	(.L_399 - .L_398)
.L_398:
        /*0084*/ 	.word	0x00000008
.L_399:


//--------------------- .nv.callgraph             --------------------------
	.section	.nv.callgraph,"",@"SHT_CUDA_CALLGRAPH"
	.align	4
	.sectionentsize	8
	.align		4
        /*0000*/ 	.word	0x00000000
	.align		4
        /*0004*/ 	.word	0xffffffff
	.align		4
        /*0008*/ 	.word	0x00000000
	.align		4
        /*000c*/ 	.word	0xfffffffe
	.align		4
        /*0010*/ 	.word	0x00000000
	.align		4
        /*0014*/ 	.word	0xfffffffd
	.align		4
        /*0018*/ 	.word	0x00000000
	.align		4
        /*001c*/ 	.word	0xfffffffc


//--------------------- .text.reduce_max_filter_mainf --------------------------
	.section	.text.reduce_max_filter_mainf,"ax",@progbits
	.align	128
        .global         reduce_max_filter_mainf
        .type           reduce_max_filter_mainf,@function
        .size           reduce_max_filter_mainf,(.L_x_619 - reduce_max_filter_mainf)
        .other          reduce_max_filter_mainf,@"STO_CUDA_ENTRY STV_DEFAULT"
reduce_max_filter_mainf:
.text.reduce_max_filter_mainf:
[----:B------:R-:W-:Y:S01]  /*0000*/  LDC R1, c[0x0][0x37c] ;  /* 0x0000df00ff017b82 */ /* 0x000fe20000000800 */
[----:B------:R-:W0:Y:S01]  /*0010*/  S2R R0, SR_TID.X ;  /* 0x0000000000007919 */ /* 0x000e220000002100 */
[----:B------:R-:W0:Y:S01]  /*0020*/  LDCU UR4, c[0x0][0x3b0] ;  /* 0x00007600ff0477ac */ /* 0x000e220008000800 */
[----:B------:R-:W-:Y:S01]  /*0030*/  BSSY.RECONVERGENT B0, `(.L_x_0) ;  /* 0x0000028000007945 */ /* 0x000fe20003800200 */
[----:B------:R-:W1:Y:S01]  /*0040*/  S2R R3, SR_CTAID.X ;  /* 0x0000000000037919 */ /* 0x000e620000002500 */
[----:B------:R-:W2:Y:S01]  /*0050*/  LDCU UR5, c[0x0][0x3a0] ;  /* 0x00007400ff0577ac */ /* 0x000ea20008000800 */
[----:B------:R-:W3:Y:S01]  /*0060*/  LDCU.64 UR8, c[0x0][0x358] ;  /* 0x00006b00ff0877ac */ /* 0x000ee20008000a00 */
[----:B--2---:R-:W-:Y:S01]  /*0070*/  IMAD.U32 R7, RZ, RZ, UR5 ;  /* 0x00000005ff077e24 */ /* 0x004fe2000f8e00ff */
[----:B0-----:R-:W-:-:S13]  /*0080*/  ISETP.GE.U32.AND P0, PT, R0, UR4, PT ;  /* 0x0000000400007c0c */ /* 0x001fda000bf06070 */
[----:B-1-3--:R-:W-:Y:S05]  /*0090*/  @P0 BRA `(.L_x_1) ;  /* 0x0000000000840947 */ /* 0x00afea0003800000 */
[----:B------:R-:W0:Y:S01]  /*00a0*/  LDC.64 R4, c[0x0][0x3a8] ;  /* 0x0000ea00ff047b82 */ /* 0x000e220000000a00 */
[----:B------:R-:W1:Y:S01]  /*00b0*/  LDCU UR7, c[0x0][0x398] ;  /* 0x00007300ff0777ac */ /* 0x000e620008000800 */
[----:B0-----:R-:W-:-:S06]  /*00c0*/  IMAD.WIDE.U32 R4, R0, 0x4, R4 ;  /* 0x0000000400047825 */ /* 0x001fcc00078e0004 */
[----:B------:R-:W2:Y:S01]  /*00d0*/  LDG.E R4, desc[UR8][R4.64] ;  /* 0x0000000804047981 */ /* 0x000ea2000c1e1900 */
[----:B-1----:R-:W0:Y:S01]  /*00e0*/  I2F.U32.RP R2, UR7 ;  /* 0x0000000700027d06 */ /* 0x002e220008209000 */
[----:B------:R-:W1:Y:S01]  /*00f0*/  S2UR UR6, SR_CgaCtaId ;  /* 0x00000000000679c3 */ /* 0x000e620000008800 */
[----:B------:R-:W-:Y:S01]  /*0100*/  ISETP.NE.U32.AND P2, PT, RZ, UR7, PT ;  /* 0x00000007ff007c0c */ /* 0x000fe2000bf45070 */
[----:B------:R-:W-:Y:S02]  /*0110*/  UMOV UR4, 0x400 ;  /* 0x0000040000047882 */ /* 0x000fe40000000000 */
[----:B------:R-:W-:-:S03]  /*0120*/  UIADD3 UR5, UPT, UPT, UR4, 0x28, URZ ;  /* 0x0000002804057890 */ /* 0x000fc6000fffe0ff */
[----:B0-----:R-:W0:Y:S01]  /*0130*/  MUFU.RCP R2, R2 ;  /* 0x0000000200027308 */ /* 0x001e220000001000 */
[----:B-1----:R-:W-:Y:S02]  /*0140*/  ULEA UR4, UR6, UR4, 0x18 ;  /* 0x0000000406047291 */ /* 0x002fe4000f8ec0ff */
[----:B------:R-:W-:Y:S01]  /*0150*/  ULEA UR5, UR6, UR5, 0x18 ;  /* 0x0000000506057291 */ /* 0x000fe2000f8ec0ff */
[----:B0-----:R-:W-:-:S03]  /*0160*/  VIADD R8, R2, 0xffffffe ;  /* 0x0ffffffe02087836 */ /* 0x001fc60000000000 */
[----:B------:R-:W-:Y:S01]  /*0170*/  LEA R2, R0, UR4, 0x2 ;  /* 0x0000000400027c11 */ /* 0x000fe2000f8e10ff */
[----:B------:R0:W1:Y:S02]  /*0180*/  F2I.FTZ.U32.TRUNC.NTZ R9, R8 ;  /* 0x0000000800097305 */ /* 0x000064000021f000 */
[----:B0-----:R-:W-:Y:S02]  /*0190*/  IMAD.MOV.U32 R8, RZ, RZ, RZ ;  /* 0x000000ffff087224 */ /* 0x001fe400078e00ff */
[----:B-1----:R-:W-:-:S04]  /*01a0*/  IMAD.MOV R11, RZ, RZ, -R9 ;  /* 0x000000ffff0b7224 */ /* 0x002fc800078e0a09 */
[----:B------:R-:W-:-:S04]  /*01b0*/  IMAD R11, R11, UR7, RZ ;  /* 0x000000070b0b7c24 */ /* 0x000fc8000f8e02ff */
[----:B------:R-:W-:-:S06]  /*01c0*/  IMAD.HI.U32 R9, R9, R11, R8 ;  /* 0x0000000b09097227 */ /* 0x000fcc00078e0008 */
[----:B--2---:R-:W-:-:S05]  /*01d0*/  IMAD.HI.U32 R9, R9, R4, RZ ;  /* 0x0000000409097227 */ /* 0x004fca00078e00ff */
[----:B------:R-:W-:-:S05]  /*01e0*/  IADD3 R5, PT, PT, -R9, RZ, RZ ;  /* 0x000000ff09057210 */ /* 0x000fca0007ffe1ff */
[----:B------:R-:W-:-:S05]  /*01f0*/  IMAD R5, R5, UR7, R4 ;  /* 0x0000000705057c24 */ /* 0x000fca000f8e0204 */
[----:B------:R-:W-:-:S13]  /*0200*/  ISETP.GE.U32.AND P0, PT, R5, UR7, PT ;  /* 0x0000000705007c0c */ /* 0x000fda000bf06070 */
[----:B------:R-:W-:Y:S02]  /*0210*/  @P0 VIADD R5, R5, -UR7 ;  /* 0x8000000705050c36 */ /* 0x000fe40008000000 */
[----:B------:R-:W-:-:S03]  /*0220*/  @P0 VIADD R9, R9, 0x1 ;  /* 0x0000000109090836 */ /* 0x000fc60000000000 */
[----:B------:R-:W-:Y:S02]  /*0230*/  ISETP.GE.U32.AND P1, PT, R5, UR7, PT ;  /* 0x0000000705007c0c */ /* 0x000fe4000bf26070 */
[----:B------:R-:W-:-:S11]  /*0240*/  LEA R5, R0, UR5, 0x2 ;  /* 0x0000000500057c11 */ /* 0x000fd6000f8e10ff */
[----:B------:R-:W-:Y:S01]  /*0250*/  @P1 VIADD R9, R9, 0x1 ;  /* 0x0000000109091836 */ /* 0x000fe20000000000 */
[----:B------:R-:W-:-:S05]  /*0260*/  @!P2 LOP3.LUT R9, RZ, UR7, RZ, 0x33, !PT ;  /* 0x00000007ff09ac12 */ /* 0x000fca000f8e33ff */
[----:B------:R-:W-:Y:S01]  /*0270*/  IMAD.MOV R11, RZ, RZ, -R9 ;  /* 0x000000ffff0b7224 */ /* 0x000fe200078e0a09 */
[----:B------:R0:W-:Y:S03]  /*0280*/  STS [R2], R9 ;  /* 0x0000000902007388 */ /* 0x0001e60000000800 */
[----:B------:R-:W-:-:S05]  /*0290*/  IMAD R4, R11, UR7, R4 ;  /* 0x000000070b047c24 */ /* 0x000fca000f8e0204 */
[----:B------:R0:W-:Y:S02]  /*02a0*/  STS [R5], R4 ;  /* 0x0000000405007388 */ /* 0x0001e40000000800 */
.L_x_1:
[----:B------:R-:W-:Y:S05]  /*02b0*/  BSYNC.RECONVERGENT B0 ;  /* 0x0000000000007941 */ /* 0x000fea0003800200 */
.L_x_0:
[----:B------:R-:W1:Y:S01]  /*02c0*/  LDCU.64 UR4, c[0x0][0x398] ;  /* 0x00007300ff0477ac */ /* 0x000e620008000a00 */
[----:B0-----:R-:W0:Y:S01]  /*02d0*/  LDC R2, c[0x0][0x370] ;  /* 0x0000dc00ff027b82 */ /* 0x001e220000000800 */
[----:B------:R-:W-:Y:S01]  /*02e0*/  IMAD R5, R3, R7, R0 ;  /* 0x0000000703057224 */ /* 0x000fe200078e0200 */
[----:B------:R-:W-:Y:S01]  /*02f0*/  BSSY.RECONVERGENT B0, `(.L_x_2) ;  /* 0x0000097000007945 */ /* 0x000fe20003800200 */
[----:B------:R-:W2:Y:S01]  /*0300*/  LDCU UR6, c[0x0][0x3b0] ;  /* 0x00007600ff0677ac */ /* 0x000ea20008000800 */
[----:B------:R-:W-:Y:S01]  /*0310*/  MOV R9, 0xff800000 ;  /* 0xff80000000097802 */ /* 0x000fe20000000f00 */
[----:B-1----:R-:W-:-:S03]  /*0320*/  UIMAD UR4, UR4, UR5, URZ ;  /* 0x00000005040472a4 */ /* 0x002fc6000f8e02ff */
[----:B------:R-:W-:Y:S03]  /*0330*/  BAR.SYNC.DEFER_BLOCKING 0x0 ;  /* 0x0000000000007b1d */ /* 0x000fe60000010000 */
[----:B------:R-:W-:-:S13]  /*0340*/  ISETP.GE.U32.AND P0, PT, R5, UR4, PT ;  /* 0x0000000405007c0c */ /* 0x000fda000bf06070 */
[----:B--2---:R-:W-:Y:S05]  /*0350*/  @P0 BRA `(.L_x_3) ;  /* 0x0000000800400947 */ /* 0x004fea0003800000 */
[----:B------:R-:W-:-:S07]  /*0360*/  IMAD.MOV.U32 R9, RZ, RZ, -0x800000 ;  /* 0xff800000ff097424 */ /* 0x000fce00078e00ff */
.L_x_14:
[----:B------:R-:W1:Y:S02]  /*0370*/  LDC.64 R10, c[0x0][0x380] ;  /* 0x0000e000ff0a7b82 */ /* 0x000e640000000a00 */
[----:B-1----:R-:W-:-:S05]  /*0380*/  IMAD.WIDE.U32 R10, R5, 0x4, R10 ;  /* 0x00000004050a7825 */ /* 0x002fca00078e000a */
[----:B------:R-:W2:Y:S01]  /*0390*/  LDG.E R8, desc[UR8][R10.64] ;  /* 0x000000080a087981 */ /* 0x000ea2000c1e1900 */
[----:B------:R-:W-:Y:S01]  /*03a0*/  BSSY.RECONVERGENT B1, `(.L_x_4) ;  /* 0x000003d000017945 */ /* 0x000fe20003800200 */
[----:B------:R-:W-:Y:S02]  /*03b0*/  IMAD.MOV.U32 R4, RZ, RZ, R9 ;  /* 0x000000ffff047224 */ /* 0x000fe400078e0009 */
[----:B------:R-:W-:Y:S01]  /*03c0*/  IMAD.MOV.U32 R7, RZ, RZ, R6 ;  /* 0x000000ffff077224 */ /* 0x000fe200078e0006 */
[----:B--2---:R-:W-:-:S13]  /*03d0*/  FSETP.GEU.AND P0, PT, R9, R8, PT ;  /* 0x000000080900720b */ /* 0x004fda0003f0e000 */
[----:B------:R-:W-:Y:S05]  /*03e0*/  @P0 BRA `(.L_x_5) ;  /* 0x0000000000e00947 */ /* 0x000fea0003800000 */
[----:B------:R-:W1:Y:S01]  /*03f0*/  LDCU UR5, c[0x0][0x3b0] ;  /* 0x00007600ff0577ac */ /* 0x000e620008000800 */
[----:B------:R-:W-:Y:S01]  /*0400*/  IMAD.MOV.U32 R4, RZ, RZ, R8 ;  /* 0x000000ffff047224 */ /* 0x000fe200078e0008 */
[----:B------:R-:W-:Y:S01]  /*0410*/  MOV R7, R5 ;  /* 0x0000000500077202 */ /* 0x000fe20000000f00 */
[----:B-1----:R-:W-:-:S09]  /*0420*/  UISETP.GE.AND UP0, UPT, UR5, 0x1, UPT ;  /* 0x000000010500788c */ /* 0x002fd2000bf06270 */
[----:B------:R-:W-:Y:S05]  /*0430*/  BRA.U !UP0, `(.L_x_5) ;  /* 0x0000000108cc7547 */ /* 0x000fea000b800000 */
[----:B------:R-:W1:Y:S01]  /*0440*/  LDC R14, c[0x0][0x398] ;  /* 0x0000e600ff0e7b82 */ /* 0x000e620000000800 */
[----:B------:R-:W2:Y:S01]  /*0450*/  S2R R15, SR_CgaCtaId ;  /* 0x00000000000f7919 */ /* 0x000ea20000008800 */
[----:B-1----:R-:W-:-:S04]  /*0460*/  IABS R7, R14 ;  /* 0x0000000e00077213 */ /* 0x002fc80000000000 */
[----:B------:R-:W1:Y:S08]  /*0470*/  I2F.RP R4, R7 ;  /* 0x0000000700047306 */ /* 0x000e700000209400 */
[----:B-1----:R-:W1:Y:S02]  /*0480*/  MUFU.RCP R4, R4 ;  /* 0x0000000400047308 */ /* 0x002e640000001000 */
[----:B-1----:R-:W-:-:S06]  /*0490*/  VIADD R10, R4, 0xffffffe ;  /* 0x0ffffffe040a7836 */ /* 0x002fcc0000000000 */
[----:B------:R1:W3:Y:S02]  /*04a0*/  F2I.FTZ.U32.TRUNC.NTZ R11, R10 ;  /* 0x0000000a000b7305 */ /* 0x0002e4000021f000 */
[----:B-1----:R-:W-:Y:S02]  /*04b0*/  IMAD.MOV.U32 R10, RZ, RZ, RZ ;  /* 0x000000ffff0a7224 */ /* 0x002fe400078e00ff */
[----:B---3--:R-:W-:-:S04]  /*04c0*/  IMAD.MOV R12, RZ, RZ, -R11 ;  /* 0x000000ffff0c7224 */ /* 0x008fc800078e0a0b */
[----:B------:R-:W-:Y:S01]  /*04d0*/  IMAD R13, R12, R7, RZ ;  /* 0x000000070c0d7224 */ /* 0x000fe200078e02ff */
[----:B------:R-:W-:-:S03]  /*04e0*/  IABS R12, R5 ;  /* 0x00000005000c7213 */ /* 0x000fc60000000000 */
[----:B------:R-:W-:-:S06]  /*04f0*/  IMAD.HI.U32 R11, R11, R13, R10 ;  /* 0x0000000d0b0b7227 */ /* 0x000fcc00078e000a */
[----:B------:R-:W-:-:S04]  /*0500*/  IMAD.HI.U32 R11, R11, R12, RZ ;  /* 0x0000000c0b0b7227 */ /* 0x000fc800078e00ff */
[----:B------:R-:W-:-:S04]  /*0510*/  IMAD.MOV R4, RZ, RZ, -R11 ;  /* 0x000000ffff047224 */ /* 0x000fc800078e0a0b */
[----:B------:R-:W-:Y:S01]  /*0520*/  IMAD R4, R7, R4, R12 ;  /* 0x0000000407047224 */ /* 0x000fe200078e020c */
[----:B------:R-:W-:-:S04]  /*0530*/  MOV R12, 0x400 ;  /* 0x00000400000c7802 */ /* 0x000fc80000000f00 */
[----:B------:R-:W-:Y:S02]  /*0540*/  ISETP.GT.U32.AND P2, PT, R7, R4, PT ;  /* 0x000000040700720c */ /* 0x000fe40003f44070 */
[----:B--2---:R-:W-:-:S11]  /*0550*/  LEA R15, R15, R12, 0x18 ;  /* 0x0000000c0f0f7211 */ /* 0x004fd600078ec0ff */
[-C--:B------:R-:W-:Y:S01]  /*0560*/  @!P2 IADD3 R4, PT, PT, R4, -R7.reuse, RZ ;  /* 0x800000070404a210 */ /* 0x080fe20007ffe0ff */
[----:B------:R-:W-:Y:S01]  /*0570*/  @!P2 VIADD R11, R11, 0x1 ;  /* 0x000000010b0ba836 */ /* 0x000fe20000000000 */
[----:B------:R-:W-:Y:S02]  /*0580*/  ISETP.NE.AND P2, PT, R14, RZ, PT ;  /* 0x000000ff0e00720c */ /* 0x000fe40003f45270 */
[----:B------:R-:W-:Y:S02]  /*0590*/  ISETP.GE.U32.AND P0, PT, R4, R7, PT ;  /* 0x000000070400720c */ /* 0x000fe40003f06070 */
[----:B------:R-:W-:Y:S02]  /*05a0*/  LOP3.LUT R4, R5, R14, RZ, 0x3c, !PT ;  /* 0x0000000e05047212 */ /* 0x000fe400078e3cff */
[----:B------:R-:W-:Y:S01]  /*05b0*/  MOV R7, R6 ;  /* 0x0000000600077202 */ /* 0x000fe20000000f00 */
[----:B------:R-:W-:Y:S01]  /*05c0*/  IMAD.MOV.U32 R6, RZ, RZ, RZ ;  /* 0x000000ffff067224 */ /* 0x000fe200078e00ff */
[----:B------:R-:W-:-:S07]  /*05d0*/  ISETP.GE.AND P1, PT, R4, RZ, PT ;  /* 0x000000ff0400720c */ /* 0x000fce0003f26270 */
[----:B------:R-:W-:-:S06]  /*05e0*/  @P0 VIADD R11, R11, 0x1 ;  /* 0x000000010b0b0836 */ /* 0x000fcc0000000000 */
[----:B------:R-:W-:Y:S01]  /*05f0*/  @!P1 IMAD.MOV R11, RZ, RZ, -R11 ;  /* 0x000000ffff0b9224 */ /* 0x000fe200078e0a0b */
[----:B------:R-:W-:-:S05]  /*0600*/  @!P2 LOP3.LUT R11, RZ, R14, RZ, 0x33, !PT ;  /* 0x0000000eff0ba212 */ /* 0x000fca00078e33ff */
[----:B------:R-:W-:-:S04]  /*0610*/  IMAD.MOV R4, RZ, RZ, -R11 ;  /* 0x000000ffff047224 */ /* 0x000fc800078e0a0b */
[----:B------:R-:W-:-:S07]  /*0620*/  IMAD R13, R14, R4, R5 ;  /* 0x000000040e0d7224 */ /* 0x000fce00078e0205 */
.L_x_8:
[----:B------:R-:W-:Y:S01]  /*0630*/  IMAD R4, R6, 0x4, R15 ;  /* 0x0000000406047824 */ /* 0x000fe200078e020f */
[----:B------:R-:W-:Y:S05]  /*0640*/  BSSY.RELIABLE B2, `(.L_x_6) ;  /* 0x000000d000027945 */ /* 0x000fea0003800100 */
[----:B------:R-:W1:Y:S02]  /*0650*/  LDS R4, [R4] ;  /* 0x0000000004047984 */ /* 0x000e640000000800 */
[----:B-1----:R-:W-:-:S13]  /*0660*/  ISETP.NE.AND P0, PT, R4, R11, PT ;  /* 0x0000000b0400720c */ /* 0x002fda0003f05270 */
[----:B------:R-:W-:Y:S05]  /*0670*/  @P0 BRA `(.L_x_7) ;  /* 0x0000000000240947 */ /* 0x000fea0003800000 */
[----:B------:R-:W1:Y:S01]  /*0680*/  S2R R17, SR_CgaCtaId ;  /* 0x0000000000117919 */ /* 0x000e620000008800 */
[----:B------:R-:W-:-:S05]  /*0690*/  VIADD R4, R12, 0x28 ;  /* 0x000000280c047836 */ /* 0x000fca0000000000 */
[----:B-1----:R-:W-:Y:S02]  /*06a0*/  LEA R17, R17, R4, 0x18 ;  /* 0x0000000411117211 */ /* 0x002fe400078ec0ff */
[----:B------:R-:W-:-:S03]  /*06b0*/  MOV R4, R9 ;  /* 0x0000000900047202 */ /* 0x000fc60000000f00 */
[----:B------:R-:W-:-:S06]  /*06c0*/  IMAD R10, R6, 0x4, R17 ;  /* 0x00000004060a7824 */ /* 0x000fcc00078e0211 */
[----:B------:R-:W1:Y:S02]  /*06d0*/  LDS R10, [R10] ;  /* 0x000000000a0a7984 */ /* 0x000e640000000800 */
[----:B-1----:R-:W-:-:S13]  /*06e0*/  ISETP.NE.AND P0, PT, R10, R13, PT ;  /* 0x0000000d0a00720c */ /* 0x002fda0003f05270 */
[----:B------:R-:W-:Y:S05]  /*06f0*/  @!P0 BREAK.RELIABLE B2 ;  /* 0x0000000000028942 */ /* 0x000fea0003800100 */
[----:B------:R-:W-:Y:S05]  /*0700*/  @!P0 BRA `(.L_x_5) ;  /* 0x0000000000188947 */ /* 0x000fea0003800000 */
.L_x_7:
[----:B------:R-:W-:Y:S05]  /*0710*/  BSYNC.RELIABLE B2 ;  /* 0x0000000000027941 */ /* 0x000fea0003800100 */
.L_x_6:
[----:B------:R-:W-:-:S05]  /*0720*/  VIADD R6, R6, 0x1 ;  /* 0x0000000106067836 */ /* 0x000fca0000000000 */
[----:B------:R-:W-:-:S13]  /*0730*/  ISETP.NE.AND P0, PT, R6, UR6, PT ;  /* 0x0000000606007c0c */ /* 0x000fda000bf05270 */
[----:B------:R-:W-:Y:S05]  /*0740*/  @P0 BRA `(.L_x_8) ;  /* 0xfffffffc00b80947 */ /* 0x000fea000383ffff */
[----:B------:R-:W-:Y:S02]  /*0750*/  IMAD.MOV.U32 R4, RZ, RZ, R8 ;  /* 0x000000ffff047224 */ /* 0x000fe400078e0008 */
[----:B------:R-:W-:-:S07]  /*0760*/  IMAD.MOV.U32 R7, RZ, RZ, R5 ;  /* 0x000000ffff077224 */ /* 0x000fce00078e0005 */
.L_x_5:
[----:B------:R-:W-:Y:S05]  /*0770*/  BSYNC.RECONVERGENT B1 ;  /* 0x0000000000017941 */ /* 0x000fea0003800200 */
.L_x_4:
[----:B------:R-:W1:Y:S01]  /*0780*/  LDCU UR5, c[0x0][0x3a0] ;  /* 0x00007400ff0577ac */ /* 0x000e620008000800 */
[----:B------:R-:W-:Y:S01]  /*0790*/  BSSY.RECONVERGENT B1, `(.L_x_9) ;  /* 0x0000047000017945 */ /* 0x000fe20003800200 */
[----:B------:R-:W-:Y:S01]  /*07a0*/  MOV R9, R4 ;  /* 0x0000000400097202 */ /* 0x000fe20000000f00 */
[----:B------:R-:W-:Y:S02]  /*07b0*/  IMAD.MOV.U32 R6, RZ, RZ, R7 ;  /* 0x000000ffff067224 */ /* 0x000fe400078e0007 */
[----:B-1----:R-:W-:-:S05]  /*07c0*/  VIADD R8, R5, UR5 ;  /* 0x0000000505087c36 */ /* 0x002fca0008000000 */
[----:B------:R-:W-:-:S13]  /*07d0*/  ISETP.GE.U32.AND P0, PT, R8, UR4, PT ;  /* 0x0000000408007c0c */ /* 0x000fda000bf06070 */
[----:B------:R-:W-:Y:S05]  /*07e0*/  @P0 BRA `(.L_x_10) ;  /* 0x0000000400040947 */ /* 0x000fea0003800000 */
[----:B------:R-:W1:Y:S02]  /*07f0*/  LDC.64 R10, c[0x0][0x380] ;  /* 0x0000e000ff0a7b82 */ /* 0x000e640000000a00 */
[----:B-1----:R-:W-:-:S06]  /*0800*/  IMAD.WIDE.U32 R10, R8, 0x4, R10 ;  /* 0x00000004080a7825 */ /* 0x002fcc00078e000a */
[----:B------:R-:W2:Y:S01]  /*0810*/  LDG.E R11, desc[UR8][R10.64] ;  /* 0x000000080a0b7981 */ /* 0x000ea2000c1e1900 */
        /* <DEDUP_REMOVED lines=10> */
[----:B------:R-:W-:Y:S02]  /*08c0*/  IABS R10, R8 ;  /* 0x00000008000a7213 */ /* 0x000fe40000000000 */
[----:B-1----:R-:W-:-:S04]  /*08d0*/  IABS R15, R9 ;  /* 0x00000009000f7213 */ /* 0x002fc80000000000 */
[----:B------:R-:W1:Y:S08]  /*08e0*/  I2F.RP R14, R15 ;  /* 0x0000000f000e7306 */ /* 0x000e700000209400 */
[----:B-1----:R-:W1:Y:S02]  /*08f0*/  MUFU.RCP R14, R14 ;  /* 0x0000000e000e7308 */ /* 0x002e640000001000 */
[----:B-1----:R-:W-:Y:S01]  /*0900*/  VIADD R12, R14, 0xffffffe ;  /* 0x0ffffffe0e0c7836 */ /* 0x002fe20000000000 */
[----:B------:R-:W-:-:S05]  /*0910*/  MOV R14, 0x400 ;  /* 0x00000400000e7802 */ /* 0x000fca0000000f00 */
[----:B------:R1:W2:Y:S02]  /*0920*/  F2I.FTZ.U32.TRUNC.NTZ R13, R12 ;  /* 0x0000000c000d7305 */ /* 0x0002a4000021f000 */
[----:B-1----:R-:W-:Y:S02]  /*0930*/  IMAD.MOV.U32 R12, RZ, RZ, RZ ;  /* 0x000000ffff0c7224 */ /* 0x002fe400078e00ff */
[----:B--2---:R-:W-:-:S04]  /*0940*/  IMAD.MOV R6, RZ, RZ, -R13 ;  /* 0x000000ffff067224 */ /* 0x004fc800078e0a0d */
[----:B------:R-:W-:-:S04]  /*0950*/  IMAD R17, R6, R15, RZ ;  /* 0x0000000f06117224 */ /* 0x000fc800078e02ff */
[----:B------:R-:W-:-:S06]  /*0960*/  IMAD.HI.U32 R17, R13, R17, R12 ;  /* 0x000000110d117227 */ /* 0x000fcc00078e000c */
[----:B------:R-:W-:-:S04]  /*0970*/  IMAD.HI.U32 R6, R17, R10, RZ ;  /* 0x0000000a11067227 */ /* 0x000fc800078e00ff */
[----:B------:R-:W-:-:S04]  /*0980*/  IMAD.MOV R13, RZ, RZ, -R6 ;  /* 0x000000ffff0d7224 */ /* 0x000fc800078e0a06 */
[----:B------:R-:W-:-:S05]  /*0990*/  IMAD R10, R15, R13, R10 ;  /* 0x0000000d0f0a7224 */ /* 0x000fca00078e020a */
[----:B------:R-:W-:-:S13]  /*09a0*/  ISETP.GT.U32.AND P2, PT, R15, R10, PT ;  /* 0x0000000a0f00720c */ /* 0x000fda0003f44070 */
[-C--:B------:R-:W-:Y:S01]  /*09b0*/  @!P2 IADD3 R10, PT, PT, R10, -R15.reuse, RZ ;  /* 0x8000000f0a0aa210 */ /* 0x080fe20007ffe0ff */
[----:B------:R-:W-:Y:S01]  /*09c0*/  @!P2 VIADD R6, R6, 0x1 ;  /* 0x000000010606a836 */ /* 0x000fe20000000000 */
[----:B------:R-:W-:Y:S02]  /*09d0*/  ISETP.NE.AND P2, PT, R9, RZ, PT ;  /* 0x000000ff0900720c */ /* 0x000fe40003f45270 */
[----:B------:R-:W-:Y:S02]  /*09e0*/  ISETP.GE.U32.AND P1, PT, R10, R15, PT ;  /* 0x0000000f0a00720c */ /* 0x000fe40003f26070 */
[----:B------:R-:W1:Y:S01]  /*09f0*/  S2R R15, SR_CgaCtaId ;  /* 0x00000000000f7919 */ /* 0x000e620000008800 */
[----:B------:R-:W-:-:S04]  /*0a00*/  LOP3.LUT R10, R8, R9, RZ, 0x3c, !PT ;  /* 0x00000009080a7212 */ /* 0x000fc800078e3cff */
[----:B------:R-:W-:Y:S01]  /*0a10*/  ISETP.GE.AND P0, PT, R10, RZ, PT ;  /* 0x000000ff0a00720c */ /* 0x000fe20003f06270 */
[----:B------:R-:W-:-:S05]  /*0a20*/  IMAD.MOV.U32 R10, RZ, RZ, RZ ;  /* 0x000000ffff0a7224 */ /* 0x000fca00078e00ff */
[----:B------:R-:W-:-:S04]  /*0a30*/  @P1 VIADD R6, R6, 0x1 ;  /* 0x0000000106061836 */ /* 0x000fc80000000000 */
[----:B------:R-:W-:-:S04]  /*0a40*/  IMAD.MOV.U32 R13, RZ, RZ, R6 ;  /* 0x000000ffff0d7224 */ /* 0x000fc800078e0006 */
[----:B------:R-:W-:Y:S01]  /*0a50*/  @!P0 IMAD.MOV R13, RZ, RZ, -R13 ;  /* 0x000000ffff0d8224 */ /* 0x000fe200078e0a0d */
[----:B------:R-:W-:-:S04]  /*0a60*/  @!P2 LOP3.LUT R13, RZ, R9, RZ, 0x33, !PT ;  /* 0x00000009ff0da212 */ /* 0x000fc800078e33ff */
[----:B------:R-:W-:Y:S02]  /*0a70*/  IADD3 R6, PT, PT, -R13, RZ, RZ ;  /* 0x000000ff0d067210 */ /* 0x000fe40007ffe1ff */
[----:B-1----:R-:W-:-:S03]  /*0a80*/  LEA R17, R15, R14, 0x18 ;  /* 0x0000000e0f117211 */ /* 0x002fc600078ec0ff */
[----:B------:R-:W-:-:S07]  /*0a90*/  IMAD R15, R9, R6, R8 ;  /* 0x00000006090f7224 */ /* 0x000fce00078e0208 */
.L_x_13:
[----:B------:R-:W-:Y:S01]  /*0aa0*/  IMAD R6, R10, 0x4, R17 ;  /* 0x000000040a067824 */ /* 0x000fe200078e0211 */
[----:B------:R-:W-:Y:S05]  /*0ab0*/  BSSY.RELIABLE B2, `(.L_x_11) ;  /* 0x000000e000027945 */ /* 0x000fea0003800100 */
[----:B------:R-:W1:Y:S02]  /*0ac0*/  LDS R6, [R6] ;  /* 0x0000000006067984 */ /* 0x000e640000000800 */
[----:B-1----:R-:W-:-:S13]  /*0ad0*/  ISETP.NE.AND P0, PT, R6, R13, PT ;  /* 0x0000000d0600720c */ /* 0x002fda0003f05270 */
[----:B------:R-:W-:Y:S05]  /*0ae0*/  @P0 BRA `(.L_x_12) ;  /* 0x0000000000280947 */ /* 0x000fea0003800000 */
[----:B------:R-:W1:Y:S01]  /*0af0*/  S2R R9, SR_CgaCtaId ;  /* 0x0000000000097919 */ /* 0x000e620000008800 */
[----:B------:R-:W-:-:S05]  /*0b00*/  VIADD R6, R14, 0x28 ;  /* 0x000000280e067836 */ /* 0x000fca0000000000 */
[----:B-1----:R-:W-:Y:S01]  /*0b10*/  LEA R9, R9, R6, 0x18 ;  /* 0x0000000609097211 */ /* 0x002fe200078ec0ff */
[----:B------:R-:W-:-:S04]  /*0b20*/  IMAD.MOV.U32 R6, RZ, RZ, R7 ;  /* 0x000000ffff067224 */ /* 0x000fc800078e0007 */
[----:B------:R-:W-:Y:S01]  /*0b30*/  IMAD R12, R10, 0x4, R9 ;  /* 0x000000040a0c7824 */ /* 0x000fe200078e0209 */
[----:B------:R-:W-:-:S05]  /*0b40*/  MOV R9, R4 ;  /* 0x0000000400097202 */ /* 0x000fca0000000f00 */
[----:B------:R-:W1:Y:S02]  /*0b50*/  LDS R12, [R12] ;  /* 0x000000000c0c7984 */ /* 0x000e640000000800 */
[----:B-1----:R-:W-:-:S13]  /*0b60*/  ISETP.NE.AND P0, PT, R12, R15, PT ;  /* 0x0000000f0c00720c */ /* 0x002fda0003f05270 */
[----:B------:R-:W-:Y:S05]  /*0b70*/  @!P0 BREAK.RELIABLE B2 ;  /* 0x0000000000028942 */ /* 0x000fea0003800100 */
[----:B------:R-:W-:Y:S05]  /*0b80*/  @!P0 BRA `(.L_x_10) ;  /* 0x00000000001c8947 */ /* 0x000fea0003800000 */
.L_x_12:
[----:B------:R-:W-:Y:S05]  /*0b90*/  BSYNC.RELIABLE B2 ;  /* 0x0000000000027941 */ /* 0x000fea0003800100 */
.L_x_11:
[----:B------:R-:W1:Y:S01]  /*0ba0*/  LDCU UR5, c[0x0][0x3b0] ;  /* 0x00007600ff0577ac */ /* 0x000e620008000800 */
[----:B------:R-:W-:-:S05]  /*0bb0*/  VIADD R10, R10, 0x1 ;  /* 0x000000010a0a7836 */ /* 0x000fca0000000000 */
[----:B-1----:R-:W-:-:S13]  /*0bc0*/  ISETP.NE.AND P0, PT, R10, UR5, PT ;  /* 0x000000050a007c0c */ /* 0x002fda000bf05270 */
[----:B------:R-:W-:Y:S05]  /*0bd0*/  @P0 BRA `(.L_x_13) ;  /* 0xfffffffc00b00947 */ /* 0x000fea000383ffff */
[----:B------:R-:W-:Y:S02]  /*0be0*/  IMAD.MOV.U32 R9, RZ, RZ, R11 ;  /* 0x000000ffff097224 */ /* 0x000fe400078e000b */
[----:B------:R-:W-:-:S07]  /*0bf0*/  IMAD.MOV.U32 R6, RZ, RZ, R8 ;  /* 0x000000ffff067224 */ /* 0x000fce00078e0008 */
.L_x_10:
[----:B------:R-:W-:Y:S05]  /*0c00*/  BSYNC.RECONVERGENT B1 ;  /* 0x0000000000017941 */ /* 0x000fea0003800200 */
.L_x_9:
[----:B------:R-:W1:Y:S02]  /*0c10*/  LDCU UR5, c[0x0][0x3a0] ;  /* 0x00007400ff0577ac */ /* 0x000e640008000800 */
[----:B-1----:R-:W-:-:S05]  /*0c20*/  MOV R7, UR5 ;  /* 0x0000000500077c02 */ /* 0x002fca0008000f00 */
[----:B0-----:R-:W-:-:S05]  /*0c30*/  IMAD R5, R2, R7, R5 ;  /* 0x0000000702057224 */ /* 0x001fca00078e0205 */
[----:B------:R-:W-:-:S13]  /*0c40*/  ISETP.GE.U32.AND P0, PT, R5, UR4, PT ;  /* 0x0000000405007c0c */ /* 0x000fda000bf06070 */
[----:B------:R-:W-:Y:S05]  /*0c50*/  @!P0 BRA `(.L_x_14) ;  /* 0xfffffff400c48947 */ /* 0x000fea000383ffff */
.L_x_3:
[----:B------:R-:W-:Y:S05]  /*0c60*/  BSYNC.RECONVERGENT B0 ;  /* 0x0000000000007941 */ /* 0x000fea0003800200 */
.L_x_2:
[----:B------:R-:W-:Y:S05]  /*0c70*/  WARPSYNC.ALL ;  /* 0x0000000000007948 */ /* 0x000fea0003800000 */
[----:B------:R-:W1:Y:S01]  /*0c80*/  S2R R11, SR_CgaCtaId ;  /* 0x00000000000b7919 */ /* 0x000e620000008800 */
[----:B------:R-:W-:Y:S01]  /*0c90*/  MOV R8, 0x400 ;  /* 0x0000040000087802 */ /* 0x000fe20000000f00 */
[----:B------:R-:W2:Y:S01]  /*0ca0*/  LDCU UR5, c[0x0][0x3b0] ;  /* 0x00007600ff0577ac */ /* 0x000ea20008000800 */
[----:B------:R-:W-:Y:S01]  /*0cb0*/  ISETP.GE.AND P0, PT, R7, 0x200, PT ;  /* 0x000002000700780c */ /* 0x000fe20003f06270 */
[----:B------:R-:W-:Y:S01]  /*0cc0*/  BSSY.RECONVERGENT B0, `(.L_x_15) ;  /* 0x000004a000007945 */ /* 0x000fe20003800200 */
[----:B------:R-:W-:Y:S01]  /*0cd0*/  MOV R7, R9 ;  /* 0x0000000900077202 */ /* 0x000fe20000000f00 */
[----:B------:R-:W-:-:S02]  /*0ce0*/  VIADD R4, R8, 0x50 ;  /* 0x0000005008047836 */ /* 0x000fc40000000000 */
[----:B------:R-:W-:-:S03]  /*0cf0*/  VIADD R10, R8, 0x450 ;  /* 0x00000450080a7836 */ /* 0x000fc60000000000 */
[C---:B-1----:R-:W-:Y:S02]  /*0d00*/  LEA R5, R11.reuse, R4, 0x18 ;  /* 0x000000040b057211 */ /* 0x042fe400078ec0ff */
[----:B------:R-:W-:-:S03]  /*0d10*/  LEA R13, R11, R10, 0x18 ;  /* 0x0000000a0b0d7211 */ /* 0x000fc600078ec0ff */
[C---:B------:R-:W-:Y:S02]  /*0d20*/  IMAD R4, R0.reuse, 0x4, R5 ;  /* 0x0000000400047824 */ /* 0x040fe400078e0205 */
[----:B------:R-:W-:-:S03]  /*0d30*/  IMAD R5, R0, 0x4, R13 ;  /* 0x0000000400057824 */ /* 0x000fc600078e020d */
[----:B------:R1:W-:Y:S04]  /*0d40*/  STS [R4], R9 ;  /* 0x0000000904007388 */ /* 0x0003e80000000800 */
[----:B------:R1:W-:Y:S01]  /*0d50*/  STS [R5], R6 ;  /* 0x0000000605007388 */ /* 0x0003e20000000800 */
[----:B------:R-:W-:Y:S06]  /*0d60*/  BAR.SYNC.DEFER_BLOCKING 0x0 ;  /* 0x0000000000007b1d */ /* 0x000fec0000010000 */
[----:B--2---:R-:W-:Y:S05]  /*0d70*/  @!P0 BRA `(.L_x_16) ;  /* 0x0000000000f88947 */ /* 0x004fea0003800000 */
[----:B------:R-:W-:Y:S01]  /*0d80*/  ISETP.GT.U32.AND P0, PT, R0, 0xff, PT ;  /* 0x000000ff0000780c */ /* 0x000fe20003f04070 */
[----:B------:R-:W-:-:S12]  /*0d90*/  BSSY.RECONVERGENT B1, `(.L_x_17) ;  /* 0x000003b000017945 */ /* 0x000fd80003800200 */
[----:B------:R-:W-:Y:S05]  /*0da0*/  @P0 BRA `(.L_x_18) ;  /* 0x0000000000e40947 */ /* 0x000fea0003800000 */
[----:B-1----:R-:W1:Y:S02]  /*0db0*/  LDS R6, [R4+0x400] ;  /* 0x0004000004067984 */ /* 0x002e640000000800 */
[----:B-1----:R-:W-:-:S13]  /*0dc0*/  FSETP.GEU.AND P0, PT, R7, R6, PT ;  /* 0x000000060700720b */ /* 0x002fda0003f0e000 */
[----:B------:R-:W-:Y:S05]  /*0dd0*/  @P0 BRA `(.L_x_18) ;  /* 0x0000000000d80947 */ /* 0x000fea0003800000 */
[----:B------:R1:W2:Y:S01]  /*0de0*/  LDS R10, [R5+0x400] ;  /* 0x00040000050a7984 */ /* 0x0002a20000000800 */
[----:B------:R-:W3:Y:S02]  /*0df0*/  LDCU UR4, c[0x0][0x3b0] ;  /* 0x00007600ff0477ac */ /* 0x000ee40008000800 */
[----:B---3--:R-:W-:-:S09]  /*0e00*/  UISETP.GE.AND UP0, UPT, UR4, 0x1, UPT ;  /* 0x000000010400788c */ /* 0x008fd2000bf06270 */
[----:B-1----:R-:W-:Y:S05]  /*0e10*/  BRA.U !UP0, `(.L_x_19) ;  /* 0x0000000108bc7547 */ /* 0x002fea000b800000 */
[----:B------:R-:W1:Y:S01]  /*0e20*/  LDC R9, c[0x0][0x398] ;  /* 0x0000e600ff097b82 */ /* 0x000e620000000800 */
[----:B------:R-:W-:Y:S01]  /*0e30*/  IMAD.MOV.U32 R12, RZ, RZ, RZ ;  /* 0x000000ffff0c7224 */ /* 0x000fe200078e00ff */
[----:B--2---:R-:W-:Y:S02]  /*0e40*/  IABS R18, R10 ;  /* 0x0000000a00127213 */ /* 0x004fe40000000000 */
[----:B-1----:R-:W-:-:S04]  /*0e50*/  IABS R16, R9 ;  /* 0x0000000900107213 */ /* 0x002fc80000000000 */
[----:B------:R-:W1:Y:S08]  /*0e60*/  I2F.RP R14, R16 ;  /* 0x00000010000e7306 */ /* 0x000e700000209400 */
[----:B-1----:R-:W1:Y:S02]  /*0e70*/  MUFU.RCP R14, R14 ;  /* 0x0000000e000e7308 */ /* 0x002e640000001000 */
[----:B-1----:R-:W-:-:S06]  /*0e80*/  VIADD R15, R14, 0xffffffe ;  /* 0x0ffffffe0e0f7836 */ /* 0x002fcc0000000000 */
[----:B------:R-:W1:Y:S02]  /*0e90*/  F2I.FTZ.U32.TRUNC.NTZ R13, R15 ;  /* 0x0000000f000d7305 */ /* 0x000e64000021f000 */
[----:B-1----:R-:W-:-:S04]  /*0ea0*/  IMAD.MOV R17, RZ, RZ, -R13 ;  /* 0x000000ffff117224 */ /* 0x002fc800078e0a0d */
[----:B------:R-:W-:-:S04]  /*0eb0*/  IMAD R17, R17, R16, RZ ;  /* 0x0000001011117224 */ /* 0x000fc800078e02ff */
[----:B------:R-:W-:-:S04]  /*0ec0*/  IMAD.HI.U32 R12, R13, R17, R12 ;  /* 0x000000110d0c7227 */ /* 0x000fc800078e000c */
[----:B------:R-:W-:-:S04]  /*0ed0*/  IMAD.MOV.U32 R13, RZ, RZ, R18 ;  /* 0x000000ffff0d7224 */ /* 0x000fc800078e0012 */
[----:B------:R-:W-:-:S05]  /*0ee0*/  IMAD.HI.U32 R12, R12, R13, RZ ;  /* 0x0000000d0c0c7227 */ /* 0x000fca00078e00ff */
[----:B------:R-:W-:-:S05]  /*0ef0*/  IADD3 R14, PT, PT, -R12, RZ, RZ ;  /* 0x000000ff0c0e7210 */ /* 0x000fca0007ffe1ff */
[----:B------:R-:W-:-:S05]  /*0f00*/  IMAD R13, R16, R14, R13 ;  /* 0x0000000e100d7224 */ /* 0x000fca00078e020d */
[----:B------:R-:W-:-:S13]  /*0f10*/  ISETP.GT.U32.AND P2, PT, R16, R13, PT ;  /* 0x0000000d1000720c */ /* 0x000fda0003f44070 */
[----:B------:R-:W-:Y:S02]  /*0f20*/  @!P2 IMAD.IADD R13, R13, 0x1, -R16 ;  /* 0x000000010d0da824 */ /* 0x000fe400078e0a10 */
[----:B------:R-:W-:Y:S01]  /*0f30*/  @!P2 VIADD R12, R12, 0x1 ;  /* 0x000000010c0ca836 */ /* 0x000fe20000000000 */
[----:B------:R-:W-:Y:S02]  /*0f40*/  ISETP.NE.AND P2, PT, R9, RZ, PT ;  /* 0x000000ff0900720c */ /* 0x000fe40003f45270 */
[----:B------:R-:W-:Y:S02]  /*0f50*/  ISETP.GE.U32.AND P1, PT, R13, R16, PT ;  /* 0x000000100d00720c */ /* 0x000fe40003f26070 */
[----:B------:R-:W-:Y:S02]  /*0f60*/  LOP3.LUT R13, R10, R9, RZ, 0x3c, !PT ;  /* 0x000000090a0d7212 */ /* 0x000fe400078e3cff */
[----:B------:R-:W-:Y:S01]  /*0f70*/  LEA R16, R11, R8, 0x18 ;  /* 0x000000080b107211 */ /* 0x000fe200078ec0ff */
[----:B------:R-:W-:Y:S01]  /*0f80*/  IMAD.MOV.U32 R11, RZ, RZ, RZ ;  /* 0x000000ffff0b7224 */ /* 0x000fe200078e00ff */
[----:B------:R-:W-:-:S07]  /*0f90*/  ISETP.GE.AND P0, PT, R13, RZ, PT ;  /* 0x000000ff0d00720c */ /* 0x000fce0003f06270 */
[----:B------:R-:W-:-:S05]  /*0fa0*/  @P1 VIADD R12, R12, 0x1 ;  /* 0x000000010c0c1836 */ /* 0x000fca0000000000 */
[----:B------:R-:W-:-:S05]  /*0fb0*/  MOV R14, R12 ;  /* 0x0000000c000e7202 */ /* 0x000fca0000000f00 */
[----:B------:R-:W-:Y:S01]  /*0fc0*/  @!P0 IMAD.MOV R14, RZ, RZ, -R14 ;  /* 0x000000ffff0e8224 */ /* 0x000fe200078e0a0e */
[----:B------:R-:W-:-:S05]  /*0fd0*/  @!P2 LOP3.LUT R14, RZ, R9, RZ, 0x33, !PT ;  /* 0x00000009ff0ea212 */ /* 0x000fca00078e33ff */
[----:B------:R-:W-:-:S04]  /*0fe0*/  IMAD.MOV R12, RZ, RZ, -R14 ;  /* 0x000000ffff0c7224 */ /* 0x000fc800078e0a0e */
[----:B------:R-:W-:-:S07]  /*0ff0*/  IMAD R12, R9, R12, R10 ;  /* 0x0000000c090c7224 */ /* 0x000fce00078e020a */
.L_x_22:
[----:B------:R-:W-:Y:S01]  /*1000*/  LEA R9, R11, R16, 0x2 ;  /* 0x000000100b097211 */ /* 0x000fe200078e10ff */
[----:B------:R-:W-:Y:S05]  /*1010*/  BSSY.RELIABLE B2, `(.L_x_20) ;  /* 0x000000c000027945 */ /* 0x000fea0003800100 */
[----:B------:R-:W1:Y:S02]  /*1020*/  LDS R9, [R9] ;  /* 0x0000000009097984 */ /* 0x000e640000000800 */
[----:B-1----:R-:W-:-:S13]  /*1030*/  ISETP.NE.AND P0, PT, R9, R14, PT ;  /* 0x0000000e0900720c */ /* 0x002fda0003f05270 */
[----:B------:R-:W-:Y:S05]  /*1040*/  @P0 BRA `(.L_x_21) ;  /* 0x0000000000200947 */ /* 0x000fea0003800000 */
[----:B------:R-:W1:Y:S01]  /*1050*/  S2R R18, SR_CgaCtaId ;  /* 0x0000000000127919 */ /* 0x000e620000008800 */
[----:B------:R-:W-:-:S05]  /*1060*/  VIADD R9, R8, 0x28 ;  /* 0x0000002808097836 */ /* 0x000fca0000000000 */
[----:B-1----:R-:W-:-:S05]  /*1070*/  LEA R18, R18, R9, 0x18 ;  /* 0x0000000912127211 */ /* 0x002fca00078ec0ff */
[----:B------:R-:W-:-:S06]  /*1080*/  IMAD R9, R11, 0x4, R18 ;  /* 0x000000040b097824 */ /* 0x000fcc00078e0212 */
[----:B------:R-:W1:Y:S02]  /*1090*/  LDS R9, [R9] ;  /* 0x0000000009097984 */ /* 0x000e640000000800 */
[----:B-1----:R-:W-:-:S13]  /*10a0*/  ISETP.NE.AND P0, PT, R9, R12, PT ;  /* 0x0000000c0900720c */ /* 0x002fda0003f05270 */
[----:B------:R-:W-:Y:S05]  /*10b0*/  @!P0 BREAK.RELIABLE B2 ;  /* 0x0000000000028942 */ /* 0x000fea0003800100 */
[----:B------:R-:W-:Y:S05]  /*10c0*/  @!P0 BRA `(.L_x_18) ;  /* 0x00000000001c8947 */ /* 0x000fea0003800000 */
.L_x_21:
[----:B------:R-:W-:Y:S05]  /*10d0*/  BSYNC.RELIABLE B2 ;  /* 0x0000000000027941 */ /* 0x000fea0003800100 */
.L_x_20:
[----:B------:R-:W-:-:S05]  /*10e0*/  VIADD R11, R11, 0x1 ;  /* 0x000000010b0b7836 */ /* 0x000fca0000000000 */
[----:B------:R-:W-:-:S13]  /*10f0*/  ISETP.NE.AND P0, PT, R11, UR5, PT ;  /* 0x000000050b007c0c */ /* 0x000fda000bf05270 */
[----:B------:R-:W-:Y:S05]  /*1100*/  @P0 BRA `(.L_x_22) ;  /* 0xfffffffc00bc0947 */ /* 0x000fea000383ffff */
.L_x_19:
[----:B------:R3:W-:Y:S01]  /*1110*/  STS [R4], R6 ;  /* 0x0000000604007388 */ /* 0x0007e20000000800 */
[----:B------:R-:W-:-:S03]  /*1120*/  MOV R7, R6 ;  /* 0x0000000600077202 */ /* 0x000fc60000000f00 */
[----:B--2---:R3:W-:Y:S04]  /*1130*/  STS [R5], R10 ;  /* 0x0000000a05007388 */ /* 0x0047e80000000800 */
.L_x_18:
[----:B------:R-:W-:Y:S05]  /*1140*/  BSYNC.RECONVERGENT B1 ;  /* 0x0000000000017941 */ /* 0x000fea0003800200 */
.L_x_17:
[----:B------:R-:W-:Y:S06]  /*1150*/  BAR.SYNC.DEFER_BLOCKING 0x0 ;  /* 0x0000000000007b1d */ /* 0x000fec0000010000 */
.L_x_16:
[----:B------:R-:W-:Y:S05]  /*1160*/  BSYNC.RECONVERGENT B0 ;  /* 0x0000000000007941 */ /* 0x000fea0003800200 */
.L_x_15:
[----:B------:R-:W-:Y:S05]  /*1170*/  WARPSYNC.ALL ;  /* 0x0000000000007948 */ /* 0x000fea0003800000 */
[----:B------:R-:W2:Y:S02]  /*1180*/  LDCU UR4, c[0x0][0x3a0] ;  /* 0x00007400ff0477ac */ /* 0x000ea40008000800 */
[----:B--2---:R-:W-:-:S09]  /*1190*/  UISETP.GE.AND UP0, UPT, UR4, 0x100, UPT ;  /* 0x000001000400788c */ /* 0x004fd2000bf06270 */
[----:B------:R-:W-:Y:S05]  /*11a0*/  BRA.U !UP0, `(.L_x_23) ;  /* 0x0000000508087547 */ /* 0x000fea000b800000 */
[----:B------:R-:W-:Y:S01]  /*11b0*/  ISETP.GT.U32.AND P0, PT, R0, 0x7f, PT ;  /* 0x0000007f0000780c */ /* 0x000fe20003f04070 */
[----:B------:R-:W2:Y:S01]  /*11c0*/  LDCU UR5, c[0x0][0x3b0] ;  /* 0x00007600ff0577ac */ /* 0x000ea20008000800 */
[----:B------:R-:W-:Y:S11]  /*11d0*/  BSSY.RECONVERGENT B0, `(.L_x_24) ;  /* 0x000003d000007945 */ /* 0x000ff60003800200 */
[----:B------:R-:W-:Y:S05]  /*11e0*/  @P0 BRA `(.L_x_25) ;  /* 0x0000000000ec0947 */ /* 0x000fea0003800000 */
[----:B------:R-:W4:Y:S02]  /*11f0*/  LDS R8, [R4+0x200] ;  /* 0x0002000004087984 */ /* 0x000f240000000800 */
[----:B----4-:R-:W-:-:S13]  /*1200*/  FSETP.GEU.AND P0, PT, R7, R8, PT ;  /* 0x000000080700720b */ /* 0x010fda0003f0e000 */
[----:B------:R-:W-:Y:S05]  /*1210*/  @P0 BRA `(.L_x_25) ;  /* 0x0000000000e00947 */ /* 0x000fea0003800000 */
[----:B-1-3--:R1:W3:Y:S01]  /*1220*/  LDS R6, [R5+0x200] ;  /* 0x0002000005067984 */ /* 0x00a2e20000000800 */
[----:B------:R-:W4:Y:S02]  /*1230*/  LDCU UR4, c[0x0][0x3b0] ;  /* 0x00007600ff0477ac */ /* 0x000f240008000800 */
[----:B----4-:R-:W-:-:S09]  /*1240*/  UISETP.GE.AND UP0, UPT, UR4, 0x1, UPT ;  /* 0x000000010400788c */ /* 0x010fd2000bf06270 */
[----:B-1----:R-:W-:Y:S05]  /*1250*/  BRA.U !UP0, `(.L_x_26) ;  /* 0x0000000108c47547 */ /* 0x002fea000b800000 */
[----:B------:R-:W1:Y:S01]  /*1260*/  LDC R9, c[0x0][0x398] ;  /* 0x0000e600ff097b82 */ /* 0x000e620000000800 */
[----:B------:R-:W-:Y:S01]  /*1270*/  IMAD.MOV.U32 R10, RZ, RZ, RZ ;  /* 0x000000ffff0a7224 */ /* 0x000fe200078e00ff */
[----:B---3--:R-:W-:Y:S02]  /*1280*/  IABS R16, R6 ;  /* 0x0000000600107213 */ /* 0x008fe40000000000 */
[----:B-1----:R-:W-:-:S04]  /*1290*/  IABS R14, R9 ;  /* 0x00000009000e7213 */ /* 0x002fc80000000000 */
[----:B------:R-:W1:Y:S08]  /*12a0*/  I2F.RP R12, R14 ;  /* 0x0000000e000c7306 */ /* 0x000e700000209400 */
[----:B-1----:R-:W1:Y:S02]  /*12b0*/  MUFU.RCP R12, R12 ;  /* 0x0000000c000c7308 */ /* 0x002e640000001000 */
[----:B-1----:R-:W-:-:S06]  /*12c0*/  VIADD R13, R12, 0xffffffe ;  /* 0x0ffffffe0c0d7836 */ /* 0x002fcc0000000000 */
[----:B------:R1:W3:Y:S02]  /*12d0*/  F2I.FTZ.U32.TRUNC.NTZ R11, R13 ;  /* 0x0000000d000b7305 */ /* 0x0002e4000021f000 */
[----:B-1----:R-:W-:Y:S01]  /*12e0*/  MOV R13, 0x400 ;  /* 0x00000400000d7802 */ /* 0x002fe20000000f00 */
[----:B---3--:R-:W-:-:S04]  /*12f0*/  IMAD.MOV R15, RZ, RZ, -R11 ;  /* 0x000000ffff0f7224 */ /* 0x008fc800078e0a0b */
[----:B------:R-:W-:-:S04]  /*1300*/  IMAD R15, R15, R14, RZ ;  /* 0x0000000e0f0f7224 */ /* 0x000fc800078e02ff */
[----:B------:R-:W-:Y:S01]  /*1310*/  IMAD.HI.U32 R10, R11, R15, R10 ;  /* 0x0000000f0b0a7227 */ /* 0x000fe200078e000a */
[----:B------:R-:W-:-:S05]  /*1320*/  MOV R11, R16 ;  /* 0x00000010000b7202 */ /* 0x000fca0000000f00 */
[----:B------:R-:W-:-:S04]  /*1330*/  IMAD.HI.U32 R10, R10, R11, RZ ;  /* 0x0000000b0a0a7227 */ /* 0x000fc800078e00ff */
[----:B------:R-:W-:-:S04]  /*1340*/  IMAD.MOV R12, RZ, RZ, -R10 ;  /* 0x000000ffff0c7224 */ /* 0x000fc800078e0a0a */
[----:B------:R-:W-:-:S05]  /*1350*/  IMAD R11, R14, R12, R11 ;  /* 0x0000000c0e0b7224 */ /* 0x000fca00078e020b */
[----:B------:R-:W-:-:S13]  /*1360*/  ISETP.GT.U32.AND P2, PT, R14, R11, PT ;  /* 0x0000000b0e00720c */ /* 0x000fda0003f44070 */
[----:B------:R-:W-:Y:S02]  /*1370*/  @!P2 IMAD.IADD R11, R11, 0x1, -R14 ;  /* 0x000000010b0ba824 */ /* 0x000fe400078e0a0e */
[----:B------:R-:W-:Y:S01]  /*1380*/  @!P2 VIADD R10, R10, 0x1 ;  /* 0x000000010a0aa836 */ /* 0x000fe20000000000 */
[----:B------:R-:W-:Y:S02]  /*1390*/  ISETP.NE.AND P2, PT, R9, RZ, PT ;  /* 0x000000ff0900720c */ /* 0x000fe40003f45270 */
[----:B------:R-:W-:Y:S02]  /*13a0*/  ISETP.GE.U32.AND P1, PT, R11, R14, PT ;  /* 0x0000000e0b00720c */ /* 0x000fe40003f26070 */
[----:B------:R-:W1:Y:S01]  /*13b0*/  S2R R14, SR_CgaCtaId ;  /* 0x00000000000e7919 */ /* 0x000e620000008800 */
[----:B------:R-:W-:-:S04]  /*13c0*/  LOP3.LUT R11, R6, R9, RZ, 0x3c, !PT ;  /* 0x00000009060b7212 */ /* 0x000fc800078e3cff */
[----:B------:R-:W-:-:S06]  /*13d0*/  ISETP.GE.AND P0, PT, R11, RZ, PT ;  /* 0x000000ff0b00720c */ /* 0x000fcc0003f06270 */
[----:B------:R-:W-:-:S05]  /*13e0*/  @P1 IADD3 R10, PT, PT, R10, 0x1, RZ ;  /* 0x000000010a0a1810 */ /* 0x000fca0007ffe0ff */
[----:B------:R-:W-:Y:S02]  /*13f0*/  IMAD.MOV.U32 R12, RZ, RZ, R10 ;  /* 0x000000ffff0c7224 */ /* 0x000fe400078e000a */
[----:B------:R-:W-:Y:S02]  /*1400*/  HFMA2 R10, -RZ, RZ, 0, 0 ;  /* 0x00000000ff0a7431 */ /* 0x000fe400000001ff */
[----:B------:R-:W-:Y:S01]  /*1410*/  @!P0 IMAD.MOV R12, RZ, RZ, -R12 ;  /* 0x000000ffff0c8224 */ /* 0x000fe200078e0a0c */
[----:B------:R-:W-:-:S05]  /*1420*/  @!P2 LOP3.LUT R12, RZ, R9, RZ, 0x33, !PT ;  /* 0x00000009ff0ca212 */ /* 0x000fca00078e33ff */
[----:B------:R-:W-:Y:S01]  /*1430*/  IMAD.MOV R11, RZ, RZ, -R12 ;  /* 0x000000ffff0b7224 */ /* 0x000fe200078e0a0c */
[----:B-1----:R-:W-:-:S03]  /*1440*/  LEA R15, R14, R13, 0x18 ;  /* 0x0000000d0e0f7211 */ /* 0x002fc600078ec0ff */
[----:B------:R-:W-:-:S07]  /*1450*/  IMAD R14, R9, R11, R6 ;  /* 0x0000000b090e7224 */ /* 0x000fce00078e0206 */
.L_x_29:
[----:B------:R-:W-:Y:S01]  /*1460*/  IMAD R9, R10, 0x4, R15 ;  /* 0x000000040a097824 */ /* 0x000fe200078e020f */
        /* <DEDUP_REMOVED lines=12> */
.L_x_28:
[----:B--2---:R-:W-:Y:S05]  /*1530*/  BSYNC.RELIABLE B1 ;  /* 0x0000000000017941 */ /* 0x004fea0003800100 */
.L_x_27:
[----:B------:R-:W-:-:S04]  /*1540*/  IADD3 R10, PT, PT, R10, 0x1, RZ ;  /* 0x000000010a0a7810 */ /* 0x000fc80007ffe0ff */
[----:B------:R-:W-:-:S13]  /*1550*/  ISETP.NE.AND P0, PT, R10, UR5, PT ;  /* 0x000000050a007c0c */ /* 0x000fda000bf05270 */
[----:B------:R-:W-:Y:S05]  /*1560*/  @P0 BRA `(.L_x_29) ;  /* 0xfffffffc00bc0947 */ /* 0x000fea000383ffff */
.L_x_26:
[----:B------:R4:W-:Y:S01]  /*1570*/  STS [R4], R8 ;  /* 0x0000000804007388 */ /* 0x0009e20000000800 */
[----:B------:R-:W-:-:S03]  /*1580*/  IMAD.MOV.U32 R7, RZ, RZ, R8 ;  /* 0x000000ffff077224 */ /* 0x000fc600078e0008 */
[----:B---3--:R4:W-:Y:S04]  /*1590*/  STS [R5], R6 ;  /* 0x0000000605007388 */ /* 0x0089e80000000800 */
.L_x_25:
[----:B--2---:R-:W-:Y:S05]  /*15a0*/  BSYNC.RECONVERGENT B0 ;  /* 0x0000000000007941 */ /* 0x004fea0003800200 */
.L_x_24:
[----:B------:R-:W-:Y:S05]  /*15b0*/  WARPSYNC.ALL ;  /* 0x0000000000007948 */ /* 0x000fea0003800000 */
[----:B------:R-:W-:Y:S06]  /*15c0*/  BAR.SYNC.DEFER_BLOCKING 0x0 ;  /* 0x0000000000007b1d */ /* 0x000fec0000010000 */
.L_x_23:
[----:B------:R-:W2:Y:S02]  /*15d0*/  LDCU UR4, c[0x0][0x3a0] ;  /* 0x00007400ff0477ac */ /* 0x000ea40008000800 */
[----:B--2---:R-:W-:-:S09]  /*15e0*/  UISETP.GE.AND UP0, UPT, UR4, 0x80, UPT ;  /* 0x000000800400788c */ /* 0x004fd2000bf06270 */
[----:B------:R-:W-:Y:S05]  /*15f0*/  BRA.U !UP0, `(.L_x_30) ;  /* 0x0000000508087547 */ /* 0x000fea000b800000 */
[----:B------:R-:W-:Y:S01]  /*1600*/  ISETP.GT.U32.AND P0, PT, R0, 0x3f, PT ;  /* 0x0000003f0000780c */ /* 0x000fe20003f04070 */
[----:B------:R-:W2:Y:S01]  /*1610*/  LDCU UR5, c[0x0][0x3b0] ;  /* 0x00007600ff0577ac */ /* 0x000ea20008000800 */
[----:B------:R-:W-:Y:S11]  /*1620*/  BSSY.RECONVERGENT B0, `(.L_x_31) ;  /* 0x000003d000007945 */ /* 0x000ff60003800200 */
[----:B------:R-:W-:Y:S05]  /*1630*/  @P0 BRA `(.L_x_32) ;  /* 0x0000000000ec0947 */ /* 0x000fea0003800000 */
[----:B----4-:R-:W4:Y:S02]  /*1640*/  LDS R8, [R4+0x100] ;  /* 0x0001000004087984 */ /* 0x010f240000000800 */
[----:B----4-:R-:W-:-:S13]  /*1650*/  FSETP.GEU.AND P0, PT, R7, R8, PT ;  /* 0x000000080700720b */ /* 0x010fda0003f0e000 */
[----:B------:R-:W-:Y:S05]  /*1660*/  @P0 BRA `(.L_x_32) ;  /* 0x0000000000e00947 */ /* 0x000fea0003800000 */
[----:B-1-3--:R1:W3:Y:S01]  /*1670*/  LDS R6, [R5+0x100] ;  /* 0x0001000005067984 */ /* 0x00a2e20000000800 */
[----:B------:R-:W4:Y:S02]  /*1680*/  LDCU UR4, c[0x0][0x3b0] ;  /* 0x00007600ff0477ac */ /* 0x000f240008000800 */
[----:B----4-:R-:W-:-:S09]  /*1690*/  UISETP.GE.AND UP0, UPT, UR4, 0x1, UPT ;  /* 0x000000010400788c */ /* 0x010fd2000bf06270 */
[----:B-1----:R-:W-:Y:S05]  /*16a0*/  BRA.U !UP0, `(.L_x_33) ;  /* 0x0000000108c47547 */ /* 0x002fea000b800000 */
[----:B------:R-:W1:Y:S01]  /*16b0*/  LDC R9, c[0x0][0x398] ;  /* 0x0000e600ff097b82 */ /* 0x000e620000000800 */
[----:B------:R-:W-:Y:S02]  /*16c0*/  MOV R10, RZ ;  /* 0x000000ff000a7202 */ /* 0x000fe40000000f00 */
        /* <DEDUP_REMOVED lines=9> */
[----:B------:R-:W-:-:S04]  /*1760*/  IMAD.HI.U32 R10, R11, R15, R10 ;  /* 0x0000000f0b0a7227 */ /* 0x000fc800078e000a */
[----:B------:R-:W-:-:S04]  /*1770*/  IMAD.MOV.U32 R11, RZ, RZ, R16 ;  /* 0x000000ffff0b7224 */ /* 0x000fc800078e0010 */
[----:B------:R-:W-:-:S04]  /*1780*/  IMAD.HI.U32 R10, R10, R11, RZ ;  /* 0x0000000b0a0a7227 */ /* 0x000fc800078e00ff */
[----:B------:R-:W-:-:S04]  /*1790*/  IMAD.MOV R12, RZ, RZ, -R10 ;  /* 0x000000ffff0c7224 */ /* 0x000fc800078e0a0a */
[----:B------:R-:W-:-:S05]  /*17a0*/  IMAD R11, R14, R12, R11 ;  /* 0x0000000c0e0b7224 */ /* 0x000fca00078e020b */
[----:B------:R-:W-:-:S13]  /*17b0*/  ISETP.GT.U32.AND P2, PT, R14, R11, PT ;  /* 0x0000000b0e00720c */ /* 0x000fda0003f44070 */
[----:B------:R-:W-:Y:S01]  /*17c0*/  @!P2 IMAD.IADD R11, R11, 0x1, -R14 ;  /* 0x000000010b0ba824 */ /* 0x000fe200078e0a0e */
[----:B------:R-:W-:Y:S02]  /*17d0*/  @!P2 IADD3 R10, PT, PT, R10, 0x1, RZ ;  /* 0x000000010a0aa810 */ /* 0x000fe40007ffe0ff */
[----:B------:R-:W-:Y:S02]  /*17e0*/  ISETP.NE.AND P2, PT, R9, RZ, PT ;  /* 0x000000ff0900720c */ /* 0x000fe40003f45270 */
[----:B------:R-:W-:Y:S02]  /*17f0*/  ISETP.GE.U32.AND P1, PT, R11, R14, PT ;  /* 0x0000000e0b00720c */ /* 0x000fe40003f26070 */
[----:B------:R-:W1:Y:S01]  /*1800*/  S2R R14, SR_CgaCtaId ;  /* 0x00000000000e7919 */ /* 0x000e620000008800 */
[----:B------:R-:W-:-:S04]  /*1810*/  LOP3.LUT R11, R6, R9, RZ, 0x3c, !PT ;  /* 0x00000009060b7212 */ /* 0x000fc800078e3cff */
[----:B------:R-:W-:-:S06]  /*1820*/  ISETP.GE.AND P0, PT, R11, RZ, PT ;  /* 0x000000ff0b00720c */ /* 0x000fcc0003f06270 */
[----:B------:R-:W-:-:S04]  /*1830*/  @P1 VIADD R10, R10, 0x1 ;  /* 0x000000010a0a1836 */ /* 0x000fc80000000000 */
[----:B------:R-:W-:Y:S02]  /*1840*/  IMAD.MOV.U32 R12, RZ, RZ, R10 ;  /* 0x000000ffff0c7224 */ /* 0x000fe400078e000a */
[----:B------:R-:W-:Y:S02]  /*1850*/  IMAD.MOV.U32 R10, RZ, RZ, RZ ;  /* 0x000000ffff0a7224 */ /* 0x000fe400078e00ff */
[----:B------:R-:W-:Y:S01]  /*1860*/  @!P0 IMAD.MOV R12, RZ, RZ, -R12 ;  /* 0x000000ffff0c8224 */ /* 0x000fe200078e0a0c */
[----:B------:R-:W-:-:S04]  /*1870*/  @!P2 LOP3.LUT R12, RZ, R9, RZ, 0x33, !PT ;  /* 0x00000009ff0ca212 */ /* 0x000fc800078e33ff */
[----:B------:R-:W-:Y:S02]  /*1880*/  IADD3 R11, PT, PT, -R12, RZ, RZ ;  /* 0x000000ff0c0b7210 */ /* 0x000fe40007ffe1ff */
[----:B-1----:R-:W-:-:S03]  /*1890*/  LEA R15, R14, R13, 0x18 ;  /* 0x0000000d0e0f7211 */ /* 0x002fc600078ec0ff */
[----:B------:R-:W-:-:S07]  /*18a0*/  IMAD R14, R9, R11, R6 ;  /* 0x0000000b090e7224 */ /* 0x000fce00078e0206 */
.L_x_36:
[----:B------:R-:W-:Y:S01]  /*18b0*/  IMAD R9, R10, 0x4, R15 ;  /* 0x000000040a097824 */ /* 0x000fe200078e020f */
[----:B------:R-:W-:Y:S05]  /*18c0*/  BSSY.RELIABLE B1, `(.L_x_34) ;  /* 0x000000c000017945 */ /* 0x000fea0003800100 */
[----:B------:R-:W1:Y:S02]  /*18d0*/  LDS R9, [R9] ;  /* 0x0000000009097984 */ /* 0x000e640000000800 */
[----:B-1----:R-:W-:-:S13]  /*18e0*/  ISETP.NE.AND P0, PT, R9, R12, PT ;  /* 0x0000000c0900720c */ /* 0x002fda0003f05270 */
[----:B------:R-:W-:Y:S05]  /*18f0*/  @P0 BRA `(.L_x_35) ;  /* 0x0000000000200947 */ /* 0x000fea0003800000 */
[----:B------:R-:W1:Y:S01]  /*1900*/  S2R R16, SR_CgaCtaId ;  /* 0x0000000000107919 */ /* 0x000e620000008800 */
[----:B------:R-:W-:-:S05]  /*1910*/  VIADD R9, R13, 0x28 ;  /* 0x000000280d097836 */ /* 0x000fca0000000000 */
[----:B-1----:R-:W-:-:S04]  /*1920*/  LEA R9, R16, R9, 0x18 ;  /* 0x0000000910097211 */ /* 0x002fc800078ec0ff */
[----:B------:R-:W-:-:S06]  /*1930*/  LEA R9, R10, R9, 0x2 ;  /* 0x000000090a097211 */ /* 0x000fcc00078e10ff */
[----:B------:R-:W1:Y:S02]  /*1940*/  LDS R9, [R9] ;  /* 0x0000000009097984 */ /* 0x000e640000000800 */
[----:B-1----:R-:W-:-:S13]  /*1950*/  ISETP.NE.AND P0, PT, R9, R14, PT ;  /* 0x0000000e0900720c */ /* 0x002fda0003f05270 */
[----:B------:R-:W-:Y:S05]  /*1960*/  @!P0 BREAK.RELIABLE B1 ;  /* 0x0000000000018942 */ /* 0x000fea0003800100 */
[----:B------:R-:W-:Y:S05]  /*1970*/  @!P0 BRA `(.L_x_32) ;  /* 0x00000000001c8947 */ /* 0x000fea0003800000 */
.L_x_35:
[----:B--2---:R-:W-:Y:S05]  /*1980*/  BSYNC.RELIABLE B1 ;  /* 0x0000000000017941 */ /* 0x004fea0003800100 */
.L_x_34:
[----:B------:R-:W-:-:S05]  /*1990*/  VIADD R10, R10, 0x1 ;  /* 0x000000010a0a7836 */ /* 0x000fca0000000000 */
[----:B------:R-:W-:-:S13]  /*19a0*/  ISETP.NE.AND P0, PT, R10, UR5, PT ;  /* 0x000000050a007c0c */ /* 0x000fda000bf05270 */
[----:B------:R-:W-:Y:S05]  /*19b0*/  @P0 BRA `(.L_x_36) ;  /* 0xfffffffc00bc0947 */ /* 0x000fea000383ffff */
.L_x_33:
[----:B------:R1:W-:Y:S01]  /*19c0*/  STS [R4], R8 ;  /* 0x0000000804007388 */ /* 0x0003e20000000800 */
[----:B------:R-:W-:-:S03]  /*19d0*/  IMAD.MOV.U32 R7, RZ, RZ, R8 ;  /* 0x000000ffff077224 */ /* 0x000fc600078e0008 */
[----:B---3--:R1:W-:Y:S04]  /*19e0*/  STS [R5], R6 ;  /* 0x0000000605007388 */ /* 0x0083e80000000800 */
.L_x_32:
[----:B--2---:R-:W-:Y:S05]  /*19f0*/  BSYNC.RECONVERGENT B0 ;  /* 0x0000000000007941 */ /* 0x004fea0003800200 */
.L_x_31:
[----:B------:R-:W-:Y:S05]  /*1a00*/  WARPSYNC.ALL ;  /* 0x0000000000007948 */ /* 0x000fea0003800000 */
[----:B------:R-:W-:Y:S06]  /*1a10*/  BAR.SYNC.DEFER_BLOCKING 0x0 ;  /* 0x0000000000007b1d */ /* 0x000fec0000010000 */
.L_x_30:
[----:B------:R-:W-:-:S13]  /*1a20*/  ISETP.GT.U32.AND P0, PT, R0, 0x1f, PT ;  /* 0x0000001f0000780c */ /* 0x000fda0003f04070 */
[----:B------:R-:W-:Y:S05]  /*1a30*/  @P0 EXIT ;  /* 0x000000000000094d */ /* 0x000fea0003800000 */
[----:B------:R-:W2:Y:S01]  /*1a40*/  LDCU UR4, c[0x0][0x3a0] ;  /* 0x00007400ff0477ac */ /* 0x000ea20008000800 */
[----:B------:R-:W-:Y:S01]  /*1a50*/  BSSY B0, `(.L_x_37) ;  /* 0x0000153000007945 */ /* 0x000fe20003800000 */
[----:B------:R-:W0:Y:S01]  /*1a60*/  LDCU UR7, c[0x0][0x3b0] ;  /* 0x00007600ff0777ac */ /* 0x000e220008000800 */
[----:B------:R-:W0:Y:S01]  /*1a70*/  LDCU UR10, c[0x0][0x3b0] ;  /* 0x00007600ff0a77ac */ /* 0x000e220008000800 */
[----:B------:R-:W0:Y:S01]  /*1a80*/  LDCU UR11, c[0x0][0x3b0] ;  /* 0x00007600ff0b77ac */ /* 0x000e220008000800 */
[----:B------:R-:W0:Y:S01]  /*1a90*/  LDCU UR12, c[0x0][0x3b0] ;  /* 0x00007600ff0c77ac */ /* 0x000e220008000800 */
[----:B--2---:R-:W-:Y:S01]  /*1aa0*/  UISETP.GE.AND UP0, UPT, UR4, 0x40, UPT ;  /* 0x000000400400788c */ /* 0x004fe2000bf06270 */
[----:B------:R-:W2:Y:S08]  /*1ab0*/  LDCU UR13, c[0x0][0x3b0] ;  /* 0x00007600ff0d77ac */ /* 0x000eb00008000800 */
[----:B0-----:R-:W-:Y:S05]  /*1ac0*/  BRA.U !UP0, `(.L_x_38) ;  /* 0x0000000508007547 */ /* 0x001fea000b800000 */
[----:B-1-34-:R-:W0:Y:S01]  /*1ad0*/  LDS R6, [R4+0x80] ;  /* 0x0000800004067984 */ /* 0x01ae220000000800 */
[----:B------:R-:W1:Y:S01]  /*1ae0*/  LDCU UR6, c[0x0][0x3b0] ;  /* 0x00007600ff0677ac */ /* 0x000e620008000800 */
[----:B0-----:R-:W-:-:S13]  /*1af0*/  FSETP.GEU.AND P0, PT, R7, R6, PT ;  /* 0x000000060700720b */ /* 0x001fda0003f0e000 */
[----:B-1----:R-:W-:Y:S05]  /*1b00*/  @P0 BRA `(.L_x_39) ;  /* 0x0000000000fc0947 */ /* 0x002fea0003800000 */
[----:B------:R0:W1:Y:S01]  /*1b10*/  LDS R6, [R5+0x80] ;  /* 0x0000800005067984 */ /* 0x0000620000000800 */
[----:B------:R-:W3:Y:S01]  /*1b20*/  LDCU UR4, c[0x0][0x3b0] ;  /* 0x00007600ff0477ac */ /* 0x000ee20008000800 */
[----:B------:R-:W-:Y:S01]  /*1b30*/  BSSY B1, `(.L_x_38) ;  /* 0x0000039000017945 */ /* 0x000fe20003800000 */
[----:B---3--:R-:W-:-:S09]  /*1b40*/  UISETP.GE.AND UP0, UPT, UR4, 0x1, UPT ;  /* 0x000000010400788c */ /* 0x008fd2000bf06270 */
[----:B0-----:R-:W-:Y:S05]  /*1b50*/  BRA.U !UP0, `(.L_x_40) ;  /* 0x0000000108c87547 */ /* 0x001fea000b800000 */
[----:B------:R-:W0:Y:S01]  /*1b60*/  LDC R9, c[0x0][0x398] ;  /* 0x0000e600ff097b82 */ /* 0x000e220000000800 */
[----:B------:R-:W-:Y:S01]  /*1b70*/  IMAD.MOV.U32 R10, RZ, RZ, RZ ;  /* 0x000000ffff0a7224 */ /* 0x000fe200078e00ff */
[----:B0-----:R-:W-:-:S04]  /*1b80*/  IABS R13, R9 ;  /* 0x00000009000d7213 */ /* 0x001fc80000000000 */
[----:B------:R-:W0:Y:S08]  /*1b90*/  I2F.RP R12, R13 ;  /* 0x0000000d000c7306 */ /* 0x000e300000209400 */
[----:B0-----:R-:W0:Y:S02]  /*1ba0*/  MUFU.RCP R12, R12 ;  /* 0x0000000c000c7308 */ /* 0x001e240000001000 */
[----:B0-----:R-:W-:Y:S01]  /*1bb0*/  VIADD R14, R12, 0xffffffe ;  /* 0x0ffffffe0c0e7836 */ /* 0x001fe20000000000 */
[----:B------:R-:W-:-:S05]  /*1bc0*/  MOV R12, 0x400 ;  /* 0x00000400000c7802 */ /* 0x000fca0000000f00 */
[----:B------:R-:W0:Y:S02]  /*1bd0*/  F2I.FTZ.U32.TRUNC.NTZ R11, R14 ;  /* 0x0000000e000b7305 */ /* 0x000e24000021f000 */
[----:B0-----:R-:W-:-:S05]  /*1be0*/  IADD3 R8, PT, PT, RZ, -R11, RZ ;  /* 0x8000000bff087210 */ /* 0x001fca0007ffe0ff */
[----:B------:R-:W-:Y:S01]  /*1bf0*/  IMAD R15, R8, R13, RZ ;  /* 0x0000000d080f7224 */ /* 0x000fe200078e02ff */
[----:B-1----:R-:W-:-:S03]  /*1c00*/  IABS R8, R6 ;  /* 0x0000000600087213 */ /* 0x002fc60000000000 */
[----:B------:R-:W-:-:S04]  /*1c10*/  IMAD.HI.U32 R15, R11, R15, R10 ;  /* 0x0000000f0b0f7227 */ /* 0x000fc800078e000a */
[----:B------:R-:W-:-:S04]  /*1c20*/  IMAD.MOV.U32 R10, RZ, RZ, R8 ;  /* 0x000000ffff0a7224 */ /* 0x000fc800078e0008 */
        /* <DEDUP_REMOVED lines=8> */
[----:B------:R-:W0:Y:S01]  /*1cb0*/  S2R R13, SR_CgaCtaId ;  /* 0x00000000000d7919 */ /* 0x000e220000008800 */
[----:B------:R-:W-:-:S04]  /*1cc0*/  LOP3.LUT R10, R6, R9, RZ, 0x3c, !PT ;  /* 0x00000009060a7212 */ /* 0x000fc800078e3cff */
[----:B------:R-:W-:-:S06]  /*1cd0*/  ISETP.GE.AND P0, PT, R10, RZ, PT ;  /* 0x000000ff0a00720c */ /* 0x000fcc0003f06270 */
[----:B------:R-:W-:-:S04]  /*1ce0*/  @P1 VIADD R8, R8, 0x1 ;  /* 0x0000000108081836 */ /* 0x000fc80000000000 */
[----:B------:R-:W-:Y:S02]  /*1cf0*/  IMAD.MOV.U32 R11, RZ, RZ, R8 ;  /* 0x000000ffff0b7224 */ /* 0x000fe400078e0008 */
[----:B------:R-:W-:-:S03]  /*1d00*/  IMAD.MOV.U32 R8, RZ, RZ, RZ ;  /* 0x000000ffff087224 */ /* 0x000fc600078e00ff */
[----:B------:R-:W-:Y:S02]  /*1d10*/  @!P0 IADD3 R11, PT, PT, -R11, RZ, RZ ;  /* 0x000000ff0b0b8210 */ /* 0x000fe40007ffe1ff */
[----:B------:R-:W-:-:S05]  /*1d20*/  @!P2 LOP3.LUT R11, RZ, R9, RZ, 0x33, !PT ;  /* 0x00000009ff0ba212 */ /* 0x000fca00078e33ff */
[----:B------:R-:W-:-:S04]  /*1d30*/  IMAD.MOV R10, RZ, RZ, -R11 ;  /* 0x000000ffff0a7224 */ /* 0x000fc800078e0a0b */
[----:B------:R-:W-:Y:S01]  /*1d40*/  IMAD R9, R9, R10, R6 ;  /* 0x0000000a09097224 */ /* 0x000fe200078e0206 */
[----:B0-----:R-:W-:-:S07]  /*1d50*/  LEA R13, R13, R12, 0x18 ;  /* 0x0000000c0d0d7211 */ /* 0x001fce00078ec0ff */
.L_x_44:
[----:B------:R-:W-:Y:S01]  /*1d60*/  IMAD R6, R8, 0x4, R13 ;  /* 0x0000000408067824 */ /* 0x000fe200078e020d */
[----:B------:R-:W-:Y:S05]  /*1d70*/  YIELD ;  /* 0x0000000000007946 */ /* 0x000fea0003800000 */
[----:B------:R-:W0:Y:S01]  /*1d80*/  LDS R6, [R6] ;  /* 0x0000000006067984 */ /* 0x000e220000000800 */
[----:B------:R-:W-:Y:S01]  /*1d90*/  BSSY.RELIABLE B2, `(.L_x_41) ;  /* 0x000000b000027945 */ /* 0x000fe20003800100 */
[----:B0-----:R-:W-:-:S13]  /*1da0*/  ISETP.NE.AND P0, PT, R6, R11, PT ;  /* 0x0000000b0600720c */ /* 0x001fda0003f05270 */
[----:B------:R-:W-:Y:S05]  /*1db0*/  @P0 BRA `(.L_x_42) ;  /* 0x0000000000200947 */ /* 0x000fea0003800000 */
[----:B------:R-:W0:Y:S01]  /*1dc0*/  S2R R15, SR_CgaCtaId ;  /* 0x00000000000f7919 */ /* 0x000e220000008800 */
[----:B------:R-:W-:-:S04]  /*1dd0*/  IADD3 R6, PT, PT, R12, 0x28, RZ ;  /* 0x000000280c067810 */ /* 0x000fc80007ffe0ff */
[----:B0-----:R-:W-:-:S05]  /*1de0*/  LEA R15, R15, R6, 0x18 ;  /* 0x000000060f0f7211 */ /* 0x001fca00078ec0ff */
[----:B------:R-:W-:-:S06]  /*1df0*/  IMAD R6, R8, 0x4, R15 ;  /* 0x0000000408067824 */ /* 0x000fcc00078e020f */
[----:B------:R-:W0:Y:S02]  /*1e00*/  LDS R6, [R6] ;  /* 0x0000000006067984 */ /* 0x000e240000000800 */
[----:B0-----:R-:W-:-:S13]  /*1e10*/  ISETP.NE.AND P0, PT, R6, R9, PT ;  /* 0x000000090600720c */ /* 0x001fda0003f05270 */
[----:B------:R-:W-:Y:S05]  /*1e20*/  @!P0 BREAK.RELIABLE B2 ;  /* 0x0000000000028942 */ /* 0x000fea0003800100 */
[----:B------:R-:W-:Y:S05]  /*1e30*/  @!P0 BRA `(.L_x_43) ;  /* 0x0000000000208947 */ /* 0x000fea0003800000 */
.L_x_42:
[----:B--2---:R-:W-:Y:S05]  /*1e40*/  BSYNC.RELIABLE B2 ;  /* 0x0000000000027941 */ /* 0x004fea0003800100 */
.L_x_41:
[----:B------:R-:W-:-:S05]  /*1e50*/  VIADD R8, R8, 0x1 ;  /* 0x0000000108087836 */ /* 0x000fca0000000000 */
[----:B------:R-:W-:-:S13]  /*1e60*/  ISETP.NE.AND P0, PT, R8, UR6, PT ;  /* 0x0000000608007c0c */ /* 0x000fda000bf05270 */
[----:B------:R-:W-:Y:S05]  /*1e70*/  @P0 BRA `(.L_x_44) ;  /* 0xfffffffc00b80947 */ /* 0x000fea000383ffff */
.L_x_40:
[----:B------:R-:W0:Y:S04]  /*1e80*/  LDS R7, [R4+0x80] ;  /* 0x0000800004077984 */ /* 0x000e280000000800 */
[----:B0-----:R-:W-:Y:S04]  /*1e90*/  STS [R4], R7 ;  /* 0x0000000704007388 */ /* 0x001fe80000000800 */
[----:B-1----:R-:W0:Y:S04]  /*1ea0*/  LDS R6, [R5+0x80] ;  /* 0x0000800005067984 */ /* 0x002e280000000800 */
[----:B0-----:R0:W-:Y:S02]  /*1eb0*/  STS [R5], R6 ;  /* 0x0000000605007388 */ /* 0x0011e40000000800 */
.L_x_43:
[----:B--2---:R-:W-:Y:S05]  /*1ec0*/  BSYNC B1 ;  /* 0x0000000000017941 */ /* 0x004fea0003800000 */
.L_x_38:
[----:B------:R-:W5:Y:S02]  /*1ed0*/  LDCU UR4, c[0x0][0x3a0] ;  /* 0x00007400ff0477ac */ /* 0x000f640008000800 */
[----:B-----5:R-:W-:-:S09]  /*1ee0*/  UISETP.GE.AND UP0, UPT, UR4, 0x20, UPT ;  /* 0x000000200400788c */ /* 0x020fd2000bf06270 */
[----:B------:R-:W-:Y:S05]  /*1ef0*/  BRA.U !UP0, `(.L_x_45) ;  /* 0x0000000108fc7547 */ /* 0x000fea000b800000 */
.L_x_39:
[----:B01-34-:R-:W0:Y:S02]  /*1f00*/  LDS R6, [R4+0x40] ;  /* 0x0000400004067984 */ /* 0x01be240000000800 */
[----:B0-----:R-:W-:-:S13]  /*1f10*/  FSETP.GEU.AND P0, PT, R7, R6, PT ;  /* 0x000000060700720b */ /* 0x001fda0003f0e000 */
[----:B------:R-:W-:Y:S05]  /*1f20*/  @P0 BRA `(.L_x_46) ;  /* 0x0000000000fc0947 */ /* 0x000fea0003800000 */
        /* <DEDUP_REMOVED lines=37> */
.L_x_51:
        /* <DEDUP_REMOVED lines=14> */
.L_x_49:
[----:B--2---:R-:W-:Y:S05]  /*2260*/  BSYNC.RELIABLE B2 ;  /* 0x0000000000027941 */ /* 0x004fea0003800100 */
.L_x_48:
[----:B------:R-:W-:-:S05]  /*2270*/  VIADD R8, R8, 0x1 ;  /* 0x0000000108087836 */ /* 0x000fca0000000000 */
[----:B------:R-:W-:-:S13]  /*2280*/  ISETP.NE.AND P0, PT, R8, UR7, PT ;  /* 0x0000000708007c0c */ /* 0x000fda000bf05270 */
[----:B------:R-:W-:Y:S05]  /*2290*/  @P0 BRA `(.L_x_51) ;  /* 0xfffffffc00b80947 */ /* 0x000fea000383ffff */
.L_x_47:
[----:B------:R-:W0:Y:S04]  /*22a0*/  LDS R7, [R4+0x40] ;  /* 0x0000400004077984 */ /* 0x000e280000000800 */
[----:B0-----:R-:W-:Y:S04]  /*22b0*/  STS [R4], R7 ;  /* 0x0000000704007388 */ /* 0x001fe80000000800 */
[----:B-1----:R-:W0:Y:S04]  /*22c0*/  LDS R6, [R5+0x40] ;  /* 0x0000400005067984 */ /* 0x002e280000000800 */
[----:B0-----:R0:W-:Y:S02]  /*22d0*/  STS [R5], R6 ;  /* 0x0000000605007388 */ /* 0x0011e40000000800 */
.L_x_50:
[----:B--2---:R-:W-:Y:S05]  /*22e0*/  BSYNC B1 ;  /* 0x0000000000017941 */ /* 0x004fea0003800000 */
.L_x_45:
[----:B------:R-:W5:Y:S02]  /*22f0*/  LDCU UR4, c[0x0][0x3a0] ;  /* 0x00007400ff0477ac */ /* 0x000f640008000800 */
[----:B-----5:R-:W-:-:S09]  /*2300*/  UISETP.GE.AND UP0, UPT, UR4, 0x10, UPT ;  /* 0x000000100400788c */ /* 0x020fd2000bf06270 */
[----:B------:R-:W-:Y:S05]  /*2310*/  BRA.U !UP0, `(.L_x_52) ;  /* 0x0000000108fc7547 */ /* 0x000fea000b800000 */
.L_x_46:
        /* <DEDUP_REMOVED lines=40> */
.L_x_58:
        /* <DEDUP_REMOVED lines=14> */
.L_x_56:
[----:B--2---:R-:W-:Y:S05]  /*2680*/  BSYNC.RELIABLE B2 ;  /* 0x0000000000027941 */ /* 0x004fea0003800100 */
.L_x_55:
[----:B------:R-:W-:-:S05]  /*2690*/  VIADD R8, R8, 0x1 ;  /* 0x0000000108087836 */ /* 0x000fca0000000000 */
[----:B------:R-:W-:-:S13]  /*26a0*/  ISETP.NE.AND P0, PT, R8, UR10, PT ;  /* 0x0000000a08007c0c */ /* 0x000fda000bf05270 */
[----:B------:R-:W-:Y:S05]  /*26b0*/  @P0 BRA `(.L_x_58) ;  /* 0xfffffffc00b80947 */ /* 0x000fea000383ffff */
.L_x_54:
[----:B------:R-:W0:Y:S04]  /*26c0*/  LDS R7, [R4+0x20] ;  /* 0x0000200004077984 */ /* 0x000e280000000800 */
[----:B0-----:R-:W-:Y:S04]  /*26d0*/  STS [R4], R7 ;  /* 0x0000000704007388 */ /* 0x001fe80000000800 */
[----:B-1----:R-:W0:Y:S04]  /*26e0*/  LDS R6, [R5+0x20] ;  /* 0x0000200005067984 */ /* 0x002e280000000800 */
[----:B0-----:R0:W-:Y:S02]  /*26f0*/  STS [R5], R6 ;  /* 0x0000000605007388 */ /* 0x0011e40000000800 */
.L_x_57:
[----:B--2---:R-:W-:Y:S05]  /*2700*/  BSYNC B1 ;  /* 0x0000000000017941 */ /* 0x004fea0003800000 */
.L_x_52:
[----:B------:R-:W5:Y:S02]  /*2710*/  LDCU UR4, c[0x0][0x3a0] ;  /* 0x00007400ff0477ac */ /* 0x000f640008000800 */
[----:B-----5:R-:W-:-:S09]  /*2720*/  UISETP.GE.AND UP0, UPT, UR4, 0x8, UPT ;  /* 0x000000080400788c */ /* 0x020fd2000bf06270 */
[----:B------:R-:W-:Y:S05]  /*2730*/  BRA.U !UP0, `(.L_x_59) ;  /* 0x0000000108fc7547 */ /* 0x000fea000b800000 */
.L_x_53:
        /* <DEDUP_REMOVED lines=40> */
.L_x_65:
        /* <DEDUP_REMOVED lines=14> */
.L_x_63:
[----:B--2---:R-:W-:Y:S05]  /*2aa0*/  BSYNC.RELIABLE B2 ;  /* 0x0000000000027941 */ /* 0x004fea0003800100 */
.L_x_62:
[----:B------:R-:W-:-:S05]  /*2ab0*/  VIADD R8, R8, 0x1 ;  /* 0x0000000108087836 */ /* 0x000fca0000000000 */
[----:B------:R-:W-:-:S13]  /*2ac0*/  ISETP.NE.AND P0, PT, R8, UR11, PT ;  /* 0x0000000b08007c0c */ /* 0x000fda000bf05270 */
[----:B------:R-:W-:Y:S05]  /*2ad0*/  @P0 BRA `(.L_x_65) ;  /* 0xfffffffc00b80947 */ /* 0x000fea000383ffff */
.L_x_61:
[----:B------:R-:W0:Y:S04]  /*2ae0*/  LDS R7, [R4+0x10] ;  /* 0x0000100004077984 */ /* 0x000e280000000800 */
[----:B0-----:R-:W-:Y:S04]  /*2af0*/  STS [R4], R7 ;  /* 0x0000000704007388 */ /* 0x001fe80000000800 */
[----:B-1----:R-:W0:Y:S04]  /*2b00*/  LDS R6, [R5+0x10] ;  /* 0x0000100005067984 */ /* 0x002e280000000800 */
[----:B0-----:R0:W-:Y:S02]  /*2b10*/  STS [R5], R6 ;  /* 0x0000000605007388 */ /* 0x0011e40000000800 */
.L_x_64:
[----:B--2---:R-:W-:Y:S05]  /*2b20*/  BSYNC B1 ;  /* 0x0000000000017941 */ /* 0x004fea0003800000 */
.L_x_59:
[----:B------:R-:W5:Y:S02]  /*2b30*/  LDCU UR4, c[0x0][0x3a0] ;  /* 0x00007400ff0477ac */ /* 0x000f640008000800 */
[----:B-----5:R-:W-:-:S09]  /*2b40*/  UISETP.GE.AND UP0, UPT, UR4, 0x4, UPT ;  /* 0x000000040400788c */ /* 0x020fd2000bf06270 */
[----:B------:R-:W-:Y:S05]  /*2b50*/  BRA.U !UP0, `(.L_x_66) ;  /* 0x0000000108fc7547 */ /* 0x000fea000b800000 */
.L_x_60:
        /* <DEDUP_REMOVED lines=40> */
.L_x_72:
        /* <DEDUP_REMOVED lines=14> */
.L_x_70:
[----:B--2---:R-:W-:Y:S05]  /*2ec0*/  BSYNC.RELIABLE B2 ;  /* 0x0000000000027941 */ /* 0x004fea0003800100 */
.L_x_69:
[----:B------:R-:W-:-:S05]  /*2ed0*/  VIADD R8, R8, 0x1 ;  /* 0x0000000108087836 */ /* 0x000fca0000000000 */
[----:B------:R-:W-:-:S13]  /*2ee0*/  ISETP.NE.AND P0, PT, R8, UR12, PT ;  /* 0x0000000c08007c0c */ /* 0x000fda000bf05270 */
[----:B------:R-:W-:Y:S05]  /*2ef0*/  @P0 BRA `(.L_x_72) ;  /* 0xfffffffc00b80947 */ /* 0x000fea000383ffff */
.L_x_68:
[----:B------:R-:W0:Y:S04]  /*2f00*/  LDS R7, [R4+0x8] ;  /* 0x0000080004077984 */ /* 0x000e280000000800 */
[----:B0-----:R-:W-:Y:S04]  /*2f10*/  STS [R4], R7 ;  /* 0x0000000704007388 */ /* 0x001fe80000000800 */
[----:B-1----:R-:W0:Y:S04]  /*2f20*/  LDS R6, [R5+0x8] ;  /* 0x0000080005067984 */ /* 0x002e280000000800 */
[----:B0-----:R0:W-:Y:S02]  /*2f30*/  STS [R5], R6 ;  /* 0x0000000605007388 */ /* 0x0011e40000000800 */
.L_x_71:
[----:B--2---:R-:W-:Y:S05]  /*2f40*/  BSYNC B1 ;  /* 0x0000000000017941 */ /* 0x004fea0003800000 */
.L_x_66:
[----:B------:R-:W5:Y:S02]  /*2f50*/  LDCU UR4, c[0x0][0x3a0] ;  /* 0x00007400ff0477ac */ /* 0x000f640008000800 */
[----:B-----5:R-:W-:-:S09]  /*2f60*/  UISETP.GE.AND UP0, UPT, UR4, 0x2, UPT ;  /* 0x000000020400788c */ /* 0x020fd2000bf06270 */
[----:B------:R-:W-:Y:S05]  /*2f70*/  BRA.U !UP0, `(.L_x_73) ;  /* 0x0000000108f47547 */ /* 0x000fea000b800000 */
.L_x_67:
[----:B--2---:R-:W-:Y:S05]  /*2f80*/  BSYNC B0 ;  /* 0x0000000000007941 */ /* 0x004fea0003800000 */
.L_x_37:
[----:B01-34-:R-:W0:Y:S02]  /*2f90*/  LDS R6, [R4+0x4] ;  /* 0x0000040004067984 */ /* 0x01be240000000800 */
[----:B0-----:R-:W-:-:S13]  /*2fa0*/  FSETP.GEU.AND P0, PT, R7, R6, PT ;  /* 0x000000060700720b */ /* 0x001fda0003f0e000 */
[----:B------:R-:W-:Y:S05]  /*2fb0*/  @P0 BRA `(.L_x_73) ;  /* 0x0000000000e40947 */ /* 0x000fea0003800000 */
[----:B------:R0:W1:Y:S01]  /*2fc0*/  LDS R6, [R5+0x4] ;  /* 0x0000040005067984 */ /* 0x0000620000000800 */
[----:B------:R-:W2:Y:S02]  /*2fd0*/  LDCU UR4, c[0x0][0x3b0] ;  /* 0x00007600ff0477ac */ /* 0x000ea40008000800 */
[----:B--2---:R-:W-:-:S09]  /*2fe0*/  UISETP.GE.AND UP0, UPT, UR4, 0x1, UPT ;  /* 0x000000010400788c */ /* 0x004fd2000bf06270 */
[----:B0-----:R-:W-:Y:S05]  /*2ff0*/  BRA.U !UP0, `(.L_x_74) ;  /* 0x0000000108c47547 */ /* 0x001fea000b800000 */
[----:B------:R-:W0:Y:S01]  /*3000*/  LDC R7, c[0x0][0x398] ;  /* 0x0000e600ff077b82 */ /* 0x000e220000000800 */
[----:B------:R-:W-:Y:S01]  /*3010*/  IMAD.MOV.U32 R8, RZ, RZ, RZ ;  /* 0x000000ffff087224 */ /* 0x000fe200078e00ff */
[----:B-1----:R-:W-:Y:S02]  /*3020*/  IABS R14, R6 ;  /* 0x00000006000e7213 */ /* 0x002fe40000000000 */
[----:B0-----:R-:W-:-:S04]  /*3030*/  IABS R12, R7 ;  /* 0x00000007000c7213 */ /* 0x001fc80000000000 */
[----:B------:R-:W0:Y:S08]  /*3040*/  I2F.RP R10, R12 ;  /* 0x0000000c000a7306 */ /* 0x000e300000209400 */
[----:B0-----:R-:W0:Y:S02]  /*3050*/  MUFU.RCP R10, R10 ;  /* 0x0000000a000a7308 */ /* 0x001e240000001000 */
[----:B0-----:R-:W-:-:S06]  /*3060*/  VIADD R11, R10, 0xffffffe ;  /* 0x0ffffffe0a0b7836 */ /* 0x001fcc0000000000 */
[----:B------:R-:W0:Y:S02]  /*3070*/  F2I.FTZ.U32.TRUNC.NTZ R9, R11 ;  /* 0x0000000b00097305 */ /* 0x000e24000021f000 */
[----:B0-----:R-:W-:-:S05]  /*3080*/  IADD3 R13, PT, PT, RZ, -R9, RZ ;  /* 0x80000009ff0d7210 */ /* 0x001fca0007ffe0ff */
[----:B------:R-:W-:-:S04]  /*3090*/  IMAD R13, R13, R12, RZ ;  /* 0x0000000c0d0d7224 */ /* 0x000fc800078e02ff */
[----:B------:R-:W-:Y:S02]  /*30a0*/  IMAD.HI.U32 R8, R9, R13, R8 ;  /* 0x0000000d09087227 */ /* 0x000fe400078e0008 */
[----:B------:R-:W0:Y:S02]  /*30b0*/  S2R R13, SR_CgaCtaId ;  /* 0x00000000000d7919 */ /* 0x000e240000008800 */
[----:B------:R-:W-:-:S04]  /*30c0*/  IMAD.MOV.U32 R9, RZ, RZ, R14 ;  /* 0x000000ffff097224 */ /* 0x000fc800078e000e */
[----:B------:R-:W-:-:S04]  /*30d0*/  IMAD.HI.U32 R8, R8, R9, RZ ;  /* 0x0000000908087227 */ /* 0x000fc800078e00ff */
[----:B------:R-:W-:-:S04]  /*30e0*/  IMAD.MOV R10, RZ, RZ, -R8 ;  /* 0x000000ffff0a7224 */ /* 0x000fc800078e0a08 */
[----:B------:R-:W-:Y:S01]  /*30f0*/  IMAD R9, R12, R10, R9 ;  /* 0x0000000a0c097224 */ /* 0x000fe200078e0209 */
[----:B------:R-:W-:-:S04]  /*3100*/  MOV R10, 0x400 ;  /* 0x00000400000a7802 */ /* 0x000fc80000000f00 */
[----:B------:R-:W-:-:S13]  /*3110*/  ISETP.GT.U32.AND P2, PT, R12, R9, PT ;  /* 0x000000090c00720c */ /* 0x000fda0003f44070 */
[-C--:B------:R-:W-:Y:S01]  /*3120*/  @!P2 IADD3 R9, PT, PT, R9, -R12.reuse, RZ ;  /* 0x8000000c0909a210 */ /* 0x080fe20007ffe0ff */
[----:B------:R-:W-:Y:S01]  /*3130*/  @!P2 VIADD R8, R8, 0x1 ;  /* 0x000000010808a836 */ /* 0x000fe20000000000 */
[----:B------:R-:W-:Y:S02]  /*3140*/  ISETP.NE.AND P2, PT, R7, RZ, PT ;  /* 0x000000ff0700720c */ /* 0x000fe40003f45270 */
[----:B------:R-:W-:Y:S02]  /*3150*/  ISETP.GE.U32.AND P1, PT, R9, R12, PT ;  /* 0x0000000c0900720c */ /* 0x000fe40003f26070 */
[----:B------:R-:W-:Y:S02]  /*3160*/  LOP3.LUT R9, R6, R7, RZ, 0x3c, !PT ;  /* 0x0000000706097212 */ /* 0x000fe400078e3cff */
[----:B0-----:R-:W-:Y:S02]  /*3170*/  LEA R13, R13, R10, 0x18 ;  /* 0x0000000a0d0d7211 */ /* 0x001fe400078ec0ff */
[----:B------:R-:W-:-:S07]  /*3180*/  ISETP.GE.AND P0, PT, R9, RZ, PT ;  /* 0x000000ff0900720c */ /* 0x000fce0003f06270 */
[----:B------:R-:W-:-:S04]  /*3190*/  @P1 VIADD R8, R8, 0x1 ;  /* 0x0000000108081836 */ /* 0x000fc80000000000 */
[----:B------:R-:W-:Y:S02]  /*31a0*/  IMAD.MOV.U32 R11, RZ, RZ, R8 ;  /* 0x000000ffff0b7224 */ /* 0x000fe400078e0008 */
[----:B------:R-:W-:-:S03]  /*31b0*/  IMAD.MOV.U32 R8, RZ, RZ, RZ ;  /* 0x000000ffff087224 */ /* 0x000fc600078e00ff */
[----:B------:R-:W-:Y:S02]  /*31c0*/  @!P0 IADD3 R11, PT, PT, -R11, RZ, RZ ;  /* 0x000000ff0b0b8210 */ /* 0x000fe40007ffe1ff */
[----:B------:R-:W-:-:S05]  /*31d0*/  @!P2 LOP3.LUT R11, RZ, R7, RZ, 0x33, !PT ;  /* 0x00000007ff0ba212 */ /* 0x000fca00078e33ff */
[----:B------:R-:W-:-:S04]  /*31e0*/  IMAD.MOV R9, RZ, RZ, -R11 ;  /* 0x000000ffff097224 */ /* 0x000fc800078e0a0b */
[----:B------:R-:W-:-:S07]  /*31f0*/  IMAD R9, R7, R9, R6 ;  /* 0x0000000907097224 */ /* 0x000fce00078e0206 */
.L_x_77:
[----:B------:R-:W-:Y:S01]  /*3200*/  IMAD R6, R8, 0x4, R13 ;  /* 0x0000000408067824 */ /* 0x000fe200078e020d */
[----:B------:R-:W-:Y:S05]  /*3210*/  YIELD ;  /* 0x0000000000007946 */ /* 0x000fea0003800000 */
[----:B------:R-:W0:Y:S01]  /*3220*/  LDS R6, [R6] ;  /* 0x0000000006067984 */ /* 0x000e220000000800 */
[----:B------:R-:W-:Y:S01]  /*3230*/  BSSY.RECONVERGENT B1, `(.L_x_75) ;  /* 0x000000a000017945 */ /* 0x000fe20003800200 */
        /* <DEDUP_REMOVED lines=8> */
[----:B------:R-:W-:Y:S05]  /*32c0*/  @!P0 BRA `(.L_x_73) ;  /* 0x0000000000208947 */ /* 0x000fea0003800000 */
.L_x_76:
[----:B------:R-:W-:Y:S05]  /*32d0*/  BSYNC.RECONVERGENT B1 ;  /* 0x0000000000017941 */ /* 0x000fea0003800200 */
.L_x_75:
[----:B------:R-:W-:-:S05]  /*32e0*/  VIADD R8, R8, 0x1 ;  /* 0x0000000108087836 */ /* 0x000fca0000000000 */
[----:B------:R-:W-:-:S13]  /*32f0*/  ISETP.NE.AND P0, PT, R8, UR13, PT ;  /* 0x0000000d08007c0c */ /* 0x000fda000bf05270 */
[----:B------:R-:W-:Y:S05]  /*3300*/  @P0 BRA `(.L_x_77) ;  /* 0xfffffffc00bc0947 */ /* 0x000fea000383ffff */
.L_x_74:
[----:B------:R-:W0:Y:S04]  /*3310*/  LDS R7, [R4+0x4] ;  /* 0x0000040004077984 */ /* 0x000e280000000800 */
[----:B0-----:R-:W-:Y:S04]  /*3320*/  STS [R4], R7 ;  /* 0x0000000704007388 */ /* 0x001fe80000000800 */
[----:B-1----:R-:W0:Y:S04]  /*3330*/  LDS R6, [R5+0x4] ;  /* 0x0000040005067984 */ /* 0x002e280000000800 */
[----:B0-----:R0:W-:Y:S02]  /*3340*/  STS [R5], R6 ;  /* 0x0000000605007388 */ /* 0x0011e40000000800 */
.L_x_73:
[----:B------:R-:W-:Y:S05]  /*3350*/  WARPSYNC.ALL ;  /* 0x0000000000007948 */ /* 0x000fea0003800000 */
[----:B------:R-:W-:Y:S01]  /*3360*/  BAR.SYNC.DEFER_BLOCKING 0x0 ;  /* 0x0000000000007b1d */ /* 0x000fe20000010000 */
[----:B------:R-:W-:-:S13]  /*3370*/  ISETP.NE.AND P0, PT, R0, RZ, PT ;  /* 0x000000ff0000720c */ /* 0x000fda0003f05270 */
[----:B--2---:R-:W-:Y:S05]  /*3380*/  @P0 EXIT ;  /* 0x000000000000094d */ /* 0x004fea0003800000 */
[----:B------:R-:W2:Y:S01]  /*3390*/  S2UR UR5, SR_CgaCtaId ;  /* 0x00000000000579c3 */ /* 0x000ea20000008800 */
[----:B------:R-:W-:Y:S01]  /*33a0*/  UMOV UR4, 0x400 ;  /* 0x0000040000047882 */ /* 0x000fe20000000000 */
[----:B------:R-:W-:-:S06]  /*33b0*/  ISETP.NE.AND P0, PT, R2, 0x1, PT ;  /* 0x000000010200780c */ /* 0x000fcc0003f05270 */
[----:B01-34-:R-:W0:Y:S08]  /*33c0*/  LDC.64 R4, c[0x0][0x388] ;  /* 0x0000e200ff047b82 */ /* 0x01be300000000a00 */
[----:B------:R-:W1:Y:S01]  /*33d0*/  LDC.64 R6, c[0x0][0x390] ;  /* 0x0000e400ff067b82 */ /* 0x000e620000000a00 */
[----:B--2---:R-:W-:Y:S01]  /*33e0*/  ULEA UR4, UR5, UR4, 0x18 ;  /* 0x0000000405047291 */ /* 0x004fe2000f8ec0ff */
[----:B0-----:R-:W-:-:S08]  /*33f0*/  IMAD.WIDE.U32 R4, R3, 0x4, R4 ;  /* 0x0000000403047825 */ /* 0x001fd000078e0004 */
[----:B------:R-:W0:Y:S04]  /*3400*/  LDS R9, [UR4+0x50] ;  /* 0x00005004ff097984 */ /* 0x000e280008000800 */
[----:B------:R-:W2:Y:S01]  /*3410*/  LDS R11, [UR4+0x450] ;  /* 0x00045004ff0b7984 */ /* 0x000ea20008000800 */
[----:B-1----:R-:W-:-:S03]  /*3420*/  IMAD.WIDE.U32 R6, R3, 0x4, R6 ;  /* 0x0000000403067825 */ /* 0x002fc600078e0006 */
[----:B0-----:R0:W-:Y:S04]  /*3430*/  STG.E desc[UR8][R4.64], R9 ;  /* 0x0000000904007986 */ /* 0x0011e8000c101908 */
[----:B--2---:R0:W-:Y:S01]  /*3440*/  STG.E desc[UR8][R6.64], R11 ;  /* 0x0000000b06007986 */ /* 0x0041e2000c101908 */
[----:B------:R-:W-:Y:S05]  /*3450*/  @P0 EXIT ;  /* 0x000000000000094d */ /* 0x000fea0003800000 */
[----:B0-----:R-:W0:Y:S08]  /*3460*/  LDC R5, c[0x0][0x3b0] ;  /* 0x0000ec00ff057b82 */ /* 0x001e300000000800 */
[----:B------:R-:W0:Y:S02]  /*3470*/  LDC.64 R2, c[0x0][0x3a8] ;  /* 0x0000ea00ff027b82 */ /* 0x000e240000000a00 */
[----:B0-----:R-:W-:-:S05]  /*3480*/  IMAD.WIDE R2, R5, 0x4, R2 ;  /* 0x0000000405027825 */ /* 0x001fca00078e0202 */
[----:B------:R-:W-:Y:S01]  /*3490*/  STG.E desc[UR8][R2.64], R11 ;  /* 0x0000000b02007986 */ /* 0x000fe2000c101908 */
[----:B------:R-:W-:Y:S05]  /*34a0*/  EXIT ;  /* 0x000000000000794d */ /* 0x000fea0003800000 */
.L_x_78:
[----:B------:R-:W-:-:S00]  /*34b0*/  BRA `(.L_x_78) ;  /* 0xfffffffc00fc7947 */ /* 0x000fc0000383ffff */
[----:B------:R-:W-:-:S00]  /*34c0*/  NOP ;  /* 0x0000000000007918 */ /* 0x000fc00000000000 */
        /* <DEDUP_REMOVED lines=11> */
.L_x_619:


//--------------------- .text.reduce_max_filter_finalf --------------------------
	.section	.text.reduce_max_filter_finalf,"ax",@progbits
	.align	128
        .global         reduce_max_filter_finalf
        .type           reduce_max_filter_finalf,@function
        .size           reduce_max_filter_finalf,(.L_x_620 - reduce_max_filter_finalf)
        .other          reduce_max_filter_finalf,@"STO_CUDA_ENTRY STV_DEFAULT"
reduce_max_filter_finalf:
.text.reduce_max_filter_finalf:
[----:B------:R-:W-:Y:S01]  /*0000*/  LDC R1, c[0x0][0x37c] ;  /* 0x0000df00ff017b82 */ /* 0x000fe20000000800 */
[----:B------:R-:W0:Y:S01]  /*0010*/  S2R R0, SR_TID.X ;  /* 0x0000000000007919 */ /* 0x000e220000002100 */
[----:B------:R-:W0:Y:S01]  /*0020*/  LDCU UR5, c[0x0][0x3b0] ;  /* 0x00007600ff0577ac */ /* 0x000e220008000800 */
[----:B------:R-:W-:Y:S01]  /*0030*/  BSSY.RECONVERGENT B0, `(.L_x_79) ;  /* 0x0000028000007945 */ /* 0x000fe20003800200 */
[----:B------:R-:W1:Y:S01]  /*0040*/  S2R R3, SR_CTAID.X ;  /* 0x0000000000037919 */ /* 0x000e620000002500 */
[----:B------:R-:W2:Y:S01]  /*0050*/  LDCU UR4, c[0x0][0x3a0] ;  /* 0x00007400ff0477ac */ /* 0x000ea20008000800 */
[----:B------:R-:W3:Y:S01]  /*0060*/  LDCU.64 UR8, c[0x0][0x358] ;  /* 0x00006b00ff0877ac */ /* 0x000ee20008000a00 */
[----:B--2---:R-:W-:Y:S01]  /*0070*/  USHF.L.U32 UR4, UR4, 0x1, URZ ;  /* 0x0000000104047899 */ /* 0x004fe200080006ff */
        /* <DEDUP_REMOVED lines=21> */
[----:B--2---:R-:W-:-:S04]  /*01d0*/  IMAD.HI.U32 R7, R7, R4, RZ ;  /* 0x0000000407077227 */ /* 0x004fc800078e00ff */
[----:B------:R-:W-:-:S04]  /*01e0*/  IMAD.MOV R5, RZ, RZ, -R7 ;  /* 0x000000ffff057224 */ /* 0x000fc800078e0a07 */
[----:B------:R-:W-:-:S05]  /*01f0*/  IMAD R5, R5, UR10, R4 ;  /* 0x0000000a05057c24 */ /* 0x000fca000f8e0204 */
[----:B------:R-:W-:-:S13]  /*0200*/  ISETP.GE.U32.AND P0, PT, R5, UR10, PT ;  /* 0x0000000a05007c0c */ /* 0x000fda000bf06070 */
[----:B------:R-:W-:Y:S01]  /*0210*/  @P0 IADD3 R5, PT, PT, R5, -UR10, RZ ;  /* 0x8000000a05050c10 */ /* 0x000fe2000fffe0ff */
        /* <DEDUP_REMOVED lines=9> */
.L_x_80:
[----:B------:R-:W-:Y:S05]  /*02b0*/  BSYNC.RECONVERGENT B0 ;  /* 0x0000000000007941 */ /* 0x000fea0003800200 */
.L_x_79:
[----:B------:R-:W1:Y:S01]  /*02c0*/  LDCU UR5, c[0x0][0x398] ;  /* 0x00007300ff0577ac */ /* 0x000e620008000800 */
[----:B------:R-:W2:Y:S01]  /*02d0*/  LDC R14, c[0x0][0x370] ;  /* 0x0000dc00ff0e7b82 */ /* 0x000ea20000000800 */
[----:B0-----:R-:W-:Y:S01]  /*02e0*/  IMAD R2, R3, UR4, R0 ;  /* 0x0000000403027c24 */ /* 0x001fe2000f8e0200 */
[----:B------:R-:W-:Y:S01]  /*02f0*/  BSSY.RECONVERGENT B0, `(.L_x_81) ;  /* 0x000009d000007945 */ /* 0x000fe20003800200 */
[----:B------:R-:W0:Y:S01]  /*0300*/  LDCU UR6, c[0x0][0x3b0] ;  /* 0x00007600ff0677ac */ /* 0x000e220008000800 */
[----:B------:R-:W-:-:S04]  /*0310*/  IMAD.MOV.U32 R7, RZ, RZ, RZ ;  /* 0x000000ffff077224 */ /* 0x000fc800078e00ff */
[----:B------:R-:W-:Y:S01]  /*0320*/  BAR.SYNC.DEFER_BLOCKING 0x0 ;  /* 0x0000000000007b1d */ /* 0x000fe20000010000 */
[----:B-1----:R-:W-:-:S13]  /*0330*/  ISETP.GE.U32.AND P0, PT, R2, UR5, PT ;  /* 0x0000000502007c0c */ /* 0x002fda000bf06070 */
[----:B0-----:R-:W-:Y:S05]  /*0340*/  @P0 BRA `(.L_x_82) ;  /* 0x00000008005c0947 */ /* 0x001fea0003800000 */
[----:B------:R-:W-:Y:S02]  /*0350*/  HFMA2 R7, -RZ, RZ, 0, 0 ;  /* 0x00000000ff077431 */ /* 0x000fe400000001ff */
[----:B--2---:R-:W-:-:S07]  /*0360*/  IMAD R5, R14, UR4, RZ ;  /* 0x000000040e057c24 */ /* 0x004fce000f8e02ff */
.L_x_93:
[----:B------:R-:W0:Y:S02]  /*0370*/  LDC.64 R10, c[0x0][0x380] ;  /* 0x0000e000ff0a7b82 */ /* 0x000e240000000a00 */
[----:B0-----:R-:W-:-:S05]  /*0380*/  IMAD.WIDE.U32 R10, R2, 0x4, R10 ;  /* 0x00000004020a7825 */ /* 0x001fca00078e000a */
[----:B------:R-:W2:Y:S01]  /*0390*/  LDG.E R8, desc[UR8][R10.64] ;  /* 0x000000080a087981 */ /* 0x000ea2000c1e1900 */
[----:B------:R-:W-:Y:S01]  /*03a0*/  BSSY.RECONVERGENT B1, `(.L_x_83) ;  /* 0x0000040000017945 */ /* 0x000fe20003800200 */
[----:B------:R-:W-:Y:S02]  /*03b0*/  IMAD.MOV.U32 R4, RZ, RZ, R7 ;  /* 0x000000ffff047224 */ /* 0x000fe400078e0007 */
[----:B------:R-:W-:Y:S01]  /*03c0*/  IMAD.MOV.U32 R6, RZ, RZ, R9 ;  /* 0x000000ffff067224 */ /* 0x000fe200078e0009 */
[----:B--2---:R-:W-:-:S13]  /*03d0*/  FSETP.GEU.AND P0, PT, R7, R8, PT ;  /* 0x000000080700720b */ /* 0x004fda0003f0e000 */
[----:B------:R-:W-:Y:S05]  /*03e0*/  @P0 BRA `(.L_x_84) ;  /* 0x0000000000ec0947 */ /* 0x000fea0003800000 */
[----:B------:R-:W0:Y:S01]  /*03f0*/  LDC.64 R10, c[0x0][0x390] ;  /* 0x0000e400ff0a7b82 */ /* 0x000e220000000a00 */
[----:B------:R-:W1:Y:S01]  /*0400*/  LDCU UR5, c[0x0][0x3b0] ;  /* 0x00007600ff0577ac */ /* 0x000e620008000800 */
[----:B0-----:R-:W-:-:S06]  /*0410*/  IMAD.WIDE.U32 R10, R2, 0x4, R10 ;  /* 0x00000004020a7825 */ /* 0x001fcc00078e000a */
[----:B------:R-:W2:Y:S01]  /*0420*/  LDG.E R10, desc[UR8][R10.64] ;  /* 0x000000080a0a7981 */ /* 0x000ea2000c1e1900 */
[----:B-1----:R-:W-:Y:S01]  /*0430*/  UISETP.GE.AND UP0, UPT, UR5, 0x1, UPT ;  /* 0x000000010500788c */ /* 0x002fe2000bf06270 */
[----:B------:R-:W-:Y:S02]  /*0440*/  IMAD.MOV.U32 R4, RZ, RZ, R8 ;  /* 0x000000ffff047224 */ /* 0x000fe400078e0008 */
[----:B--2---:R-:W-:-:S06]  /*0450*/  IMAD.MOV.U32 R6, RZ, RZ, R10 ;  /* 0x000000ffff067224 */ /* 0x004fcc00078e000a */
[----:B------:R-:W-:Y:S05]  /*0460*/  BRA.U !UP0, `(.L_x_84) ;  /* 0x0000000108cc7547 */ /* 0x000fea000b800000 */
[----:B------:R-:W0:Y:S01]  /*0470*/  LDC R11, c[0x0][0x39c] ;  /* 0x0000e700ff0b7b82 */ /* 0x000e220000000800 */
[----:B------:R-:W1:Y:S01]  /*0480*/  S2R R16, SR_CgaCtaId ;  /* 0x0000000000107919 */ /* 0x000e620000008800 */
[----:B0-----:R-:W-:-:S04]  /*0490*/  IABS R15, R11 ;  /* 0x0000000b000f7213 */ /* 0x001fc80000000000 */
[----:B------:R-:W0:Y:S08]  /*04a0*/  I2F.RP R4, R15 ;  /* 0x0000000f00047306 */ /* 0x000e300000209400 */
[----:B0-----:R-:W0:Y:S02]  /*04b0*/  MUFU.RCP R4, R4 ;  /* 0x0000000400047308 */ /* 0x001e240000001000 */
[----:B0-----:R-:W-:-:S06]  /*04c0*/  IADD3 R12, PT, PT, R4, 0xffffffe, RZ ;  /* 0x0ffffffe040c7810 */ /* 0x001fcc0007ffe0ff */
[----:B------:R0:W2:Y:S02]  /*04d0*/  F2I.FTZ.U32.TRUNC.NTZ R13, R12 ;  /* 0x0000000c000d7305 */ /* 0x0000a4000021f000 */
[----:B0-----:R-:W-:Y:S02]  /*04e0*/  IMAD.MOV.U32 R12, RZ, RZ, RZ ;  /* 0x000000ffff0c7224 */ /* 0x001fe400078e00ff */
[----:B--2---:R-:W-:-:S04]  /*04f0*/  IMAD.MOV R6, RZ, RZ, -R13 ;  /* 0x000000ffff067224 */ /* 0x004fc800078e0a0d */
[----:B------:R-:W-:Y:S01]  /*0500*/  IMAD R17, R6, R15, RZ ;  /* 0x0000000f06117224 */ /* 0x000fe200078e02ff */
[----:B------:R-:W-:-:S03]  /*0510*/  IABS R6, R10 ;  /* 0x0000000a00067213 */ /* 0x000fc60000000000 */
[----:B------:R-:W-:-:S06]  /*0520*/  IMAD.HI.U32 R13, R13, R17, R12 ;  /* 0x000000110d0d7227 */ /* 0x000fcc00078e000c */
[----:B------:R-:W-:-:S04]  /*0530*/  IMAD.HI.U32 R13, R13, R6, RZ ;  /* 0x000000060d0d7227 */ /* 0x000fc800078e00ff */
[----:B------:R-:W-:-:S04]  /*0540*/  IMAD.MOV R4, RZ, RZ, -R13 ;  /* 0x000000ffff047224 */ /* 0x000fc800078e0a0d */
[C---:B------:R-:W-:Y:S02]  /*0550*/  IMAD R4, R15.reuse, R4, R6 ;  /* 0x000000040f047224 */ /* 0x040fe400078e0206 */
[----:B------:R-:W-:Y:S01]  /*0560*/  IMAD.MOV.U32 R6, RZ, RZ, R9 ;  /* 0x000000ffff067224 */ /* 0x000fe200078e0009 */
[----:B------:R-:W-:Y:S02]  /*0570*/  MOV R9, RZ ;  /* 0x000000ff00097202 */ /* 0x000fe40000000f00 */
[----:B------:R-:W-:-:S13]  /*0580*/  ISETP.GT.U32.AND P2, PT, R15, R4, PT ;  /* 0x000000040f00720c */ /* 0x000fda0003f44070 */
[----:B------:R-:W-:Y:S01]  /*0590*/  @!P2 IMAD.IADD R4, R4, 0x1, -R15 ;  /* 0x000000010404a824 */ /* 0x000fe200078e0a0f */
[----:B------:R-:W-:Y:S02]  /*05a0*/  @!P2 IADD3 R13, PT, PT, R13, 0x1, RZ ;  /* 0x000000010d0da810 */ /* 0x000fe40007ffe0ff */
[----:B------:R-:W-:Y:S02]  /*05b0*/  ISETP.NE.AND P2, PT, R11, RZ, PT ;  /* 0x000000ff0b00720c */ /* 0x000fe40003f45270 */
[----:B------:R-:W-:Y:S02]  /*05c0*/  ISETP.GE.U32.AND P0, PT, R4, R15, PT ;  /* 0x0000000f0400720c */ /* 0x000fe40003f06070 */
[----:B------:R-:W-:Y:S02]  /*05d0*/  LOP3.LUT R4, R10, R11, RZ, 0x3c, !PT ;  /* 0x0000000b0a047212 */ /* 0x000fe400078e3cff */
[----:B------:R-:W-:Y:S02]  /*05e0*/  MOV R15, 0x400 ;  /* 0x00000400000f7802 */ /* 0x000fe40000000f00 */
[----:B------:R-:W-:-:S02]  /*05f0*/  ISETP.GE.AND P1, PT, R4, RZ, PT ;  /* 0x000000ff0400720c */ /* 0x000fc40003f26270 */
[----:B-1----:R-:W-:-:S05]  /*0600*/  LEA R16, R16, R15, 0x18 ;  /* 0x0000000f10107211 */ /* 0x002fca00078ec0ff */
[----:B------:R-:W-:-:S06]  /*0610*/  @P0 VIADD R13, R13, 0x1 ;  /* 0x000000010d0d0836 */ /* 0x000fcc0000000000 */
[----:B------:R-:W-:Y:S01]  /*0620*/  @!P1 IMAD.MOV R13, RZ, RZ, -R13 ;  /* 0x000000ffff0d9224 */ /* 0x000fe200078e0a0d */
[----:B------:R-:W-:-:S05]  /*0630*/  @!P2 LOP3.LUT R13, RZ, R11, RZ, 0x33, !PT ;  /* 0x0000000bff0da212 */ /* 0x000fca00078e33ff */
[----:B------:R-:W-:-:S04]  /*0640*/  IMAD.MOV R4, RZ, RZ, -R13 ;  /* 0x000000ffff047224 */ /* 0x000fc800078e0a0d */
[----:B------:R-:W-:-:S07]  /*0650*/  IMAD R12, R11, R4, R10 ;  /* 0x000000040b0c7224 */ /* 0x000fce00078e020a */
.L_x_87:
[----:B------:R-:W-:Y:S01]  /*0660*/  IMAD R4, R9, 0x4, R16 ;  /* 0x0000000409047824 */ /* 0x000fe200078e0210 */
[----:B------:R-:W-:Y:S05]  /*0670*/  BSSY.RELIABLE B2, `(.L_x_85) ;  /* 0x000000d000027945 */ /* 0x000fea0003800100 */
[----:B------:R-:W0:Y:S02]  /*0680*/  LDS R4, [R4] ;  /* 0x0000000004047984 */ /* 0x000e240000000800 */
[----:B0-----:R-:W-:-:S13]  /*0690*/  ISETP.NE.AND P0, PT, R4, R13, PT ;  /* 0x0000000d0400720c */ /* 0x001fda0003f05270 */
[----:B------:R-:W-:Y:S05]  /*06a0*/  @P0 BRA `(.L_x_86) ;  /* 0x0000000000240947 */ /* 0x000fea0003800000 */
[----:B------:R-:W0:Y:S01]  /*06b0*/  S2R R11, SR_CgaCtaId ;  /* 0x00000000000b7919 */ /* 0x000e220000008800 */
[----:B------:R-:W-:-:S05]  /*06c0*/  VIADD R4, R15, 0x28 ;  /* 0x000000280f047836 */ /* 0x000fca0000000000 */
[----:B0-----:R-:W-:-:S05]  /*06d0*/  LEA R4, R11, R4, 0x18 ;  /* 0x000000040b047211 */ /* 0x001fca00078ec0ff */
[----:B------:R-:W-:Y:S02]  /*06e0*/  IMAD R11, R9, 0x4, R4 ;  /* 0x00000004090b7824 */ /* 0x000fe400078e0204 */
[----:B------:R-:W-:-:S04]  /*06f0*/  IMAD.MOV.U32 R4, RZ, RZ, R7 ;  /* 0x000000ffff047224 */ /* 0x000fc800078e0007 */
[----:B------:R-:W0:Y:S02]  /*0700*/  LDS R11, [R11] ;  /* 0x000000000b0b7984 */ /* 0x000e240000000800 */
[----:B0-----:R-:W-:-:S13]  /*0710*/  ISETP.NE.AND P0, PT, R11, R12, PT ;  /* 0x0000000c0b00720c */ /* 0x001fda0003f05270 */
[----:B------:R-:W-:Y:S05]  /*0720*/  @!P0 BREAK.RELIABLE B2 ;  /* 0x0000000000028942 */ /* 0x000fea0003800100 */
[----:B------:R-:W-:Y:S05]  /*0730*/  @!P0 BRA `(.L_x_84) ;  /* 0x0000000000188947 */ /* 0x000fea0003800000 */
.L_x_86:
[----:B------:R-:W-:Y:S05]  /*0740*/  BSYNC.RELIABLE B2 ;  /* 0x0000000000027941 */ /* 0x000fea0003800100 */
.L_x_85:
[----:B------:R-:W-:-:S04]  /*0750*/  IADD3 R9, PT, PT, R9, 0x1, RZ ;  /* 0x0000000109097810 */ /* 0x000fc80007ffe0ff */
[----:B------:R-:W-:-:S13]  /*0760*/  ISETP.NE.AND P0, PT, R9, UR6, PT ;  /* 0x0000000609007c0c */ /* 0x000fda000bf05270 */
[----:B------:R-:W-:Y:S05]  /*0770*/  @P0 BRA `(.L_x_87) ;  /* 0xfffffffc00b80947 */ /* 0x000fea000383ffff */
[----:B------:R-:W-:Y:S02]  /*0780*/  IMAD.MOV.U32 R4, RZ, RZ, R8 ;  /* 0x000000ffff047224 */ /* 0x000fe400078e0008 */
[----:B------:R-:W-:-:S07]  /*0790*/  IMAD.MOV.U32 R6, RZ, RZ, R10 ;  /* 0x000000ffff067224 */ /* 0x000fce00078e000a */
.L_x_84:
[----:B------:R-:W-:Y:S05]  /*07a0*/  BSYNC.RECONVERGENT B1 ;  /* 0x0000000000017941 */ /* 0x000fea0003800200 */
.L_x_83:
[----:B------:R-:W0:Y:S01]  /*07b0*/  LDCU UR5, c[0x0][0x3a0] ;  /* 0x00007400ff0577ac */ /* 0x000e220008000800 */
[----:B------:R-:W-:Y:S01]  /*07c0*/  BSSY.RECONVERGENT B1, `(.L_x_88) ;  /* 0x000004b000017945 */ /* 0x000fe20003800200 */
[----:B------:R-:W-:Y:S01]  /*07d0*/  IMAD.MOV.U32 R7, RZ, RZ, R4 ;  /* 0x000000ffff077224 */ /* 0x000fe200078e0004 */
[----:B------:R-:W-:Y:S01]  /*07e0*/  MOV R9, R6 ;  /* 0x0000000600097202 */ /* 0x000fe20000000f00 */
[----:B------:R-:W1:Y:S01]  /*07f0*/  LDCU UR7, c[0x0][0x398] ;  /* 0x00007300ff0777ac */ /* 0x000e620008000800 */
[----:B0-----:R-:W-:-:S05]  /*0800*/  VIADD R15, R2, UR5 ;  /* 0x00000005020f7c36 */ /* 0x001fca0008000000 */
[----:B-1----:R-:W-:-:S13]  /*0810*/  ISETP.GE.U32.AND P0, PT, R15, UR7, PT ;  /* 0x000000070f007c0c */ /* 0x002fda000bf06070 */
[----:B------:R-:W-:Y:S05]  /*0820*/  @P0 BRA `(.L_x_89) ;  /* 0x0000000400100947 */ /* 0x000fea0003800000 */
[----:B------:R-:W0:Y:S02]  /*0830*/  LDC.64 R10, c[0x0][0x380] ;  /* 0x0000e000ff0a7b82 */ /* 0x000e240000000a00 */
[----:B0-----:R-:W-:-:S06]  /*0840*/  IMAD.WIDE.U32 R10, R15, 0x4, R10 ;  /* 0x000000040f0a7825 */ /* 0x001fcc00078e000a */
[----:B------:R-:W2:Y:S01]  /*0850*/  LDG.E R11, desc[UR8][R10.64] ;  /* 0x000000080a0b7981 */ /* 0x000ea2000c1e1900 */
[----:B------:R-:W-:Y:S02]  /*0860*/  IMAD.MOV.U32 R7, RZ, RZ, R4 ;  /* 0x000000ffff077224 */ /* 0x000fe400078e0004 */
[----:B------:R-:W-:Y:S01]  /*0870*/  IMAD.MOV.U32 R9, RZ, RZ, R6 ;  /* 0x000000ffff097224 */ /* 0x000fe200078e0006 */
[----:B--2---:R-:W-:-:S13]  /*0880*/  FSETP.GEU.AND P0, PT, R4, R11, PT ;  /* 0x0000000b0400720b */ /* 0x004fda0003f0e000 */
[----:B------:R-:W-:Y:S05]  /*0890*/  @P0 BRA `(.L_x_89) ;  /* 0x0000000000f40947 */ /* 0x000fea0003800000 */
[----:B------:R-:W0:Y:S01]  /*08a0*/  LDC.64 R12, c[0x0][0x390] ;  /* 0x0000e400ff0c7b82 */ /* 0x000e220000000a00 */
[----:B------:R-:W1:Y:S01]  /*08b0*/  LDCU UR5, c[0x0][0x3b0] ;  /* 0x00007600ff0577ac */ /* 0x000e620008000800 */
[----:B0-----:R-:W-:-:S05]  /*08c0*/  IMAD.WIDE.U32 R12, R15, 0x4, R12 ;  /* 0x000000040f0c7825 */ /* 0x001fca00078e000c */
[----:B------:R-:W2:Y:S01]  /*08d0*/  LDG.E R8, desc[UR8][R12.64] ;  /* 0x000000080c087981 */ /* 0x000ea2000c1e1900 */
[----:B-1----:R-:W-:Y:S01]  /*08e0*/  UISETP.GE.AND UP0, UPT, UR5, 0x1, UPT ;  /* 0x000000010500788c */ /* 0x002fe2000bf06270 */
[----:B------:R-:W-:Y:S02]  /*08f0*/  IMAD.MOV.U32 R7, RZ, RZ, R11 ;  /* 0x000000ffff077224 */ /* 0x000fe400078e000b */
[----:B--2---:R-:W-:-:S06]  /*0900*/  IMAD.MOV.U32 R9, RZ, RZ, R8 ;  /* 0x000000ffff097224 */ /* 0x004fcc00078e0008 */
[----:B------:R-:W-:Y:S05]  /*0910*/  BRA.U !UP0, `(.L_x_89) ;  /* 0x0000000108d47547 */ /* 0x000fea000b800000 */
[----:B------:R-:W0:Y:S02]  /*0920*/  LDC R7, c[0x0][0x39c] ;  /* 0x0000e700ff077b82 */ /* 0x000e240000000800 */
[----:B0-----:R-:W-:-:S04]  /*0930*/  IABS R15, R7 ;  /* 0x00000007000f7213 */ /* 0x001fc80000000000 */
[----:B------:R-:W0:Y:S08]  /*0940*/  I2F.RP R16, R15 ;  /* 0x0000000f00107306 */ /* 0x000e300000209400 */
[----:B0-----:R-:W0:Y:S02]  /*0950*/  MUFU.RCP R16, R16 ;  /* 0x0000001000107308 */ /* 0x001e240000001000 */
[----:B0-----:R-:W-:-:S06]  /*0960*/  IADD3 R12, PT, PT, R16, 0xffffffe, RZ ;  /* 0x0ffffffe100c7810 */ /* 0x001fcc0007ffe0ff */
[----:B------:R0:W1:Y:S02]  /*0970*/  F2I.FTZ.U32.TRUNC.NTZ R13, R12 ;  /* 0x0000000c000d7305 */ /* 0x000064000021f000 */
[----:B0-----:R-:W-:Y:S02]  /*0980*/  IMAD.MOV.U32 R12, RZ, RZ, RZ ;  /* 0x000000ffff0c7224 */ /* 0x001fe400078e00ff */
[----:B-1----:R-:W-:-:S04]  /*0990*/  IMAD.MOV R10, RZ, RZ, -R13 ;  /* 0x000000ffff0a7224 */ /* 0x002fc800078e0a0d */
[----:B------:R-:W-:Y:S01]  /*09a0*/  IMAD R9, R10, R15, RZ ;  /* 0x0000000f0a097224 */ /* 0x000fe200078e02ff */
[----:B------:R-:W-:-:S03]  /*09b0*/  IABS R10, R8 ;  /* 0x00000008000a7213 */ /* 0x000fc60000000000 */
[----:B------:R-:W-:Y:S02]  /*09c0*/  IMAD.HI.U32 R9, R13, R9, R12 ;  /* 0x000000090d097227 */ /* 0x000fe400078e000c */
[----:B------:R-:W0:Y:S04]  /*09d0*/  S2R R12, SR_CgaCtaId ;  /* 0x00000000000c7919 */ /* 0x000e280000008800 */
        /* <DEDUP_REMOVED lines=8> */
[----:B------:R-:W-:Y:S02]  /*0a60*/  LOP3.LUT R10, R8, R7, RZ, 0x3c, !PT ;  /* 0x00000007080a7212 */ /* 0x000fe400078e3cff */
[----:B------:R-:W-:Y:S02]  /*0a70*/  MOV R15, 0x400 ;  /* 0x00000400000f7802 */ /* 0x000fe40000000f00 */
[----:B------:R-:W-:Y:S01]  /*0a80*/  ISETP.GE.AND P0, PT, R10, RZ, PT ;  /* 0x000000ff0a00720c */ /* 0x000fe20003f06270 */
[----:B------:R-:W-:Y:S01]  /*0a90*/  IMAD.MOV.U32 R10, RZ, RZ, RZ ;  /* 0x000000ffff0a7224 */ /* 0x000fe200078e00ff */
[----:B0-----:R-:W-:-:S05]  /*0aa0*/  LEA R17, R12, R15, 0x18 ;  /* 0x0000000f0c117211 */ /* 0x001fca00078ec0ff */
[----:B------:R-:W-:-:S04]  /*0ab0*/  @P1 VIADD R9, R9, 0x1 ;  /* 0x0000000109091836 */ /* 0x000fc80000000000 */
[----:B------:R-:W-:-:S04]  /*0ac0*/  IMAD.MOV.U32 R16, RZ, RZ, R9 ;  /* 0x000000ffff107224 */ /* 0x000fc800078e0009 */
[----:B------:R-:W-:Y:S01]  /*0ad0*/  @!P0 IMAD.MOV R16, RZ, RZ, -R16 ;  /* 0x000000ffff108224 */ /* 0x000fe200078e0a10 */
[----:B------:R-:W-:-:S04]  /*0ae0*/  @!P2 LOP3.LUT R16, RZ, R7, RZ, 0x33, !PT ;  /* 0x00000007ff10a212 */ /* 0x000fc800078e33ff */
[----:B------:R-:W-:-:S05]  /*0af0*/  IADD3 R9, PT, PT, -R16, RZ, RZ ;  /* 0x000000ff10097210 */ /* 0x000fca0007ffe1ff */
[----:B------:R-:W-:-:S07]  /*0b00*/  IMAD R13, R7, R9, R8 ;  /* 0x00000009070d7224 */ /* 0x000fce00078e0208 */
.L_x_92:
[----:B------:R-:W-:Y:S01]  /*0b10*/  IMAD R7, R10, 0x4, R17 ;  /* 0x000000040a077824 */ /* 0x000fe200078e0211 */
[----:B------:R-:W-:Y:S05]  /*0b20*/  BSSY.RELIABLE B2, `(.L_x_90) ;  /* 0x000000e000027945 */ /* 0x000fea0003800100 */
[----:B------:R-:W0:Y:S02]  /*0b30*/  LDS R7, [R7] ;  /* 0x0000000007077984 */ /* 0x000e240000000800 */
[----:B0-----:R-:W-:-:S13]  /*0b40*/  ISETP.NE.AND P0, PT, R7, R16, PT ;  /* 0x000000100700720c */ /* 0x001fda0003f05270 */
[----:B------:R-:W-:Y:S05]  /*0b50*/  @P0 BRA `(.L_x_91) ;  /* 0x0000000000280947 */ /* 0x000fea0003800000 */
[----:B------:R-:W0:Y:S01]  /*0b60*/  S2R R12, SR_CgaCtaId ;  /* 0x00000000000c7919 */ /* 0x000e220000008800 */
[----:B------:R-:W-:Y:S02]  /*0b70*/  VIADD R7, R15, 0x28 ;  /* 0x000000280f077836 */ /* 0x000fe40000000000 */
[----:B------:R-:W-:-:S03]  /*0b80*/  IMAD.MOV.U32 R9, RZ, RZ, R6 ;  /* 0x000000ffff097224 */ /* 0x000fc600078e0006 */
[----:B0-----:R-:W-:-:S04]  /*0b90*/  LEA R7, R12, R7, 0x18 ;  /* 0x000000070c077211 */ /* 0x001fc800078ec0ff */
[----:B------:R-:W-:Y:S01]  /*0ba0*/  LEA R12, R10, R7, 0x2 ;  /* 0x000000070a0c7211 */ /* 0x000fe200078e10ff */
[----:B------:R-:W-:-:S05]  /*0bb0*/  IMAD.MOV.U32 R7, RZ, RZ, R4 ;  /* 0x000000ffff077224 */ /* 0x000fca00078e0004 */
[----:B------:R-:W0:Y:S02]  /*0bc0*/  LDS R12, [R12] ;  /* 0x000000000c0c7984 */ /* 0x000e240000000800 */
[----:B0-----:R-:W-:-:S13]  /*0bd0*/  ISETP.NE.AND P0, PT, R12, R13, PT ;  /* 0x0000000d0c00720c */ /* 0x001fda0003f05270 */
[----:B------:R-:W-:Y:S05]  /*0be0*/  @!P0 BREAK.RELIABLE B2 ;  /* 0x0000000000028942 */ /* 0x000fea0003800100 */
[----:B------:R-:W-:Y:S05]  /*0bf0*/  @!P0 BRA `(.L_x_89) ;  /* 0x00000000001c8947 */ /* 0x000fea0003800000 */
.L_x_91:
[----:B------:R-:W-:Y:S05]  /*0c00*/  BSYNC.RELIABLE B2 ;  /* 0x0000000000027941 */ /* 0x000fea0003800100 */
.L_x_90:
[----:B------:R-:W0:Y:S01]  /*0c10*/  LDCU UR5, c[0x0][0x3b0] ;  /* 0x00007600ff0577ac */ /* 0x000e220008000800 */
[----:B------:R-:W-:-:S05]  /*0c20*/  VIADD R10, R10, 0x1 ;  /* 0x000000010a0a7836 */ /* 0x000fca0000000000 */
[----:B0-----:R-:W-:-:S13]  /*0c30*/  ISETP.NE.AND P0, PT, R10, UR5, PT ;  /* 0x000000050a007c0c */ /* 0x001fda000bf05270 */
[----:B------:R-:W-:Y:S05]  /*0c40*/  @P0 BRA `(.L_x_92) ;  /* 0xfffffffc00b00947 */ /* 0x000fea000383ffff */
[----:B------:R-:W-:Y:S01]  /*0c50*/  MOV R7, R11 ;  /* 0x0000000b00077202 */ /* 0x000fe20000000f00 */
[----:B------:R-:W-:-:S07]  /*0c60*/  IMAD.MOV.U32 R9, RZ, RZ, R8 ;  /* 0x000000ffff097224 */ /* 0x000fce00078e0008 */
.L_x_89:
[----:B------:R-:W-:Y:S05]  /*0c70*/  BSYNC.RECONVERGENT B1 ;  /* 0x0000000000017941 */ /* 0x000fea0003800200 */
.L_x_88:
[----:B------:R-:W0:Y:S01]  /*0c80*/  LDCU UR5, c[0x0][0x398] ;  /* 0x00007300ff0577ac */ /* 0x000e220008000800 */
[----:B------:R-:W-:-:S05]  /*0c90*/  IMAD.IADD R2, R5, 0x1, R2 ;  /* 0x0000000105027824 */ /* 0x000fca00078e0202 */
[----:B0-----:R-:W-:-:S13]  /*0ca0*/  ISETP.GE.U32.AND P0, PT, R2, UR5, PT ;  /* 0x0000000502007c0c */ /* 0x001fda000bf06070 */
[----:B------:R-:W-:Y:S05]  /*0cb0*/  @!P0 BRA `(.L_x_93) ;  /* 0xfffffff400ac8947 */ /* 0x000fea000383ffff */
.L_x_82:
[----:B------:R-:W-:Y:S05]  /*0cc0*/  BSYNC.RECONVERGENT B0 ;  /* 0x0000000000007941 */ /* 0x000fea0003800200 */
.L_x_81:
[----:B------:R-:W-:Y:S05]  /*0cd0*/  WARPSYNC.ALL ;  /* 0x0000000000007948 */ /* 0x000fea0003800000 */
[----:B------:R-:W0:Y:S01]  /*0ce0*/  S2R R11, SR_CgaCtaId ;  /* 0x00000000000b7919 */ /* 0x000e220000008800 */
[----:B------:R-:W-:Y:S01]  /*0cf0*/  MOV R6, 0x400 ;  /* 0x0000040000067802 */ /* 0x000fe20000000f00 */
[----:B------:R-:W1:Y:S03]  /*0d00*/  LDCU UR4, c[0x0][0x3a0] ;  /* 0x00007400ff0477ac */ /* 0x000e660008000800 */
[C---:B------:R-:W-:Y:S01]  /*0d10*/  IADD3 R4, PT, PT, R6.reuse, 0x450, RZ ;  /* 0x0000045006047810 */ /* 0x040fe20007ffe0ff */
[----:B------:R-:W-:Y:S01]  /*0d20*/  VIADD R2, R6, 0x50 ;  /* 0x0000005006027836 */ /* 0x000fe20000000000 */
[----:B-1----:R-:W-:-:S04]  /*0d30*/  UISETP.GE.AND UP0, UPT, UR4, 0x200, UPT ;  /* 0x000002000400788c */ /* 0x002fc8000bf06270 */
[C---:B0-----:R-:W-:Y:S02]  /*0d40*/  LEA R5, R11.reuse, R2, 0x18 ;  /* 0x000000020b057211 */ /* 0x041fe400078ec0ff */
[----:B------:R-:W-:-:S03]  /*0d50*/  LEA R13, R11, R4, 0x18 ;  /* 0x000000040b0d7211 */ /* 0x000fc600078ec0ff */
[C---:B------:R-:W-:Y:S02]  /*0d60*/  IMAD R4, R0.reuse, 0x4, R5 ;  /* 0x0000000400047824 */ /* 0x040fe400078e0205 */
[----:B------:R-:W-:Y:S02]  /*0d70*/  IMAD R2, R0, 0x4, R13 ;  /* 0x0000000400027824 */ /* 0x000fe400078e020d */
[----:B------:R-:W-:Y:S01]  /*0d80*/  IMAD.MOV.U32 R5, RZ, RZ, R7 ;  /* 0x000000ffff057224 */ /* 0x000fe200078e0007 */
[----:B------:R0:W-:Y:S04]  /*0d90*/  STS [R4], R7 ;  /* 0x0000000704007388 */ /* 0x0001e80000000800 */
[----:B------:R0:W-:Y:S01]  /*0da0*/  STS [R2], R9 ;  /* 0x0000000902007388 */ /* 0x0001e20000000800 */
[----:B------:R-:W-:Y:S06]  /*0db0*/  BAR.SYNC.DEFER_BLOCKING 0x0 ;  /* 0x0000000000007b1d */ /* 0x000fec0000010000 */
[----:B------:R-:W-:Y:S05]  /*0dc0*/  BRA.U !UP0, `(.L_x_94) ;  /* 0x0000000508007547 */ /* 0x000fea000b800000 */
[----:B------:R-:W-:Y:S01]  /*0dd0*/  ISETP.GT.U32.AND P0, PT, R0, 0xff, PT ;  /* 0x000000ff0000780c */ /* 0x000fe20003f04070 */
[----:B------:R-:W1:Y:S01]  /*0de0*/  LDCU UR5, c[0x0][0x3b0] ;  /* 0x00007600ff0577ac */ /* 0x000e620008000800 */
[----:B------:R-:W-:Y:S11]  /*0df0*/  BSSY.RECONVERGENT B0, `(.L_x_95) ;  /* 0x000003b000007945 */ /* 0x000ff60003800200 */
[----:B------:R-:W-:Y:S05]  /*0e00*/  @P0 BRA `(.L_x_96) ;  /* 0x0000000000e40947 */ /* 0x000fea0003800000 */
[----:B0-----:R-:W0:Y:S02]  /*0e10*/  LDS R7, [R4+0x400] ;  /* 0x0004000004077984 */ /* 0x001e240000000800 */
[----:B0-----:R-:W-:-:S13]  /*0e20*/  FSETP.GEU.AND P0, PT, R5, R7, PT ;  /* 0x000000070500720b */ /* 0x001fda0003f0e000 */
[----:B------:R-:W-:Y:S05]  /*0e30*/  @P0 BRA `(.L_x_96) ;  /* 0x0000000000d80947 */ /* 0x000fea0003800000 */
[----:B------:R0:W3:Y:S01]  /*0e40*/  LDS R9, [R2+0x400] ;  /* 0x0004000002097984 */ /* 0x0000e20000000800 */
[----:B------:R-:W4:Y:S02]  /*0e50*/  LDCU UR4, c[0x0][0x3b0] ;  /* 0x00007600ff0477ac */ /* 0x000f240008000800 */
[----:B----4-:R-:W-:-:S09]  /*0e60*/  UISETP.GE.AND UP0, UPT, UR4, 0x1, UPT ;  /* 0x000000010400788c */ /* 0x010fd2000bf06270 */
[----:B0-----:R-:W-:Y:S05]  /*0e70*/  BRA.U !UP0, `(.L_x_97) ;  /* 0x0000000108bc7547 */ /* 0x001fea000b800000 */
[----:B------:R-:W0:Y:S01]  /*0e80*/  LDC R8, c[0x0][0x39c] ;  /* 0x0000e700ff087b82 */ /* 0x000e220000000800 */
[----:B------:R-:W-:Y:S01]  /*0e90*/  IMAD.MOV.U32 R12, RZ, RZ, RZ ;  /* 0x000000ffff0c7224 */ /* 0x000fe200078e00ff */
[----:B0-----:R-:W-:-:S04]  /*0ea0*/  IABS R15, R8 ;  /* 0x00000008000f7213 */ /* 0x001fc80000000000 */
[----:B------:R-:W0:Y:S08]  /*0eb0*/  I2F.RP R16, R15 ;  /* 0x0000000f00107306 */ /* 0x000e300000209400 */
[----:B0-----:R-:W0:Y:S02]  /*0ec0*/  MUFU.RCP R16, R16 ;  /* 0x0000001000107308 */ /* 0x001e240000001000 */
[----:B0-----:R-:W-:-:S06]  /*0ed0*/  IADD3 R17, PT, PT, R16, 0xffffffe, RZ ;  /* 0x0ffffffe10117810 */ /* 0x001fcc0007ffe0ff */
[----:B------:R-:W0:Y:S02]  /*0ee0*/  F2I.FTZ.U32.TRUNC.NTZ R13, R17 ;  /* 0x00000011000d7305 */ /* 0x000e24000021f000 */
[----:B0-----:R-:W-:-:S04]  /*0ef0*/  IMAD.MOV R10, RZ, RZ, -R13 ;  /* 0x000000ffff0a7224 */ /* 0x001fc800078e0a0d */
[----:B------:R-:W-:Y:S01]  /*0f00*/  IMAD R19, R10, R15, RZ ;  /* 0x0000000f0a137224 */ /* 0x000fe200078e02ff */
[----:B---3--:R-:W-:-:S03]  /*0f10*/  IABS R10, R9 ;  /* 0x00000009000a7213 */ /* 0x008fc60000000000 */
        /* <DEDUP_REMOVED lines=11> */
[----:B------:R-:W-:Y:S02]  /*0fd0*/  LEA R15, R11, R6, 0x18 ;  /* 0x000000060b0f7211 */ /* 0x000fe400078ec0ff */
[----:B------:R-:W-:-:S07]  /*0fe0*/  ISETP.GE.AND P0, PT, R12, RZ, PT ;  /* 0x000000ff0c00720c */ /* 0x000fce0003f06270 */
[----:B------:R-:W-:-:S05]  /*0ff0*/  @P1 VIADD R10, R10, 0x1 ;  /* 0x000000010a0a1836 */ /* 0x000fca0000000000 */
[----:B------:R-:W-:Y:S01]  /*1000*/  MOV R13, R10 ;  /* 0x0000000a000d7202 */ /* 0x000fe20000000f00 */
[----:B------:R-:W-:-:S04]  /*1010*/  IMAD.MOV.U32 R10, RZ, RZ, RZ ;  /* 0x000000ffff0a7224 */ /* 0x000fc800078e00ff */
[----:B------:R-:W-:Y:S01]  /*1020*/  @!P0 IMAD.MOV R13, RZ, RZ, -R13 ;  /* 0x000000ffff0d8224 */ /* 0x000fe200078e0a0d */
[----:B------:R-:W-:-:S05]  /*1030*/  @!P2 LOP3.LUT R13, RZ, R8, RZ, 0x33, !PT ;  /* 0x00000008ff0da212 */ /* 0x000fca00078e33ff */
[----:B------:R-:W-:-:S04]  /*1040*/  IMAD.MOV R12, RZ, RZ, -R13 ;  /* 0x000000ffff0c7224 */ /* 0x000fc800078e0a0d */
[----:B------:R-:W-:-:S07]  /*1050*/  IMAD R11, R8, R12, R9 ;  /* 0x0000000c080b7224 */ /* 0x000fce00078e0209 */
.L_x_100:
[----:B------:R-:W-:Y:S01]  /*1060*/  LEA R8, R10, R15, 0x2 ;  /* 0x0000000f0a087211 */ /* 0x000fe200078e10ff */
[----:B------:R-:W-:Y:S05]  /*1070*/  BSSY.RELIABLE B1, `(.L_x_98) ;  /* 0x000000c000017945 */ /* 0x000fea0003800100 */
[----:B------:R-:W0:Y:S02]  /*1080*/  LDS R8, [R8] ;  /* 0x0000000008087984 */ /* 0x000e240000000800 */
[----:B0-----:R-:W-:-:S13]  /*1090*/  ISETP.NE.AND P0, PT, R8, R13, PT ;  /* 0x0000000d0800720c */ /* 0x001fda0003f05270 */
[----:B------:R-:W-:Y:S05]  /*10a0*/  @P0 BRA `(.L_x_99) ;  /* 0x0000000000200947 */ /* 0x000fea0003800000 */
[----:B------:R-:W0:Y:S01]  /*10b0*/  S2R R17, SR_CgaCtaId ;  /* 0x0000000000117919 */ /* 0x000e220000008800 */
[----:B------:R-:W-:-:S05]  /*10c0*/  VIADD R8, R6, 0x28 ;  /* 0x0000002806087836 */ /* 0x000fca0000000000 */
[----:B0-----:R-:W-:-:S05]  /*10d0*/  LEA R17, R17, R8, 0x18 ;  /* 0x0000000811117211 */ /* 0x001fca00078ec0ff */
[----:B------:R-:W-:-:S06]  /*10e0*/  IMAD R8, R10, 0x4, R17 ;  /* 0x000000040a087824 */ /* 0x000fcc00078e0211 */
[----:B------:R-:W0:Y:S02]  /*10f0*/  LDS R8, [R8] ;  /* 0x0000000008087984 */ /* 0x000e240000000800 */
[----:B0-----:R-:W-:-:S13]  /*1100*/  ISETP.NE.AND P0, PT, R8, R11, PT ;  /* 0x0000000b0800720c */ /* 0x001fda0003f05270 */
[----:B------:R-:W-:Y:S05]  /*1110*/  @!P0 BREAK.RELIABLE B1 ;  /* 0x0000000000018942 */ /* 0x000fea0003800100 */
[----:B------:R-:W-:Y:S05]  /*1120*/  @!P0 BRA `(.L_x_96) ;  /* 0x00000000001c8947 */ /* 0x000fea0003800000 */
.L_x_99:
[----:B-1----:R-:W-:Y:S05]  /*1130*/  BSYNC.RELIABLE B1 ;  /* 0x0000000000017941 */ /* 0x002fea0003800100 */
.L_x_98:
[----:B------:R-:W-:-:S05]  /*1140*/  VIADD R10, R10, 0x1 ;  /* 0x000000010a0a7836 */ /* 0x000fca0000000000 */
[----:B------:R-:W-:-:S13]  /*1150*/  ISETP.NE.AND P0, PT, R10, UR5, PT ;  /* 0x000000050a007c0c */ /* 0x000fda000bf05270 */
[----:B------:R-:W-:Y:S05]  /*1160*/  @P0 BRA `(.L_x_100) ;  /* 0xfffffffc00bc0947 */ /* 0x000fea000383ffff */
.L_x_97:
[----:B------:R4:W-:Y:S01]  /*1170*/  STS [R4], R7 ;  /* 0x0000000704007388 */ /* 0x0009e20000000800 */
[----:B------:R-:W-:-:S03]  /*1180*/  MOV R5, R7 ;  /* 0x0000000700057202 */ /* 0x000fc60000000f00 */
[----:B---3--:R4:W-:Y:S04]  /*1190*/  STS [R2], R9 ;  /* 0x0000000902007388 */ /* 0x0089e80000000800 */
.L_x_96:
[----:B-1----:R-:W-:Y:S05]  /*11a0*/  BSYNC.RECONVERGENT B0 ;  /* 0x0000000000007941 */ /* 0x002fea0003800200 */
.L_x_95:
[----:B------:R-:W-:Y:S05]  /*11b0*/  WARPSYNC.ALL ;  /* 0x0000000000007948 */ /* 0x000fea0003800000 */
[----:B------:R-:W-:Y:S06]  /*11c0*/  BAR.SYNC.DEFER_BLOCKING 0x0 ;  /* 0x0000000000007b1d */ /* 0x000fec0000010000 */
.L_x_94:
[----:B------:R-:W1:Y:S02]  /*11d0*/  LDCU UR4, c[0x0][0x3a0] ;  /* 0x00007400ff0477ac */ /* 0x000e640008000800 */
[----:B-1----:R-:W-:-:S09]  /*11e0*/  UISETP.GE.AND UP0, UPT, UR4, 0x100, UPT ;  /* 0x000001000400788c */ /* 0x002fd2000bf06270 */
[----:B------:R-:W-:Y:S05]  /*11f0*/  BRA.U !UP0, `(.L_x_101) ;  /* 0x0000000508087547 */ /* 0x000fea000b800000 */
[----:B------:R-:W-:Y:S01]  /*1200*/  ISETP.GT.U32.AND P0, PT, R0, 0x7f, PT ;  /* 0x0000007f0000780c */ /* 0x000fe20003f04070 */
[----:B------:R-:W1:Y:S01]  /*1210*/  LDCU UR5, c[0x0][0x3b0] ;  /* 0x00007600ff0577ac */ /* 0x000e620008000800 */
[----:B------:R-:W-:Y:S11]  /*1220*/  BSSY.RECONVERGENT B0, `(.L_x_102) ;  /* 0x000003d000007945 */ /* 0x000ff60003800200 */
[----:B------:R-:W-:Y:S05]  /*1230*/  @P0 BRA `(.L_x_103) ;  /* 0x0000000000ec0947 */ /* 0x000fea0003800000 */
[----:B------:R-:W3:Y:S02]  /*1240*/  LDS R6, [R4+0x200] ;  /* 0x0002000004067984 */ /* 0x000ee40000000800 */
[----:B---3--:R-:W-:-:S13]  /*1250*/  FSETP.GEU.AND P0, PT, R5, R6, PT ;  /* 0x000000060500720b */ /* 0x008fda0003f0e000 */
[----:B------:R-:W-:Y:S05]  /*1260*/  @P0 BRA `(.L_x_103) ;  /* 0x0000000000e00947 */ /* 0x000fea0003800000 */
[----:B0---4-:R0:W3:Y:S01]  /*1270*/  LDS R7, [R2+0x200] ;  /* 0x0002000002077984 */ /* 0x0110e20000000800 */
[----:B------:R-:W4:Y:S02]  /*1280*/  LDCU UR4, c[0x0][0x3b0] ;  /* 0x00007600ff0477ac */ /* 0x000f240008000800 */
[----:B----4-:R-:W-:-:S09]  /*1290*/  UISETP.GE.AND UP0, UPT, UR4, 0x1, UPT ;  /* 0x000000010400788c */ /* 0x010fd2000bf06270 */
[----:B0-----:R-:W-:Y:S05]  /*12a0*/  BRA.U !UP0, `(.L_x_104) ;  /* 0x0000000108c47547 */ /* 0x001fea000b800000 */
[----:B------:R-:W0:Y:S01]  /*12b0*/  LDC R8, c[0x0][0x39c] ;  /* 0x0000e700ff087b82 */ /* 0x000e220000000800 */
[----:B---3--:R-:W-:Y:S02]  /*12c0*/  IABS R16, R7 ;  /* 0x0000000700107213 */ /* 0x008fe40000000000 */
[----:B0-----:R-:W-:-:S04]  /*12d0*/  IABS R13, R8 ;  /* 0x00000008000d7213 */ /* 0x001fc80000000000 */
[----:B------:R-:W0:Y:S08]  /*12e0*/  I2F.RP R12, R13 ;  /* 0x0000000d000c7306 */ /* 0x000e300000209400 */
[----:B0-----:R-:W0:Y:S02]  /*12f0*/  MUFU.RCP R12, R12 ;  /* 0x0000000c000c7308 */ /* 0x001e240000001000 */
[----:B0-----:R-:W-:Y:S01]  /*1300*/  VIADD R15, R12, 0xffffffe ;  /* 0x0ffffffe0c0f7836 */ /* 0x001fe20000000000 */
[----:B------:R-:W-:-:S05]  /*1310*/  MOV R12, 0x400 ;  /* 0x00000400000c7802 */ /* 0x000fca0000000f00 */
[----:B------:R-:W0:Y:S02]  /*1320*/  F2I.FTZ.U32.TRUNC.NTZ R11, R15 ;  /* 0x0000000f000b7305 */ /* 0x000e24000021f000 */
[----:B0-----:R-:W-:-:S04]  /*1330*/  IMAD.MOV R10, RZ, RZ, -R11 ;  /* 0x000000ffff0a7224 */ /* 0x001fc800078e0a0b */
[----:B------:R-:W-:Y:S02]  /*1340*/  IMAD R9, R10, R13, RZ ;  /* 0x0000000d0a097224 */ /* 0x000fe400078e02ff */
[----:B------:R-:W-:-:S04]  /*1350*/  IMAD.MOV.U32 R10, RZ, RZ, RZ ;  /* 0x000000ffff0a7224 */ /* 0x000fc800078e00ff */
        /* <DEDUP_REMOVED lines=10> */
[----:B------:R-:W0:Y:S01]  /*1400*/  S2R R13, SR_CgaCtaId ;  /* 0x00000000000d7919 */ /* 0x000e220000008800 */
        /* <DEDUP_REMOVED lines=8> */
[----:B0-----:R-:W-:-:S03]  /*1490*/  LEA R16, R13, R12, 0x18 ;  /* 0x0000000c0d107211 */ /* 0x001fc600078ec0ff */
[----:B------:R-:W-:-:S07]  /*14a0*/  IMAD R13, R8, R10, R7 ;  /* 0x0000000a080d7224 */ /* 0x000fce00078e0207 */
.L_x_107:
        /* <DEDUP_REMOVED lines=13> */
.L_x_106:
[----:B-1----:R-:W-:Y:S05]  /*1580*/  BSYNC.RELIABLE B1 ;  /* 0x0000000000017941 */ /* 0x002fea0003800100 */
.L_x_105:
[----:B------:R-:W-:-:S04]  /*1590*/  IADD3 R9, PT, PT, R9, 0x1, RZ ;  /* 0x0000000109097810 */ /* 0x000fc80007ffe0ff */
[----:B------:R-:W-:-:S13]  /*15a0*/  ISETP.NE.AND P0, PT, R9, UR5, PT ;  /* 0x0000000509007c0c */ /* 0x000fda000bf05270 */
[----:B------:R-:W-:Y:S05]  /*15b0*/  @P0 BRA `(.L_x_107) ;  /* 0xfffffffc00bc0947 */ /* 0x000fea000383ffff */
.L_x_104:
[----:B------:R0:W-:Y:S01]  /*15c0*/  STS [R4], R6 ;  /* 0x0000000604007388 */ /* 0x0001e20000000800 */
[----:B------:R-:W-:-:S03]  /*15d0*/  IMAD.MOV.U32 R5, RZ, RZ, R6 ;  /* 0x000000ffff057224 */ /* 0x000fc600078e0006 */
[----:B---3--:R0:W-:Y:S04]  /*15e0*/  STS [R2], R7 ;  /* 0x0000000702007388 */ /* 0x0081e80000000800 */
.L_x_103:
[----:B-1----:R-:W-:Y:S05]  /*15f0*/  BSYNC.RECONVERGENT B0 ;  /* 0x0000000000007941 */ /* 0x002fea0003800200 */
.L_x_102:
[----:B------:R-:W-:Y:S05]  /*1600*/  WARPSYNC.ALL ;  /* 0x0000000000007948 */ /* 0x000fea0003800000 */
[----:B------:R-:W-:Y:S06]  /*1610*/  BAR.SYNC.DEFER_BLOCKING 0x0 ;  /* 0x0000000000007b1d */ /* 0x000fec0000010000 */
.L_x_101:
[----:B------:R-:W1:Y:S02]  /*1620*/  LDCU UR4, c[0x0][0x3a0] ;  /* 0x00007400ff0477ac */ /* 0x000e640008000800 */
[----:B-1----:R-:W-:-:S09]  /*1630*/  UISETP.GE.AND UP0, UPT, UR4, 0x80, UPT ;  /* 0x000000800400788c */ /* 0x002fd2000bf06270 */
        /* <DEDUP_REMOVED lines=8> */
[----:B----4-:R0:W3:Y:S01]  /*16c0*/  LDS R7, [R2+0x100] ;  /* 0x0001000002077984 */ /* 0x0100e20000000800 */
        /* <DEDUP_REMOVED lines=12> */
[----:B------:R-:W-:Y:S01]  /*1790*/  IMAD R9, R10, R13, RZ ;  /* 0x0000000d0a097224 */ /* 0x000fe200078e02ff */
[----:B------:R-:W-:-:S05]  /*17a0*/  MOV R10, RZ ;  /* 0x000000ff000a7202 */ /* 0x000fca0000000f00 */
        /* <DEDUP_REMOVED lines=10> */
[----:B------:R-:W0:Y:S01]  /*1850*/  S2R R13, SR_CgaCtaId ;  /* 0x00000000000d7919 */ /* 0x000e220000008800 */
        /* <DEDUP_REMOVED lines=8> */
[----:B0-----:R-:W-:-:S03]  /*18e0*/  LEA R16, R13, R12, 0x18 ;  /* 0x0000000c0d107211 */ /* 0x001fc600078ec0ff */
[----:B------:R-:W-:-:S07]  /*18f0*/  IMAD R13, R8, R10, R7 ;  /* 0x0000000a080d7224 */ /* 0x000fce00078e0207 */
.L_x_114:
[----:B------:R-:W-:Y:S01]  /*1900*/  IMAD R8, R9, 0x4, R16 ;  /* 0x0000000409087824 */ /* 0x000fe200078e0210 */
[----:B------:R-:W-:Y:S05]  /*1910*/  BSSY.RELIABLE B1, `(.L_x_112) ;  /* 0x000000c000017945 */ /* 0x000fea0003800100 */
[----:B------:R-:W0:Y:S02]  /*1920*/  LDS R8, [R8] ;  /* 0x0000000008087984 */ /* 0x000e240000000800 */
[----:B0-----:R-:W-:-:S13]  /*1930*/  ISETP.NE.AND P0, PT, R8, R11, PT ;  /* 0x0000000b0800720c */ /* 0x001fda0003f05270 */
[----:B------:R-:W-:Y:S05]  /*1940*/  @P0 BRA `(.L_x_113) ;  /* 0x0000000000200947 */ /* 0x000fea0003800000 */
[----:B------:R-:W0:Y:S01]  /*1950*/  S2R R15, SR_CgaCtaId ;  /* 0x00000000000f7919 */ /* 0x000e220000008800 */
[----:B------:R-:W-:-:S05]  /*1960*/  VIADD R8, R12, 0x28 ;  /* 0x000000280c087836 */ /* 0x000fca0000000000 */
[----:B0-----:R-:W-:-:S04]  /*1970*/  LEA R8, R15, R8, 0x18 ;  /* 0x000000080f087211 */ /* 0x001fc800078ec0ff */
[----:B------:R-:W-:-:S06]  /*1980*/  LEA R8, R9, R8, 0x2 ;  /* 0x0000000809087211 */ /* 0x000fcc00078e10ff */
[----:B------:R-:W0:Y:S02]  /*1990*/  LDS R8, [R8] ;  /* 0x0000000008087984 */ /* 0x000e240000000800 */
[----:B0-----:R-:W-:-:S13]  /*19a0*/  ISETP.NE.AND P0, PT, R8, R13, PT ;  /* 0x0000000d0800720c */ /* 0x001fda0003f05270 */
[----:B------:R-:W-:Y:S05]  /*19b0*/  @!P0 BREAK.RELIABLE B1 ;  /* 0x0000000000018942 */ /* 0x000fea0003800100 */
[----:B------:R-:W-:Y:S05]  /*19c0*/  @!P0 BRA `(.L_x_110) ;  /* 0x00000000001c8947 */ /* 0x000fea0003800000 */
.L_x_113:
[----:B-1----:R-:W-:Y:S05]  /*19d0*/  BSYNC.RELIABLE B1 ;  /* 0x0000000000017941 */ /* 0x002fea0003800100 */
.L_x_112:
[----:B------:R-:W-:-:S05]  /*19e0*/  VIADD R9, R9, 0x1 ;  /* 0x0000000109097836 */ /* 0x000fca0000000000 */
[----:B------:R-:W-:-:S13]  /*19f0*/  ISETP.NE.AND P0, PT, R9, UR5, PT ;  /* 0x0000000509007c0c */ /* 0x000fda000bf05270 */
[----:B------:R-:W-:Y:S05]  /*1a00*/  @P0 BRA `(.L_x_114) ;  /* 0xfffffffc00bc0947 */ /* 0x000fea000383ffff */
.L_x_111:
[----:B------:R0:W-:Y:S01]  /*1a10*/  STS [R4], R6 ;  /* 0x0000000604007388 */ /* 0x0001e20000000800 */
[----:B------:R-:W-:-:S03]  /*1a20*/  IMAD.MOV.U32 R5, RZ, RZ, R6 ;  /* 0x000000ffff057224 */ /* 0x000fc600078e0006 */
[----:B---3--:R0:W-:Y:S04]  /*1a30*/  STS [R2], R7 ;  /* 0x0000000702007388 */ /* 0x0081e80000000800 */
.L_x_110:
[----:B-1----:R-:W-:Y:S05]  /*1a40*/  BSYNC.RECONVERGENT B0 ;  /* 0x0000000000007941 */ /* 0x002fea0003800200 */
.L_x_109:
[----:B------:R-:W-:Y:S05]  /*1a50*/  WARPSYNC.ALL ;  /* 0x0000000000007948 */ /* 0x000fea0003800000 */
[----:B------:R-:W-:Y:S06]  /*1a60*/  BAR.SYNC.DEFER_BLOCKING 0x0 ;  /* 0x0000000000007b1d */ /* 0x000fec0000010000 */
.L_x_108:
[----:B------:R-:W-:-:S13]  /*1a70*/  ISETP.GT.U32.AND P0, PT, R0, 0x1f, PT ;  /* 0x0000001f0000780c */ /* 0x000fda0003f04070 */
[----:B------:R-:W-:Y:S05]  /*1a80*/  @P0 EXIT ;  /* 0x000000000000094d */ /* 0x000fea0003800000 */
[----:B------:R-:W1:Y:S01]  /*1a90*/  LDCU UR4, c[0x0][0x3a0] ;  /* 0x00007400ff0477ac */ /* 0x000e620008000800 */
[----:B------:R-:W-:Y:S01]  /*1aa0*/  BSSY B0, `(.L_x_115) ;  /* 0x0000153000007945 */ /* 0x000fe20003800000 */
[----:B------:R-:W3:Y:S01]  /*1ab0*/  LDCU UR7, c[0x0][0x3b0] ;  /* 0x00007600ff0777ac */ /* 0x000ee20008000800 */
[----:B------:R-:W0:Y:S01]  /*1ac0*/  LDCU UR10, c[0x0][0x3b0] ;  /* 0x00007600ff0a77ac */ /* 0x000e220008000800 */
[----:B------:R-:W0:Y:S01]  /*1ad0*/  LDCU UR11, c[0x0][0x3b0] ;  /* 0x00007600ff0b77ac */ /* 0x000e220008000800 */
[----:B------:R-:W0:Y:S01]  /*1ae0*/  LDCU UR12, c[0x0][0x3b0] ;  /* 0x00007600ff0c77ac */ /* 0x000e220008000800 */
[----:B-1----:R-:W-:Y:S01]  /*1af0*/  UISETP.GE.AND UP0, UPT, UR4, 0x40, UPT ;  /* 0x000000400400788c */ /* 0x002fe2000bf06270 */
[----:B------:R-:W1:Y:S08]  /*1b00*/  LDCU UR13, c[0x0][0x3b0] ;  /* 0x00007600ff0d77ac */ /* 0x000e700008000800 */
[----:B0--3--:R-:W-:Y:S05]  /*1b10*/  BRA.U !UP0, `(.L_x_116) ;  /* 0x0000000508007547 */ /* 0x009fea000b800000 */
[----:B------:R-:W0:Y:S01]  /*1b20*/  LDS R6, [R4+0x80] ;  /* 0x0000800004067984 */ /* 0x000e220000000800 */
[----:B------:R-:W3:Y:S01]  /*1b30*/  LDCU UR6, c[0x0][0x3b0] ;  /* 0x00007600ff0677ac */ /* 0x000ee20008000800 */
[----:B0-----:R-:W-:-:S13]  /*1b40*/  FSETP.GEU.AND P0, PT, R5, R6, PT ;  /* 0x000000060500720b */ /* 0x001fda0003f0e000 */
[----:B---3--:R-:W-:Y:S05]  /*1b50*/  @P0 BRA `(.L_x_117) ;  /* 0x0000000000fc0947 */ /* 0x008fea0003800000 */
[----:B------:R0:W3:Y:S01]  /*1b60*/  LDS R6, [R2+0x80] ;  /* 0x0000800002067984 */ /* 0x0000e20000000800 */
[----:B------:R-:W5:Y:S01]  /*1b70*/  LDCU UR4, c[0x0][0x3b0] ;  /* 0x00007600ff0477ac */ /* 0x000f620008000800 */
[----:B------:R-:W-:Y:S01]  /*1b80*/  BSSY B1, `(.L_x_116) ;  /* 0x0000039000017945 */ /* 0x000fe20003800000 */
[----:B-----5:R-:W-:-:S09]  /*1b90*/  UISETP.GE.AND UP0, UPT, UR4, 0x1, UPT ;  /* 0x000000010400788c */ /* 0x020fd2000bf06270 */
[----:B0-----:R-:W-:Y:S05]  /*1ba0*/  BRA.U !UP0, `(.L_x_118) ;  /* 0x0000000108c87547 */ /* 0x001fea000b800000 */
[----:B----4-:R-:W0:Y:S01]  /*1bb0*/  LDC R7, c[0x0][0x39c] ;  /* 0x0000e700ff077b82 */ /* 0x010e220000000800 */
[----:B------:R-:W-:Y:S01]  /*1bc0*/  IMAD.MOV.U32 R8, RZ, RZ, RZ ;  /* 0x000000ffff087224 */ /* 0x000fe200078e00ff */
[----:B---3--:R-:W-:Y:S02]  /*1bd0*/  IABS R15, R6 ;  /* 0x00000006000f7213 */ /* 0x008fe40000000000 */
        /* <DEDUP_REMOVED lines=29> */
.L_x_122:
        /* <DEDUP_REMOVED lines=14> */
.L_x_120:
[----:B-1----:R-:W-:Y:S05]  /*1e90*/  BSYNC.RELIABLE B2 ;  /* 0x0000000000027941 */ /* 0x002fea0003800100 */
.L_x_119:
[----:B------:R-:W-:-:S05]  /*1ea0*/  VIADD R8, R8, 0x1 ;  /* 0x0000000108087836 */ /* 0x000fca0000000000 */
[----:B------:R-:W-:-:S13]  /*1eb0*/  ISETP.NE.AND P0, PT, R8, UR6, PT ;  /* 0x0000000608007c0c */ /* 0x000fda000bf05270 */
[----:B------:R-:W-:Y:S05]  /*1ec0*/  @P0 BRA `(.L_x_122) ;  /* 0xfffffffc00b80947 */ /* 0x000fea000383ffff */
.L_x_118:
[----:B------:R-:W0:Y:S04]  /*1ed0*/  LDS R5, [R4+0x80] ;  /* 0x0000800004057984 */ /* 0x000e280000000800 */
[----:B0-----:R-:W-:Y:S04]  /*1ee0*/  STS [R4], R5 ;  /* 0x0000000504007388 */ /* 0x001fe80000000800 */
[----:B----4-:R-:W0:Y:S04]  /*1ef0*/  LDS R7, [R2+0x80] ;  /* 0x0000800002077984 */ /* 0x010e280000000800 */
[----:B0-----:R0:W-:Y:S02]  /*1f00*/  STS [R2], R7 ;  /* 0x0000000702007388 */ /* 0x0011e40000000800 */
.L_x_121:
[----:B-1----:R-:W-:Y:S05]  /*1f10*/  BSYNC B1 ;  /* 0x0000000000017941 */ /* 0x002fea0003800000 */
.L_x_116:
[----:B------:R-:W5:Y:S02]  /*1f20*/  LDCU UR4, c[0x0][0x3a0] ;  /* 0x00007400ff0477ac */ /* 0x000f640008000800 */
[----:B-----5:R-:W-:-:S09]  /*1f30*/  UISETP.GE.AND UP0, UPT, UR4, 0x20, UPT ;  /* 0x000000200400788c */ /* 0x020fd2000bf06270 */
[----:B------:R-:W-:Y:S05]  /*1f40*/  BRA.U !UP0, `(.L_x_123) ;  /* 0x0000000108fc7547 */ /* 0x000fea000b800000 */
.L_x_117:
[----:B---3--:R-:W3:Y:S02]  /*1f50*/  LDS R6, [R4+0x40] ;  /* 0x0000400004067984 */ /* 0x008ee40000000800 */
[----:B---3--:R-:W-:-:S13]  /*1f60*/  FSETP.GEU.AND P0, PT, R5, R6, PT ;  /* 0x000000060500720b */ /* 0x008fda0003f0e000 */
[----:B------:R-:W-:Y:S05]  /*1f70*/  @P0 BRA `(.L_x_124) ;  /* 0x0000000000fc0947 */ /* 0x000fea0003800000 */
[----:B------:R3:W0:Y:S01]  /*1f80*/  LDS R6, [R2+0x40] ;  /* 0x0000400002067984 */ /* 0x0006220000000800 */
[----:B------:R-:W5:Y:S01]  /*1f90*/  LDCU UR4, c[0x0][0x3b0] ;  /* 0x00007600ff0477ac */ /* 0x000f620008000800 */
[----:B------:R-:W-:Y:S01]  /*1fa0*/  BSSY B1, `(.L_x_123) ;  /* 0x0000039000017945 */ /* 0x000fe20003800000 */
[----:B-----5:R-:W-:-:S09]  /*1fb0*/  UISETP.GE.AND UP0, UPT, UR4, 0x1, UPT ;  /* 0x000000010400788c */ /* 0x020fd2000bf06270 */
[----:B---3--:R-:W-:Y:S05]  /*1fc0*/  BRA.U !UP0, `(.L_x_125) ;  /* 0x0000000108c87547 */ /* 0x008fea000b800000 */
[----:B0---4-:R-:W0:Y:S01]  /*1fd0*/  LDC R7, c[0x0][0x39c] ;  /* 0x0000e700ff077b82 */ /* 0x011e220000000800 */
[----:B------:R-:W-:Y:S01]  /*1fe0*/  IMAD.MOV.U32 R8, RZ, RZ, RZ ;  /* 0x000000ffff087224 */ /* 0x000fe200078e00ff */
[----:B------:R-:W-:Y:S02]  /*1ff0*/  IABS R15, R6 ;  /* 0x00000006000f7213 */ /* 0x000fe40000000000 */
        /* <DEDUP_REMOVED lines=29> */
.L_x_129:
        /* <DEDUP_REMOVED lines=14> */
.L_x_127:
[----:B-1----:R-:W-:Y:S05]  /*22b0*/  BSYNC.RELIABLE B2 ;  /* 0x0000000000027941 */ /* 0x002fea0003800100 */
.L_x_126:
[----:B------:R-:W-:-:S05]  /*22c0*/  VIADD R8, R8, 0x1 ;  /* 0x0000000108087836 */ /* 0x000fca0000000000 */
[----:B------:R-:W-:-:S13]  /*22d0*/  ISETP.NE.AND P0, PT, R8, UR7, PT ;  /* 0x0000000708007c0c */ /* 0x000fda000bf05270 */
[----:B------:R-:W-:Y:S05]  /*22e0*/  @P0 BRA `(.L_x_129) ;  /* 0xfffffffc00b80947 */ /* 0x000fea000383ffff */
.L_x_125:
[----:B------:R-:W3:Y:S04]  /*22f0*/  LDS R5, [R4+0x40] ;  /* 0x0000400004057984 */ /* 0x000ee80000000800 */
[----:B---3--:R-:W-:Y:S04]  /*2300*/  STS [R4], R5 ;  /* 0x0000000504007388 */ /* 0x008fe80000000800 */
[----:B0---4-:R-:W0:Y:S04]  /*2310*/  LDS R7, [R2+0x40] ;  /* 0x0000400002077984 */ /* 0x011e280000000800 */
[----:B0-----:R0:W-:Y:S02]  /*2320*/  STS [R2], R7 ;  /* 0x0000000702007388 */ /* 0x0011e40000000800 */
.L_x_128:
[----:B-1----:R-:W-:Y:S05]  /*2330*/  BSYNC B1 ;  /* 0x0000000000017941 */ /* 0x002fea0003800000 */
.L_x_123:
[----:B------:R-:W5:Y:S02]  /*2340*/  LDCU UR4, c[0x0][0x3a0] ;  /* 0x00007400ff0477ac */ /* 0x000f640008000800 */
[----:B-----5:R-:W-:-:S09]  /*2350*/  UISETP.GE.AND UP0, UPT, UR4, 0x10, UPT ;  /* 0x000000100400788c */ /* 0x020fd2000bf06270 */
[----:B------:R-:W-:Y:S05]  /*2360*/  BRA.U !UP0, `(.L_x_130) ;  /* 0x0000000108fc7547 */ /* 0x000fea000b800000 */
.L_x_124:
        /* <DEDUP_REMOVED lines=40> */
.L_x_136:
        /* <DEDUP_REMOVED lines=14> */
.L_x_134:
[----:B-1----:R-:W-:Y:S05]  /*26d0*/  BSYNC.RELIABLE B2 ;  /* 0x0000000000027941 */ /* 0x002fea0003800100 */
.L_x_133:
[----:B------:R-:W-:-:S05]  /*26e0*/  VIADD R8, R8, 0x1 ;  /* 0x0000000108087836 */ /* 0x000fca0000000000 */
[----:B------:R-:W-:-:S13]  /*26f0*/  ISETP.NE.AND P0, PT, R8, UR10, PT ;  /* 0x0000000a08007c0c */ /* 0x000fda000bf05270 */
[----:B------:R-:W-:Y:S05]  /*2700*/  @P0 BRA `(.L_x_136) ;  /* 0xfffffffc00b80947 */ /* 0x000fea000383ffff */
.L_x_132:
[----:B------:R-:W3:Y:S04]  /*2710*/  LDS R5, [R4+0x20] ;  /* 0x0000200004057984 */ /* 0x000ee80000000800 */
[----:B---3--:R-:W-:Y:S04]  /*2720*/  STS [R4], R5 ;  /* 0x0000000504007388 */ /* 0x008fe80000000800 */
[----:B0---4-:R-:W0:Y:S04]  /*2730*/  LDS R7, [R2+0x20] ;  /* 0x0000200002077984 */ /* 0x011e280000000800 */
[----:B0-----:R0:W-:Y:S02]  /*2740*/  STS [R2], R7 ;  /* 0x0000000702007388 */ /* 0x0011e40000000800 */
.L_x_135:
[----:B-1----:R-:W-:Y:S05]  /*2750*/  BSYNC B1 ;  /* 0x0000000000017941 */ /* 0x002fea0003800000 */
.L_x_130:
[----:B------:R-:W5:Y:S02]  /*2760*/  LDCU UR4, c[0x0][0x3a0] ;  /* 0x00007400ff0477ac */ /* 0x000f640008000800 */
[----:B-----5:R-:W-:-:S09]  /*2770*/  UISETP.GE.AND UP0, UPT, UR4, 0x8, UPT ;  /* 0x000000080400788c */ /* 0x020fd2000bf06270 */
[----:B------:R-:W-:Y:S05]  /*2780*/  BRA.U !UP0, `(.L_x_137) ;  /* 0x0000000108fc7547 */ /* 0x000fea000b800000 */
.L_x_131:
        /* <DEDUP_REMOVED lines=40> */
.L_x_143:
        /* <DEDUP_REMOVED lines=14> */
.L_x_141:
[----:B-1----:R-:W-:Y:S05]  /*2af0*/  BSYNC.RELIABLE B2 ;  /* 0x0000000000027941 */ /* 0x002fea0003800100 */
.L_x_140:
[----:B------:R-:W-:-:S05]  /*2b00*/  VIADD R8, R8, 0x1 ;  /* 0x0000000108087836 */ /* 0x000fca0000000000 */
[----:B------:R-:W-:-:S13]  /*2b10*/  ISETP.NE.AND P0, PT, R8, UR11, PT ;  /* 0x0000000b08007c0c */ /* 0x000fda000bf05270 */
[----:B------:R-:W-:Y:S05]  /*2b20*/  @P0 BRA `(.L_x_143) ;  /* 0xfffffffc00b80947 */ /* 0x000fea000383ffff */
.L_x_139:
[----:B------:R-:W3:Y:S04]  /*2b30*/  LDS R5, [R4+0x10] ;  /* 0x0000100004057984 */ /* 0x000ee80000000800 */
[----:B---3--:R-:W-:Y:S04]  /*2b40*/  STS [R4], R5 ;  /* 0x0000000504007388 */ /* 0x008fe80000000800 */
[----:B0---4-:R-:W0:Y:S04]  /*2b50*/  LDS R7, [R2+0x10] ;  /* 0x0000100002077984 */ /* 0x011e280000000800 */
[----:B0-----:R0:W-:Y:S02]  /*2b60*/  STS [R2], R7 ;  /* 0x0000000702007388 */ /* 0x0011e40000000800 */
.L_x_142:
[----:B-1----:R-:W-:Y:S05]  /*2b70*/  BSYNC B1 ;  /* 0x0000000000017941 */ /* 0x002fea0003800000 */
.L_x_137:
[----:B------:R-:W5:Y:S02]  /*2b80*/  LDCU UR4, c[0x0][0x3a0] ;  /* 0x00007400ff0477ac */ /* 0x000f640008000800 */
[----:B-----5:R-:W-:-:S09]  /*2b90*/  UISETP.GE.AND UP0, UPT, UR4, 0x4, UPT ;  /* 0x000000040400788c */ /* 0x020fd2000bf06270 */
[----:B------:R-:W-:Y:S05]  /*2ba0*/  BRA.U !UP0, `(.L_x_144) ;  /* 0x0000000108fc7547 */ /* 0x000fea000b800000 */
.L_x_138:
        /* <DEDUP_REMOVED lines=40> */
.L_x_150:
        /* <DEDUP_REMOVED lines=14> */
.L_x_148:
[----:B-1----:R-:W-:Y:S05]  /*2f10*/  BSYNC.RELIABLE B2 ;  /* 0x0000000000027941 */ /* 0x002fea0003800100 */
.L_x_147:
[----:B------:R-:W-:-:S05]  /*2f20*/  VIADD R8, R8, 0x1 ;  /* 0x0000000108087836 */ /* 0x000fca0000000000 */
[----:B------:R-:W-:-:S13]  /*2f30*/  ISETP.NE.AND P0, PT, R8, UR12, PT ;  /* 0x0000000c08007c0c */ /* 0x000fda000bf05270 */
[----:B------:R-:W-:Y:S05]  /*2f40*/  @P0 BRA `(.L_x_150) ;  /* 0xfffffffc00b80947 */ /* 0x000fea000383ffff */
.L_x_146:
[----:B------:R-:W3:Y:S04]  /*2f50*/  LDS R5, [R4+0x8] ;  /* 0x0000080004057984 */ /* 0x000ee80000000800 */
[----:B---3--:R-:W-:Y:S04]  /*2f60*/  STS [R4], R5 ;  /* 0x0000000504007388 */ /* 0x008fe80000000800 */
[----:B0---4-:R-:W0:Y:S04]  /*2f70*/  LDS R7, [R2+0x8] ;  /* 0x0000080002077984 */ /* 0x011e280000000800 */
[----:B0-----:R0:W-:Y:S02]  /*2f80*/  STS [R2], R7 ;  /* 0x0000000702007388 */ /* 0x0011e40000000800 */
.L_x_149:
[----:B-1----:R-:W-:Y:S05]  /*2f90*/  BSYNC B1 ;  /* 0x0000000000017941 */ /* 0x002fea0003800000 */
.L_x_144:
[----:B------:R-:W5:Y:S02]  /*2fa0*/  LDCU UR4, c[0x0][0x3a0] ;  /* 0x00007400ff0477ac */ /* 0x000f640008000800 */
[----:B-----5:R-:W-:-:S09]  /*2fb0*/  UISETP.GE.AND UP0, UPT, UR4, 0x2, UPT ;  /* 0x000000020400788c */ /* 0x020fd2000bf06270 */
[----:B------:R-:W-:Y:S05]  /*2fc0*/  BRA.U !UP0, `(.L_x_151) ;  /* 0x0000000108f47547 */ /* 0x000fea000b800000 */
.L_x_145:
[----:B-1----:R-:W-:Y:S05]  /*2fd0*/  BSYNC B0 ;  /* 0x0000000000007941 */ /* 0x002fea0003800000 */
.L_x_115:
[----:B---3--:R-:W1:Y:S02]  /*2fe0*/  LDS R6, [R4+0x4] ;  /* 0x0000040004067984 */ /* 0x008e640000000800 */
[----:B-1----:R-:W-:-:S13]  /*2ff0*/  FSETP.GEU.AND P0, PT, R5, R6, PT ;  /* 0x000000060500720b */ /* 0x002fda0003f0e000 */
[----:B------:R-:W-:Y:S05]  /*3000*/  @P0 BRA `(.L_x_151) ;  /* 0x0000000000e40947 */ /* 0x000fea0003800000 */
[----:B------:R1:W3:Y:S01]  /*3010*/  LDS R5, [R2+0x4] ;  /* 0x0000040002057984 */ /* 0x0002e20000000800 */
[----:B------:R-:W5:Y:S02]  /*3020*/  LDCU UR4, c[0x0][0x3b0] ;  /* 0x00007600ff0477ac */ /* 0x000f640008000800 */
[----:B-----5:R-:W-:-:S09]  /*3030*/  UISETP.GE.AND UP0, UPT, UR4, 0x1, UPT ;  /* 0x000000010400788c */ /* 0x020fd2000bf06270 */
[----:B-1----:R-:W-:Y:S05]  /*3040*/  BRA.U !UP0, `(.L_x_152) ;  /* 0x0000000108c47547 */ /* 0x002fea000b800000 */
[----:B------:R-:W1:Y:S01]  /*3050*/  LDC R6, c[0x0][0x39c] ;  /* 0x0000e700ff067b82 */ /* 0x000e620000000800 */
[----:B---3--:R-:W-:Y:S02]  /*3060*/  IABS R13, R5 ;  /* 0x00000005000d7213 */ /* 0x008fe40000000000 */
[----:B-1----:R-:W-:-:S04]  /*3070*/  IABS R11, R6 ;  /* 0x00000006000b7213 */ /* 0x002fc80000000000 */
[----:B------:R-:W1:Y:S08]  /*3080*/  I2F.RP R10, R11 ;  /* 0x0000000b000a7306 */ /* 0x000e700000209400 */
[----:B-1----:R-:W1:Y:S02]  /*3090*/  MUFU.RCP R10, R10 ;  /* 0x0000000a000a7308 */ /* 0x002e640000001000 */
[----:B-1----:R-:W-:-:S06]  /*30a0*/  VIADD R12, R10, 0xffffffe ;  /* 0x0ffffffe0a0c7836 */ /* 0x002fcc0000000000 */
[----:B----4-:R1:W3:Y:S02]  /*30b0*/  F2I.FTZ.U32.TRUNC.NTZ R9, R12 ;  /* 0x0000000c00097305 */ /* 0x0102e4000021f000 */
[----:B-1----:R-:W1:Y:S01]  /*30c0*/  S2R R12, SR_CgaCtaId ;  /* 0x00000000000c7919 */ /* 0x002e620000008800 */
[----:B---3--:R-:W-:-:S05]  /*30d0*/  IADD3 R8, PT, PT, RZ, -R9, RZ ;  /* 0x80000009ff087210 */ /* 0x008fca0007ffe0ff */
[----:B0-----:R-:W-:Y:S02]  /*30e0*/  IMAD R7, R8, R11, RZ ;  /* 0x0000000b08077224 */ /* 0x001fe400078e02ff */
[----:B------:R-:W-:-:S04]  /*30f0*/  IMAD.MOV.U32 R8, RZ, RZ, RZ ;  /* 0x000000ffff087224 */ /* 0x000fc800078e00ff */
[----:B------:R-:W-:-:S04]  /*3100*/  IMAD.HI.U32 R7, R9, R7, R8 ;  /* 0x0000000709077227 */ /* 0x000fc800078e0008 */
[----:B------:R-:W-:-:S04]  /*3110*/  IMAD.MOV.U32 R8, RZ, RZ, R13 ;  /* 0x000000ffff087224 */ /* 0x000fc800078e000d */
[----:B------:R-:W-:-:S04]  /*3120*/  IMAD.HI.U32 R7, R7, R8, RZ ;  /* 0x0000000807077227 */ /* 0x000fc800078e00ff */
[----:B------:R-:W-:-:S04]  /*3130*/  IMAD.MOV R9, RZ, RZ, -R7 ;  /* 0x000000ffff097224 */ /* 0x000fc800078e0a07 */
[----:B------:R-:W-:Y:S01]  /*3140*/  IMAD R8, R11, R9, R8 ;  /* 0x000000090b087224 */ /* 0x000fe200078e0208 */
[----:B------:R-:W-:-:S04]  /*3150*/  MOV R9, 0x400 ;  /* 0x0000040000097802 */ /* 0x000fc80000000f00 */
[----:B------:R-:W-:Y:S02]  /*3160*/  ISETP.GT.U32.AND P2, PT, R11, R8, PT ;  /* 0x000000080b00720c */ /* 0x000fe40003f44070 */
[----:B-1----:R-:W-:-:S11]  /*3170*/  LEA R12, R12, R9, 0x18 ;  /* 0x000000090c0c7211 */ /* 0x002fd600078ec0ff */
[-C--:B------:R-:W-:Y:S01]  /*3180*/  @!P2 IADD3 R8, PT, PT, R8, -R11.reuse, RZ ;  /* 0x8000000b0808a210 */ /* 0x080fe20007ffe0ff */
[----:B------:R-:W-:Y:S01]  /*3190*/  @!P2 VIADD R7, R7, 0x1 ;  /* 0x000000010707a836 */ /* 0x000fe20000000000 */
[----:B------:R-:W-:Y:S02]  /*31a0*/  ISETP.NE.AND P2, PT, R6, RZ, PT ;  /* 0x000000ff0600720c */ /* 0x000fe40003f45270 */
[----:B------:R-:W-:Y:S02]  /*31b0*/  ISETP.GE.U32.AND P1, PT, R8, R11, PT ;  /* 0x0000000b0800720c */ /* 0x000fe40003f26070 */
[----:B------:R-:W-:-:S04]  /*31c0*/  LOP3.LUT R8, R5, R6, RZ, 0x3c, !PT ;  /* 0x0000000605087212 */ /* 0x000fc800078e3cff */
        /* <DEDUP_REMOVED lines=8> */
.L_x_155:
        /* <DEDUP_REMOVED lines=13> */
.L_x_154:
[----:B------:R-:W-:Y:S05]  /*3320*/  BSYNC.RECONVERGENT B1 ;  /* 0x0000000000017941 */ /* 0x000fea0003800200 */
.L_x_153:
[----:B------:R-:W-:-:S05]  /*3330*/  VIADD R7, R7, 0x1 ;  /* 0x0000000107077836 */ /* 0x000fca0000000000 */
[----:B------:R-:W-:-:S13]  /*3340*/  ISETP.NE.AND P0, PT, R7, UR13, PT ;  /* 0x0000000d07007c0c */ /* 0x000fda000bf05270 */
[----:B------:R-:W-:Y:S05]  /*3350*/  @P0 BRA `(.L_x_155) ;  /* 0xfffffffc00bc0947 */ /* 0x000fea000383ffff */
.L_x_152:
[----:B---3--:R-:W1:Y:S04]  /*3360*/  LDS R5, [R4+0x4] ;  /* 0x0000040004057984 */ /* 0x008e680000000800 */
[----:B-1----:R-:W-:Y:S04]  /*3370*/  STS [R4], R5 ;  /* 0x0000000504007388 */ /* 0x002fe80000000800 */
[----:B0---4-:R-:W0:Y:S04]  /*3380*/  LDS R7, [R2+0x4] ;  /* 0x0000040002077984 */ /* 0x011e280000000800 */
[----:B0-----:R0:W-:Y:S02]  /*3390*/  STS [R2], R7 ;  /* 0x0000000702007388 */ /* 0x0011e40000000800 */
.L_x_151:
[----:B------:R-:W-:Y:S05]  /*33a0*/  WARPSYNC.ALL ;  /* 0x0000000000007948 */ /* 0x000fea0003800000 */
[----:B------:R-:W-:Y:S01]  /*33b0*/  BAR.SYNC.DEFER_BLOCKING 0x0 ;  /* 0x0000000000007b1d */ /* 0x000fe20000010000 */
[----:B------:R-:W-:-:S13]  /*33c0*/  ISETP.NE.AND P0, PT, R0, RZ, PT ;  /* 0x000000ff0000720c */ /* 0x000fda0003f05270 */
[----:B-1----:R-:W-:Y:S05]  /*33d0*/  @P0 EXIT ;  /* 0x000000000000094d */ /* 0x002fea0003800000 */
[----:B------:R-:W1:Y:S01]  /*33e0*/  S2UR UR5, SR_CgaCtaId ;  /* 0x00000000000579c3 */ /* 0x000e620000008800 */
[----:B------:R-:W-:Y:S01]  /*33f0*/  UMOV UR4, 0x400 ;  /* 0x0000040000047882 */ /* 0x000fe20000000000 */
[----:B--2---:R-:W-:-:S06]  /*3400*/  ISETP.NE.AND P0, PT, R14, 0x1, PT ;  /* 0x000000010e00780c */ /* 0x004fcc0003f05270 */
[----:B----4-:R-:W2:Y:S08]  /*3410*/  LDC.64 R4, c[0x0][0x388] ;  /* 0x0000e200ff047b82 */ /* 0x010eb00000000a00 */
[----:B0--3--:R-:W0:Y:S01]  /*3420*/  LDC.64 R6, c[0x0][0x390] ;  /* 0x0000e400ff067b82 */ /* 0x009e220000000a00 */
[----:B-1----:R-:W-:Y:S01]  /*3430*/  ULEA UR4, UR5, UR4, 0x18 ;  /* 0x0000000405047291 */ /* 0x002fe2000f8ec0ff */
[----:B--2---:R-:W-:-:S08]  /*3440*/  IMAD.WIDE.U32 R4, R3, 0x4, R4 ;  /* 0x0000000403047825 */ /* 0x004fd000078e0004 */
[----:B------:R-:W1:Y:S04]  /*3450*/  LDS R9, [UR4+0x50] ;  /* 0x00005004ff097984 */ /* 0x000e680008000800 */
[----:B------:R-:W2:Y:S01]  /*3460*/  LDS R11, [UR4+0x450] ;  /* 0x00045004ff0b7984 */ /* 0x000ea20008000800 */
[----:B0-----:R-:W-:-:S03]  /*3470*/  IMAD.WIDE.U32 R2, R3, 0x4, R6 ;  /* 0x0000000403027825 */ /* 0x001fc600078e0006 */
[----:B-1----:R0:W-:Y:S04]  /*3480*/  STG.E desc[UR8][R4.64], R9 ;  /* 0x0000000904007986 */ /* 0x0021e8000c101908 */
[----:B--2---:R0:W-:Y:S01]  /*3490*/  STG.E desc[UR8][R2.64], R11 ;  /* 0x0000000b02007986 */ /* 0x0041e2000c101908 */
[----:B------:R-:W-:Y:S05]  /*34a0*/  @P0 EXIT ;  /* 0x000000000000094d */ /* 0x000fea0003800000 */
[----:B0-----:R-:W0:Y:S08]  /*34b0*/  LDC R5, c[0x0][0x3b0] ;  /* 0x0000ec00ff057b82 */ /* 0x001e300000000800 */
[----:B------:R-:W0:Y:S02]  /*34c0*/  LDC.64 R2, c[0x0][0x3a8] ;  /* 0x0000ea00ff027b82 */ /* 0x000e240000000a00 */
[----:B0-----:R-:W-:-:S05]  /*34d0*/  IMAD.WIDE R2, R5, 0x4, R2 ;  /* 0x0000000405027825 */ /* 0x001fca00078e0202 */
[----:B------:R-:W-:Y:S01]  /*34e0*/  STG.E desc[UR8][R2.64], R11 ;  /* 0x0000000b02007986 */ /* 0x000fe2000c101908 */
[----:B------:R-:W-:Y:S05]  /*34f0*/  EXIT ;  /* 0x000000000000794d */ /* 0x000fea0003800000 */
.L_x_156:
        /* <DEDUP_REMOVED lines=16> */
.L_x_620:


//--------------------- .text.reduce_max_mainf    --------------------------
	.section	.text.reduce_max_mainf,"ax",@progbits
	.align	128
        .global         reduce_max_mainf
        .type           reduce_max_mainf,@function
        .size           reduce_max_mainf,(.L_x_621 - reduce_max_mainf)
        .other          reduce_max_mainf,@"STO_CUDA_ENTRY STV_DEFAULT"
reduce_max_mainf:
.text.reduce_max_mainf:
[----:B------:R-:W-:Y:S01]  /*0000*/  LDC R1, c[0x0][0x37c] ;  /* 0x0000df00ff017b82 */ /* 0x000fe20000000800 */
[----:B------:R-:W0:Y:S01]  /*0010*/  S2R R3, SR_TID.X ;  /* 0x0000000000037919 */ /* 0x000e220000002100 */
[----:B------:R-:W1:Y:S01]  /*0020*/  LDCU.64 UR4, c[0x0][0x398] ;  /* 0x00007300ff0477ac */ /* 0x000e620008000a00 */
[----:B------:R-:W-:Y:S01]  /*0030*/  BSSY.RECONVERGENT B0, `(.L_x_157) ;  /* 0x000001d000007945 */ /* 0x000fe20003800200 */
[----:B------:R-:W-:Y:S01]  /*0040*/  IMAD.MOV.U32 R2, RZ, RZ, RZ ;  /* 0x000000ffff027224 */ /* 0x000fe200078e00ff */
[----:B------:R-:W0:Y:S01]  /*0050*/  S2R R0, SR_CTAID.X ;  /* 0x0000000000007919 */ /* 0x000e220000002500 */
[----:B------:R-:W2:Y:S01]  /*0060*/  LDCU.64 UR8, c[0x0][0x358] ;  /* 0x00006b00ff0877ac */ /* 0x000ea20008000a00 */
[----:B-1----:R-:W-:-:S04]  /*0070*/  IMAD.U32 R14, RZ, RZ, UR5 ;  /* 0x00000005ff0e7e24 */ /* 0x002fc8000f8e00ff */
[----:B0-----:R-:W-:-:S05]  /*0080*/  IMAD R4, R0, R14, R3 ;  /* 0x0000000e00047224 */ /* 0x001fca00078e0203 */
[----:B------:R-:W-:Y:S01]  /*0090*/  ISETP.GE.U32.AND P0, PT, R4, UR4, PT ;  /* 0x0000000404007c0c */ /* 0x000fe2000bf06070 */
[----:B------:R-:W0:-:S12]  /*00a0*/  LDCU.64 UR4, c[0x0][0x398] ;  /* 0x00007300ff0477ac */ /* 0x000e180008000a00 */
[----:B--2---:R-:W-:Y:S05]  /*00b0*/  @P0 BRA `(.L_x_158) ;  /* 0x0000000000500947 */ /* 0x004fea0003800000 */
[----:B------:R-:W1:Y:S01]  /*00c0*/  LDC R10, c[0x0][0x370] ;  /* 0x0000dc00ff0a7b82 */ /* 0x000e620000000800 */
[----:B------:R-:W-:Y:S02]  /*00d0*/  IMAD.MOV.U32 R11, RZ, RZ, R4 ;  /* 0x000000ffff0b7224 */ /* 0x000fe400078e0004 */
[----:B------:R-:W-:-:S05]  /*00e0*/  IMAD.MOV.U32 R2, RZ, RZ, RZ ;  /* 0x000000ffff027224 */ /* 0x000fca00078e00ff */
[----:B------:R-:W2:Y:S02]  /*00f0*/  LDC.64 R8, c[0x0][0x380] ;  /* 0x0000e000ff087b82 */ /* 0x000ea40000000a00 */
.L_x_159:
[----:B0-----:R-:W-:Y:S02]  /*0100*/  IMAD.U32 R14, RZ, RZ, UR5 ;  /* 0x00000005ff0e7e24 */ /* 0x001fe4000f8e00ff */
[----:B--2---:R-:W-:-:S04]  /*0110*/  IMAD.WIDE.U32 R4, R11, 0x4, R8 ;  /* 0x000000040b047825 */ /* 0x004fc800078e0008 */
[----:B------:R-:W-:Y:S02]  /*0120*/  IMAD.IADD R13, R11, 0x1, R14 ;  /* 0x000000010b0d7824 */ /* 0x000fe400078e020e */
[----:B------:R-:W2:Y:S03]  /*0130*/  LDG.E R5, desc[UR8][R4.64] ;  /* 0x0000000804057981 */ /* 0x000ea6000c1e1900 */
[----:B------:R-:W-:-:S13]  /*0140*/  ISETP.GE.U32.AND P0, PT, R13, UR4, PT ;  /* 0x000000040d007c0c */ /* 0x000fda000bf06070 */
[----:B------:R-:W-:-:S06]  /*0150*/  @!P0 IMAD.WIDE.U32 R6, R13, 0x4, R8 ;  /* 0x000000040d068825 */ /* 0x000fcc00078e0008 */
[----:B------:R-:W3:Y:S01]  /*0160*/  @!P0 LDG.E R7, desc[UR8][R6.64] ;  /* 0x0000000806078981 */ /* 0x000ee2000c1e1900 */
[----:B--2---:R-:W-:-:S04]  /*0170*/  FSETP.GEU.AND P1, PT, R2, R5, PT ;  /* 0x000000050200720b */ /* 0x004fc80003f2e000 */
[----:B------:R-:W-:Y:S01]  /*0180*/  SEL R12, R11, R12, !P1 ;  /* 0x0000000c0b0c7207 */ /* 0x000fe20004800000 */
[----:B-1----:R-:W-:-:S05]  /*0190*/  IMAD R11, R10, R14, R11 ;  /* 0x0000000e0a0b7224 */ /* 0x002fca00078e020b */
[----:B------:R-:W-:Y:S02]  /*01a0*/  ISETP.GE.U32.AND P2, PT, R11, UR4, PT ;  /* 0x000000040b007c0c */ /* 0x000fe4000bf46070 */
[----:B------:R-:W-:-:S04]  /*01b0*/  FSEL R2, R5, R2, !P1 ;  /* 0x0000000205027208 */ /* 0x000fc80004800000 */
[----:B---3--:R-:W-:-:S04]  /*01c0*/  @!P0 FSETP.GEU.AND P1, PT, R2, R7, PT ;  /* 0x000000070200820b */ /* 0x008fc80003f2e000 */
[----:B------:R-:W-:Y:S02]  /*01d0*/  @!P0 FSEL R2, R7, R2, !P1 ;  /* 0x0000000207028208 */ /* 0x000fe40004800000 */
[----:B------:R-:W-:Y:S01]  /*01e0*/  @!P0 SEL R12, R13, R12, !P1 ;  /* 0x0000000c0d0c8207 */ /* 0x000fe20004800000 */
[----:B------:R-:W-:Y:S06]  /*01f0*/  @!P2 BRA `(.L_x_159) ;  /* 0xfffffffc00c0a947 */ /* 0x000fec000383ffff */
.L_x_158:
[----:B0-----:R-:W-:Y:S05]  /*0200*/  BSYNC.RECONVERGENT B0 ;  /* 0x0000000000007941 */ /* 0x001fea0003800200 */
.L_x_157:
[----:B------:R-:W0:Y:S01]  /*0210*/  S2UR UR6, SR_CgaCtaId ;  /* 0x00000000000679c3 */ /* 0x000e220000008800 */
[----:B------:R-:W-:Y:S01]  /*0220*/  UMOV UR4, 0x400 ;  /* 0x0000040000047882 */ /* 0x000fe20000000000 */
[----:B------:R-:W-:Y:S01]  /*0230*/  ISETP.GE.AND P0, PT, R14, 0x200, PT ;  /* 0x000002000e00780c */ /* 0x000fe20003f06270 */
[----:B------:R-:W-:Y:S01]  /*0240*/  UIADD3 UR5, UPT, UPT, UR4, 0x400, URZ ;  /* 0x0000040004057890 */ /* 0x000fe2000fffe0ff */
[----:B------:R-:W-:Y:S04]  /*0250*/  BSSY.RECONVERGENT B1, `(.L_x_160) ;  /* 0x0000033000017945 */ /* 0x000fe80003800200 */
[----:B------:R-:W-:Y:S01]  /*0260*/  BSSY.RELIABLE B0, `(.L_x_161) ;  /* 0x0000026000007945 */ /* 0x000fe20003800100 */
[----:B0-----:R-:W-:Y:S02]  /*0270*/  ULEA UR4, UR6, UR4, 0x18 ;  /* 0x0000000406047291 */ /* 0x001fe4000f8ec0ff */
[----:B------:R-:W-:-:S04]  /*0280*/  ULEA UR5, UR6, UR5, 0x18 ;  /* 0x0000000506057291 */ /* 0x000fc8000f8ec0ff */
[C---:B------:R-:W-:Y:S02]  /*0290*/  LEA R5, R3.reuse, UR4, 0x2 ;  /* 0x0000000403057c11 */ /* 0x040fe4000f8e10ff */
[----:B------:R-:W-:-:S03]  /*02a0*/  LEA R4, R3, UR5, 0x2 ;  /* 0x0000000503047c11 */ /* 0x000fc6000f8e10ff */
[----:B------:R0:W-:Y:S04]  /*02b0*/  STS [R5], R2 ;  /* 0x0000000205007388 */ /* 0x0001e80000000800 */
[----:B------:R0:W-:Y:S01]  /*02c0*/  STS [R4], R12 ;  /* 0x0000000c04007388 */ /* 0x0001e20000000800 */
[----:B------:R-:W-:Y:S06]  /*02d0*/  BAR.SYNC.DEFER_BLOCKING 0x0 ;  /* 0x0000000000007b1d */ /* 0x000fec0000010000 */
[----:B------:R-:W-:Y:S05]  /*02e0*/  @!P0 BRA `(.L_x_162) ;  /* 0x0000000000308947 */ /* 0x000fea0003800000 */
[----:B------:R-:W-:Y:S01]  /*02f0*/  ISETP.GT.U32.AND P0, PT, R3, 0xff, PT ;  /* 0x000000ff0300780c */ /* 0x000fe20003f04070 */
[----:B------:R-:W-:-:S12]  /*0300*/  BSSY.RECONVERGENT B2, `(.L_x_163) ;  /* 0x0000008000027945 */ /* 0x000fd80003800200 */
[----:B------:R-:W-:Y:S05]  /*0310*/  @P0 BRA `(.L_x_164) ;  /* 0x0000000000180947 */ /* 0x000fea0003800000 */
[----:B------:R-:W1:Y:S02]  /*0320*/  LDS R6, [R5+0x400] ;  /* 0x0004000005067984 */ /* 0x000e640000000800 */
[----:B-1----:R-:W-:-:S13]  /*0330*/  FSETP.GEU.AND P0, PT, R2, R6, PT ;  /* 0x000000060200720b */ /* 0x002fda0003f0e000 */
[----:B------:R-:W-:Y:S01]  /*0340*/  @!P0 STS [R5], R6 ;  /* 0x0000000605008388 */ /* 0x000fe20000000800 */
[----:B0-----:R-:W-:-:S03]  /*0350*/  @!P0 IMAD.MOV.U32 R2, RZ, RZ, R6 ;  /* 0x000000ffff028224 */ /* 0x001fc600078e0006 */
[----:B------:R-:W0:Y:S04]  /*0360*/  @!P0 LDS R7, [R4+0x400] ;  /* 0x0004000004078984 */ /* 0x000e280000000800 */
[----:B0-----:R1:W-:Y:S02]  /*0370*/  @!P0 STS [R4], R7 ;  /* 0x0000000704008388 */ /* 0x0013e40000000800 */
.L_x_164:
[----:B------:R-:W-:Y:S05]  /*0380*/  BSYNC.RECONVERGENT B2 ;  /* 0x0000000000027941 */ /* 0x000fea0003800200 */
.L_x_163:
[----:B------:R-:W-:Y:S06]  /*0390*/  BAR.SYNC.DEFER_BLOCKING 0x0 ;  /* 0x0000000000007b1d */ /* 0x000fec0000010000 */
[----:B------:R-:W-:Y:S05]  /*03a0*/  BRA `(.L_x_165) ;  /* 0x0000000000087947 */ /* 0x000fea0003800000 */
.L_x_162:
[----:B------:R-:W-:-:S13]  /*03b0*/  ISETP.GE.AND P0, PT, R14, 0x100, PT ;  /* 0x000001000e00780c */ /* 0x000fda0003f06270 */
[----:B------:R-:W-:Y:S05]  /*03c0*/  @!P0 BRA `(.L_x_166) ;  /* 0x0000000000308947 */ /* 0x000fea0003800000 */
.L_x_165:
[----:B------:R-:W-:Y:S01]  /*03d0*/  ISETP.GT.U32.AND P0, PT, R3, 0x7f, PT ;  /* 0x0000007f0300780c */ /* 0x000fe20003f04070 */
[----:B------:R-:W-:-:S12]  /*03e0*/  BSSY.RECONVERGENT B2, `(.L_x_167) ;  /* 0x0000008000027945 */ /* 0x000fd80003800200 */
[----:B------:R-:W-:Y:S05]  /*03f0*/  @P0 BRA `(.L_x_168) ;  /* 0x0000000000180947 */ /* 0x000fea0003800000 */
[----:B------:R-:W2:Y:S02]  /*0400*/  LDS R6, [R5+0x200] ;  /* 0x0002000005067984 */ /* 0x000ea40000000800 */
[----:B--2---:R-:W-:-:S13]  /*0410*/  FSETP.GEU.AND P0, PT, R2, R6, PT ;  /* 0x000000060200720b */ /* 0x004fda0003f0e000 */
[----:B------:R-:W-:Y:S01]  /*0420*/  @!P0 STS [R5], R6 ;  /* 0x0000000605008388 */ /* 0x000fe20000000800 */
[----:B0-----:R-:W-:-:S03]  /*0430*/  @!P0 IMAD.MOV.U32 R2, RZ, RZ, R6 ;  /* 0x000000ffff028224 */ /* 0x001fc600078e0006 */
[----:B-1----:R-:W0:Y:S04]  /*0440*/  @!P0 LDS R7, [R4+0x200] ;  /* 0x0002000004078984 */ /* 0x002e280000000800 */
[----:B0-----:R2:W-:Y:S02]  /*0450*/  @!P0 STS [R4], R7 ;  /* 0x0000000704008388 */ /* 0x0015e40000000800 */
.L_x_168:
[----:B------:R-:W-:Y:S05]  /*0460*/  BSYNC.RECONVERGENT B2 ;  /* 0x0000000000027941 */ /* 0x000fea0003800200 */
.L_x_167:
[----:B------:R-:W-:Y:S06]  /*0470*/  BAR.SYNC.DEFER_BLOCKING 0x0 ;  /* 0x0000000000007b1d */ /* 0x000fec0000010000 */
[----:B------:R-:W-:Y:S05]  /*0480*/  BRA `(.L_x_169) ;  /* 0x00000000000c7947 */ /* 0x000fea0003800000 */
.L_x_166:
[----:B------:R-:W-:-:S13]  /*0490*/  ISETP.GE.AND P0, PT, R14, 0x80, PT ;  /* 0x000000800e00780c */ /* 0x000fda0003f06270 */
[----:B------:R-:W-:Y:S05]  /*04a0*/  @!P0 BREAK.RELIABLE B0 ;  /* 0x0000000000008942 */ /* 0x000fea0003800100 */
[----:B------:R-:W-:Y:S05]  /*04b0*/  @!P0 BRA `(.L_x_170) ;  /* 0x0000000000308947 */ /* 0x000fea0003800000 */
.L_x_169:
[----:B------:R-:W-:Y:S05]  /*04c0*/  BSYNC.RELIABLE B0 ;  /* 0x0000000000007941 */ /* 0x000fea0003800100 */
.L_x_161:
[----:B------:R-:W-:Y:S01]  /*04d0*/  ISETP.GT.U32.AND P0, PT, R3, 0x3f, PT ;  /* 0x0000003f0300780c */ /* 0x000fe20003f04070 */
[----:B------:R-:W-:-:S12]  /*04e0*/  BSSY.RECONVERGENT B2, `(.L_x_171) ;  /* 0x0000008000027945 */ /* 0x000fd80003800200 */
[----:B------:R-:W-:Y:S05]  /*04f0*/  @P0 BRA `(.L_x_172) ;  /* 0x0000000000180947 */ /* 0x000fea0003800000 */
[----:B------:R-:W3:Y:S02]  /*0500*/  LDS R6, [R5+0x100] ;  /* 0x0001000005067984 */ /* 0x000ee40000000800 */
[----:B---3--:R-:W-:-:S13]  /*0510*/  FSETP.GEU.AND P0, PT, R2, R6, PT ;  /* 0x000000060200720b */ /* 0x008fda0003f0e000 */
[----:B------:R-:W-:Y:S01]  /*0520*/  @!P0 STS [R5], R6 ;  /* 0x0000000605008388 */ /* 0x000fe20000000800 */
[----:B0-----:R-:W-:-:S03]  /*0530*/  @!P0 IMAD.MOV.U32 R2, RZ, RZ, R6 ;  /* 0x000000ffff028224 */ /* 0x001fc600078e0006 */
[----:B-12---:R-:W0:Y:S04]  /*0540*/  @!P0 LDS R7, [R4+0x100] ;  /* 0x0001000004078984 */ /* 0x006e280000000800 */
[----:B0-----:R3:W-:Y:S02]  /*0550*/  @!P0 STS [R4], R7 ;  /* 0x0000000704008388 */ /* 0x0017e40000000800 */
.L_x_172:
[----:B------:R-:W-:Y:S05]  /*0560*/  BSYNC.RECONVERGENT B2 ;  /* 0x0000000000027941 */ /* 0x000fea0003800200 */
.L_x_171:
[----:B------:R-:W-:Y:S06]  /*0570*/  BAR.SYNC.DEFER_BLOCKING 0x0 ;  /* 0x0000000000007b1d */ /* 0x000fec0000010000 */
.L_x_170:
[----:B------:R-:W-:Y:S05]  /*0580*/  BSYNC.RECONVERGENT B1 ;  /* 0x0000000000017941 */ /* 0x000fea0003800200 */
.L_x_160:
[----:B------:R-:W-:Y:S05]  /*0590*/  WARPSYNC.ALL ;  /* 0x0000000000007948 */ /* 0x000fea0003800000 */
[----:B------:R-:W-:-:S13]  /*05a0*/  ISETP.GT.U32.AND P0, PT, R3, 0x1f, PT ;  /* 0x0000001f0300780c */ /* 0x000fda0003f04070 */
[----:B------:R-:W-:Y:S05]  /*05b0*/  @P0 EXIT ;  /* 0x000000000000094d */ /* 0x000fea0003800000 */
[----:B------:R-:W-:Y:S01]  /*05c0*/  ISETP.GE.AND P0, PT, R14, 0x40, PT ;  /* 0x000000400e00780c */ /* 0x000fe20003f06270 */
[----:B------:R-:W-:Y:S04]  /*05d0*/  BSSY.RECONVERGENT B2, `(.L_x_173) ;  /* 0x0000047000027945 */ /* 0x000fe80003800200 */
[----:B------:R-:W-:Y:S08]  /*05e0*/  BSSY.RELIABLE B1, `(.L_x_174) ;  /* 0x000003f000017945 */ /* 0x000ff00003800100 */
[----:B------:R-:W-:Y:S05]  /*05f0*/  @!P0 BRA `(.L_x_175) ;  /* 0x0000000000288947 */ /* 0x000fea0003800000 */
[----:B-123--:R-:W1:Y:S01]  /*0600*/  LDS R7, [R5+0x80] ;  /* 0x0000800005077984 */ /* 0x00ee620000000800 */
[----:B------:R-:W-:Y:S01]  /*0610*/  BSSY.RECONVERGENT B3, `(.L_x_176) ;  /* 0x0000007000037945 */ /* 0x000fe20003800200 */
[----:B-1----:R-:W-:-:S13]  /*0620*/  FSETP.GEU.AND P0, PT, R2, R7, PT ;  /* 0x000000070200720b */ /* 0x002fda0003f0e000 */
[----:B------:R-:W-:Y:S05]  /*0630*/  @P0 BRA `(.L_x_177) ;  /* 0x0000000000100947 */ /* 0x000fea0003800000 */
[----:B0-----:R-:W0:Y:S04]  /*0640*/  LDS R2, [R5+0x80] ;  /* 0x0000800005027984 */ /* 0x001e280000000800 */
[----:B0-----:R-:W-:Y:S04]  /*0650*/  STS [R5], R2 ;  /* 0x0000000205007388 */ /* 0x001fe80000000800 */
[----:B------:R-:W0:Y:S04]  /*0660*/  LDS R7, [R4+0x80] ;  /* 0x0000800004077984 */ /* 0x000e280000000800 */
[----:B0-----:R1:W-:Y:S02]  /*0670*/  STS [R4], R7 ;  /* 0x0000000704007388 */ /* 0x0013e40000000800 */
.L_x_177:
[----:B------:R-:W-:Y:S05]  /*0680*/  BSYNC.RECONVERGENT B3 ;  /* 0x0000000000037941 */ /* 0x000fea0003800200 */
.L_x_176:
[----:B------:R-:W-:Y:S05]  /*0690*/  BRA `(.L_x_178) ;  /* 0x0000000000087947 */ /* 0x000fea0003800000 */
.L_x_175:
[----:B------:R-:W-:-:S13]  /*06a0*/  ISETP.GE.AND P0, PT, R14, 0x20, PT ;  /* 0x000000200e00780c */ /* 0x000fda0003f06270 */
[----:B------:R-:W-:Y:S05]  /*06b0*/  @!P0 BRA `(.L_x_179) ;  /* 0x0000000000288947 */ /* 0x000fea0003800000 */
.L_x_178:
        /* <DEDUP_REMOVED lines=8> */
.L_x_181:
[----:B------:R-:W-:Y:S05]  /*0740*/  BSYNC.RECONVERGENT B3 ;  /* 0x0000000000037941 */ /* 0x000fea0003800200 */
.L_x_180:
[----:B------:R-:W-:Y:S05]  /*0750*/  BRA `(.L_x_182) ;  /* 0x0000000000087947 */ /* 0x000fea0003800000 */
.L_x_179:
[----:B------:R-:W-:-:S13]  /*0760*/  ISETP.GE.AND P0, PT, R14, 0x10, PT ;  /* 0x000000100e00780c */ /* 0x000fda0003f06270 */
[----:B------:R-:W-:Y:S05]  /*0770*/  @!P0 BRA `(.L_x_183) ;  /* 0x0000000000288947 */ /* 0x000fea0003800000 */
.L_x_182:
        /* <DEDUP_REMOVED lines=8> */
.L_x_185:
[----:B------:R-:W-:Y:S05]  /*0800*/  BSYNC.RECONVERGENT B3 ;  /* 0x0000000000037941 */ /* 0x000fea0003800200 */
.L_x_184:
[----:B------:R-:W-:Y:S05]  /*0810*/  BRA `(.L_x_186) ;  /* 0x0000000000087947 */ /* 0x000fea0003800000 */
.L_x_183:
[----:B------:R-:W-:-:S13]  /*0820*/  ISETP.GE.AND P0, PT, R14, 0x8, PT ;  /* 0x000000080e00780c */ /* 0x000fda0003f06270 */
[----:B------:R-:W-:Y:S05]  /*0830*/  @!P0 BRA `(.L_x_187) ;  /* 0x0000000000288947 */ /* 0x000fea0003800000 */
.L_x_186:
        /* <DEDUP_REMOVED lines=8> */
.L_x_189:
[----:B------:R-:W-:Y:S05]  /*08c0*/  BSYNC.RECONVERGENT B3 ;  /* 0x0000000000037941 */ /* 0x000fea0003800200 */
.L_x_188:
[----:B------:R-:W-:Y:S05]  /*08d0*/  BRA `(.L_x_190) ;  /* 0x0000000000087947 */ /* 0x000fea0003800000 */
.L_x_187:
[----:B------:R-:W-:-:S13]  /*08e0*/  ISETP.GE.AND P0, PT, R14, 0x4, PT ;  /* 0x000000040e00780c */ /* 0x000fda0003f06270 */
[----:B------:R-:W-:Y:S05]  /*08f0*/  @!P0 BRA `(.L_x_191) ;  /* 0x0000000000288947 */ /* 0x000fea0003800000 */
.L_x_190:
        /* <DEDUP_REMOVED lines=8> */
.L_x_193:
[----:B------:R-:W-:Y:S05]  /*0980*/  BSYNC.RECONVERGENT B3 ;  /* 0x0000000000037941 */ /* 0x000fea0003800200 */
.L_x_192:
[----:B------:R-:W-:Y:S05]  /*0990*/  BRA `(.L_x_194) ;  /* 0x00000000000c7947 */ /* 0x000fea0003800000 */
.L_x_191:
[----:B------:R-:W-:-:S13]  /*09a0*/  ISETP.GE.AND P0, PT, R14, 0x2, PT ;  /* 0x000000020e00780c */ /* 0x000fda0003f06270 */
[----:B------:R-:W-:Y:S05]  /*09b0*/  @!P0 BREAK.RELIABLE B1 ;  /* 0x0000000000018942 */ /* 0x000fea0003800100 */
[----:B------:R-:W-:Y:S05]  /*09c0*/  @!P0 BRA `(.L_x_195) ;  /* 0x00000000001c8947 */ /* 0x000fea0003800000 */
.L_x_194:
[----:B------:R-:W-:Y:S05]  /*09d0*/  BSYNC.RELIABLE B1 ;  /* 0x0000000000017941 */ /* 0x000fea0003800100 */
.L_x_174:
[----:B-123--:R-:W1:Y:S02]  /*09e0*/  LDS R7, [R5+0x4] ;  /* 0x0000040005077984 */ /* 0x00ee640000000800 */
[----:B-1----:R-:W-:-:S13]  /*09f0*/  FSETP.GEU.AND P0, PT, R2, R7, PT ;  /* 0x000000070200720b */ /* 0x002fda0003f0e000 */
[----:B0-----:R-:W0:Y:S04]  /*0a00*/  @!P0 LDS R2, [R5+0x4] ;  /* 0x0000040005028984 */ /* 0x001e280000000800 */
[----:B0-----:R-:W-:Y:S04]  /*0a10*/  @!P0 STS [R5], R2 ;  /* 0x0000000205008388 */ /* 0x001fe80000000800 */
[----:B------:R-:W0:Y:S04]  /*0a20*/  @!P0 LDS R7, [R4+0x4] ;  /* 0x0000040004078984 */ /* 0x000e280000000800 */
[----:B0-----:R4:W-:Y:S02]  /*0a30*/  @!P0 STS [R4], R7 ;  /* 0x0000000704008388 */ /* 0x0019e40000000800 */
.L_x_195:
[----:B------:R-:W-:Y:S05]  /*0a40*/  BSYNC.RECONVERGENT B2 ;  /* 0x0000000000027941 */ /* 0x000fea0003800200 */
.L_x_173:
[----:B------:R-:W-:Y:S05]  /*0a50*/  WARPSYNC.ALL ;  /* 0x0000000000007948 */ /* 0x000fea0003800000 */
[----:B------:R-:W-:Y:S01]  /*0a60*/  BAR.SYNC.DEFER_BLOCKING 0x0 ;  /* 0x0000000000007b1d */ /* 0x000fe20000010000 */
[----:B------:R-:W-:-:S13]  /*0a70*/  ISETP.NE.AND P0, PT, R3, RZ, PT ;  /* 0x000000ff0300720c */ /* 0x000fda0003f05270 */
[----:B------:R-:W-:Y:S05]  /*0a80*/  @P0 EXIT ;  /* 0x000000000000094d */ /* 0x000fea0003800000 */
[----:B-1234-:R-:W1:Y:S01]  /*0a90*/  LDS R7, [UR4] ;  /* 0x00000004ff077984 */ /* 0x01ee620008000800 */
[----:B0-----:R-:W0:Y:S03]  /*0aa0*/  LDC.64 R2, c[0x0][0x388] ;  /* 0x0000e200ff027b82 */ /* 0x001e260000000a00 */
[----:B------:R-:W2:Y:S05]  /*0ab0*/  LDS R9, [UR4+0x400] ;  /* 0x00040004ff097984 */ /* 0x000eaa0008000800 */
[----:B------:R-:W3:Y:S01]  /*0ac0*/  LDC.64 R4, c[0x0][0x390] ;  /* 0x0000e400ff047b82 */ /* 0x000ee20000000a00 */
[----:B0-----:R-:W-:-:S04]  /*0ad0*/  IMAD.WIDE.U32 R2, R0, 0x4, R2 ;  /* 0x0000000400027825 */ /* 0x001fc800078e0002 */
[----:B---3--:R-:W-:Y:S01]  /*0ae0*/  IMAD.WIDE.U32 R4, R0, 0x4, R4 ;  /* 0x0000000400047825 */ /* 0x008fe200078e0004 */
[----:B-1----:R-:W-:Y:S04]  /*0af0*/  STG.E desc[UR8][R2.64], R7 ;  /* 0x0000000702007986 */ /* 0x002fe8000c101908 */
[----:B--2---:R-:W-:Y:S01]  /*0b00*/  STG.E desc[UR8][R4.64], R9 ;  /* 0x0000000904007986 */ /* 0x004fe2000c101908 */
[----:B------:R-:W-:Y:S05]  /*0b10*/  EXIT ;  /* 0x000000000000794d */ /* 0x000fea0003800000 */
.L_x_196:
        /* <DEDUP_REMOVED lines=14> */
.L_x_621:


//--------------------- .text.reduce_max_finalf   --------------------------
	.section	.text.reduce_max_finalf,"ax",@progbits
	.align	128
        .global         reduce_max_finalf
        .type           reduce_max_finalf,@function
        .size           reduce_max_finalf,(.L_x_622 - reduce_max_finalf)
        .other          reduce_max_finalf,@"STO_CUDA_ENTRY STV_DEFAULT"
reduce_max_finalf:
.text.reduce_max_finalf:
        /* <DEDUP_REMOVED lines=8> */
[----:B------:R-:W-:-:S04]  /*0080*/  IMAD.SHL.U32 R10, R3, 0x2, RZ ;  /* 0x00000002030a7824 */ /* 0x000fc800078e00ff */
[----:B0-----:R-:W-:-:S05]  /*0090*/  IMAD R11, R10, R0, R9 ;  /* 0x000000000a0b7224 */ /* 0x001fca00078e0209 */
[----:B------:R-:W-:-:S13]  /*00a0*/  ISETP.GE.U32.AND P0, PT, R11, UR4, PT ;  /* 0x000000040b007c0c */ /* 0x000fda000bf06070 */
[----:B--2---:R-:W-:Y:S05]  /*00b0*/  @P0 BRA `(.L_x_198) ;  /* 0x00000000007c0947 */ /* 0x004fea0003800000 */
[----:B------:R-:W0:Y:S01]  /*00c0*/  LDC.64 R6, c[0x0][0x390] ;  /* 0x0000e400ff067b82 */ /* 0x000e220000000a00 */
[----:B------:R-:W1:Y:S01]  /*00d0*/  LDCU UR4, c[0x0][0x370] ;  /* 0x00006e00ff0477ac */ /* 0x000e620008000800 */
[----:B------:R-:W-:Y:S02]  /*00e0*/  IMAD.MOV.U32 R13, RZ, RZ, R11 ;  /* 0x000000ffff0d7224 */ /* 0x000fe400078e000b */
[----:B------:R-:W-:-:S04]  /*00f0*/  IMAD.MOV.U32 R8, RZ, RZ, RZ ;  /* 0x000000ffff087224 */ /* 0x000fc800078e00ff */
[----:B------:R-:W2:Y:S08]  /*0100*/  LDC.64 R4, c[0x0][0x380] ;  /* 0x0000e000ff047b82 */ /* 0x000eb00000000a00 */
[----:B------:R-:W3:Y:S01]  /*0110*/  LDC.64 R2, c[0x0][0x398] ;  /* 0x0000e600ff027b82 */ /* 0x000ee20000000a00 */
[----:B-1----:R-:W-:-:S07]  /*0120*/  IMAD R12, R10, UR4, RZ ;  /* 0x000000040a0c7c24 */ /* 0x002fce000f8e02ff */
.L_x_203:
[----:B-12---:R-:W-:-:S05]  /*0130*/  IMAD.WIDE.U32 R10, R13, 0x4, R4 ;  /* 0x000000040d0a7825 */ /* 0x006fca00078e0004 */
[----:B------:R-:W2:Y:S01]  /*0140*/  LDG.E R15, desc[UR8][R10.64] ;  /* 0x000000080a0f7981 */ /* 0x000ea2000c1e1900 */
[----:B---3--:R-:W-:Y:S01]  /*0150*/  IMAD.IADD R17, R13, 0x1, R3 ;  /* 0x000000010d117824 */ /* 0x008fe200078e0203 */
[----:B------:R-:W-:Y:S04]  /*0160*/  BSSY.RECONVERGENT B1, `(.L_x_199) ;  /* 0x0000007000017945 */ /* 0x000fe80003800200 */
[----:B------:R-:W-:Y:S02]  /*0170*/  ISETP.GE.U32.AND P1, PT, R17, R2, PT ;  /* 0x000000021100720c */ /* 0x000fe40003f26070 */
[----:B--2---:R-:W-:-:S13]  /*0180*/  FSETP.GEU.AND P0, PT, R8, R15, PT ;  /* 0x0000000f0800720b */ /* 0x004fda0003f0e000 */
[----:B-----5:R-:W-:Y:S05]  /*0190*/  @P0 BRA `(.L_x_200) ;  /* 0x00000000000c0947 */ /* 0x020fea0003800000 */
[----:B0-----:R-:W-:-:S05]  /*01a0*/  IMAD.WIDE.U32 R10, R13, 0x4, R6 ;  /* 0x000000040d0a7825 */ /* 0x001fca00078e0006 */
[----:B------:R1:W5:Y:S01]  /*01b0*/  LDG.E R14, desc[UR8][R10.64] ;  /* 0x000000080a0e7981 */ /* 0x000362000c1e1900 */
[----:B------:R-:W-:-:S07]  /*01c0*/  IMAD.MOV.U32 R8, RZ, RZ, R15 ;  /* 0x000000ffff087224 */ /* 0x000fce00078e000f */
.L_x_200:
[----:B------:R-:W-:Y:S05]  /*01d0*/  BSYNC.RECONVERGENT B1 ;  /* 0x0000000000017941 */ /* 0x000fea0003800200 */
.L_x_199:
[----:B------:R-:W-:Y:S04]  /*01e0*/  BSSY.RECONVERGENT B1, `(.L_x_201) ;  /* 0x0000009000017945 */ /* 0x000fe80003800200 */
[----:B------:R-:W-:Y:S05]  /*01f0*/  @P1 BRA `(.L_x_202) ;  /* 0x00000000001c1947 */ /* 0x000fea0003800000 */
[----:B-1----:R-:W-:-:S05]  /*0200*/  IMAD.WIDE.U32 R10, R17, 0x4, R4 ;  /* 0x00000004110a7825 */ /* 0x002fca00078e0004 */
[----:B------:R-:W2:Y:S02]  /*0210*/  LDG.E R15, desc[UR8][R10.64] ;  /* 0x000000080a0f7981 */ /* 0x000ea4000c1e1900 */
[----:B--2---:R-:W-:-:S13]  /*0220*/  FSETP.GEU.AND P0, PT, R8, R15, PT ;  /* 0x0000000f0800720b */ /* 0x004fda0003f0e000 */
[----:B------:R-:W-:Y:S05]  /*0230*/  @P0 BRA `(.L_x_202) ;  /* 0x00000000000c0947 */ /* 0x000fea0003800000 */
[----:B0-----:R-:W-:-:S05]  /*0240*/  IMAD.WIDE.U32 R10, R17, 0x4, R6 ;  /* 0x00000004110a7825 */ /* 0x001fca00078e0006 */
[----:B-----5:R2:W5:Y:S01]  /*0250*/  LDG.E R14, desc[UR8][R10.64] ;  /* 0x000000080a0e7981 */ /* 0x020562000c1e1900 */
[----:B------:R-:W-:-:S07]  /*0260*/  IMAD.MOV.U32 R8, RZ, RZ, R15 ;  /* 0x000000ffff087224 */ /* 0x000fce00078e000f */
.L_x_202:
[----:B------:R-:W-:Y:S05]  /*0270*/  BSYNC.RECONVERGENT B1 ;  /* 0x0000000000017941 */ /* 0x000fea0003800200 */
.L_x_201:
[----:B------:R-:W-:-:S05]  /*0280*/  IMAD.IADD R13, R12, 0x1, R13 ;  /* 0x000000010c0d7824 */ /* 0x000fca00078e020d */
[----:B------:R-:W-:-:S13]  /*0290*/  ISETP.GE.U32.AND P0, PT, R13, R2, PT ;  /* 0x000000020d00720c */ /* 0x000fda0003f06070 */
[----:B------:R-:W-:Y:S05]  /*02a0*/  @!P0 BRA `(.L_x_203) ;  /* 0xfffffffc00a08947 */ /* 0x000fea000383ffff */
.L_x_198:
[----:B------:R-:W-:Y:S05]  /*02b0*/  BSYNC.RECONVERGENT B0 ;  /* 0x0000000000007941 */ /* 0x000fea0003800200 */
.L_x_197:
[----:B------:R-:W3:Y:S01]  /*02c0*/  S2UR UR6, SR_CgaCtaId ;  /* 0x00000000000679c3 */ /* 0x000ee20000008800 */
[----:B------:R-:W-:Y:S01]  /*02d0*/  UMOV UR4, 0x400 ;  /* 0x0000040000047882 */ /* 0x000fe20000000000 */
[----:B------:R-:W-:Y:S01]  /*02e0*/  ISETP.GE.AND P0, PT, R3, 0x200, PT ;  /* 0x000002000300780c */ /* 0x000fe20003f06270 */
[----:B------:R-:W-:Y:S01]  /*02f0*/  UIADD3 UR5, UPT, UPT, UR4, 0x400, URZ ;  /* 0x0000040004057890 */ /* 0x000fe2000fffe0ff */
[----:B------:R-:W-:Y:S04]  /*0300*/  BSSY.RECONVERGENT B1, `(.L_x_204) ;  /* 0x0000033000017945 */ /* 0x000fe80003800200 */
[----:B------:R-:W-:Y:S01]  /*0310*/  BSSY.RELIABLE B0, `(.L_x_205) ;  /* 0x0000026000007945 */ /* 0x000fe20003800100 */
[----:B---3--:R-:W-:Y:S02]  /*0320*/  ULEA UR4, UR6, UR4, 0x18 ;  /* 0x0000000406047291 */ /* 0x008fe4000f8ec0ff */
[----:B------:R-:W-:-:S04]  /*0330*/  ULEA UR5, UR6, UR5, 0x18 ;  /* 0x0000000506057291 */ /* 0x000fc8000f8ec0ff */
[C---:B------:R-:W-:Y:S02]  /*0340*/  LEA R5, R9.reuse, UR4, 0x2 ;  /* 0x0000000409057c11 */ /* 0x040fe4000f8e10ff */
[----:B0-----:R-:W-:-:S03]  /*0350*/  LEA R7, R9, UR5, 0x2 ;  /* 0x0000000509077c11 */ /* 0x001fc6000f8e10ff */
[----:B------:R0:W-:Y:S04]  /*0360*/  STS [R5], R8 ;  /* 0x0000000805007388 */ /* 0x0001e80000000800 */
[----:B-----5:R0:W-:Y:S01]  /*0370*/  STS [R7], R14 ;  /* 0x0000000e07007388 */ /* 0x0201e20000000800 */
[----:B------:R-:W-:Y:S06]  /*0380*/  BAR.SYNC.DEFER_BLOCKING 0x0 ;  /* 0x0000000000007b1d */ /* 0x000fec0000010000 */
[----:B------:R-:W-:Y:S05]  /*0390*/  @!P0 BRA `(.L_x_206) ;  /* 0x0000000000308947 */ /* 0x000fea0003800000 */
[----:B------:R-:W-:Y:S01]  /*03a0*/  ISETP.GT.U32.AND P0, PT, R9, 0xff, PT ;  /* 0x000000ff0900780c */ /* 0x000fe20003f04070 */
[----:B------:R-:W-:-:S12]  /*03b0*/  BSSY.RECONVERGENT B2, `(.L_x_207) ;  /* 0x0000008000027945 */ /* 0x000fd80003800200 */
[----:B------:R-:W-:Y:S05]  /*03c0*/  @P0 BRA `(.L_x_208) ;  /* 0x0000000000180947 */ /* 0x000fea0003800000 */
[----:B------:R-:W3:Y:S02]  /*03d0*/  LDS R2, [R5+0x400] ;  /* 0x0004000005027984 */ /* 0x000ee40000000800 */
[----:B---3--:R-:W-:-:S13]  /*03e0*/  FSETP.GEU.AND P0, PT, R8, R2, PT ;  /* 0x000000020800720b */ /* 0x008fda0003f0e000 */
[----:B------:R-:W-:Y:S01]  /*03f0*/  @!P0 STS [R5], R2 ;  /* 0x0000000205008388 */ /* 0x000fe20000000800 */
[----:B0-----:R-:W-:-:S03]  /*0400*/  @!P0 IMAD.MOV.U32 R8, RZ, RZ, R2 ;  /* 0x000000ffff088224 */ /* 0x001fc600078e0002 */
[----:B------:R-:W0:Y:S04]  /*0410*/  @!P0 LDS R4, [R7+0x400] ;  /* 0x0004000007048984 */ /* 0x000e280000000800 */
[----:B0-----:R3:W-:Y:S02]  /*0420*/  @!P0 STS [R7], R4 ;  /* 0x0000000407008388 */ /* 0x0017e40000000800 */
.L_x_208:
[----:B------:R-:W-:Y:S05]  /*0430*/  BSYNC.RECONVERGENT B2 ;  /* 0x0000000000027941 */ /* 0x000fea0003800200 */
.L_x_207:
[----:B------:R-:W-:Y:S06]  /*0440*/  BAR.SYNC.DEFER_BLOCKING 0x0 ;  /* 0x0000000000007b1d */ /* 0x000fec0000010000 */
[----:B------:R-:W-:Y:S05]  /*0450*/  BRA `(.L_x_209) ;  /* 0x0000000000087947 */ /* 0x000fea0003800000 */
.L_x_206:
[----:B------:R-:W-:-:S13]  /*0460*/  ISETP.GE.AND P0, PT, R3, 0x100, PT ;  /* 0x000001000300780c */ /* 0x000fda0003f06270 */
[----:B------:R-:W-:Y:S05]  /*0470*/  @!P0 BRA `(.L_x_210) ;  /* 0x0000000000308947 */ /* 0x000fea0003800000 */
.L_x_209:
[----:B------:R-:W-:Y:S01]  /*0480*/  ISETP.GT.U32.AND P0, PT, R9, 0x7f, PT ;  /* 0x0000007f0900780c */ /* 0x000fe20003f04070 */
[----:B------:R-:W-:-:S12]  /*0490*/  BSSY.RECONVERGENT B2, `(.L_x_211) ;  /* 0x0000008000027945 */ /* 0x000fd80003800200 */
[----:B------:R-:W-:Y:S05]  /*04a0*/  @P0 BRA `(.L_x_212) ;  /* 0x0000000000180947 */ /* 0x000fea0003800000 */
[----:B------:R-:W4:Y:S02]  /*04b0*/  LDS R2, [R5+0x200] ;  /* 0x0002000005027984 */ /* 0x000f240000000800 */
[----:B----4-:R-:W-:-:S13]  /*04c0*/  FSETP.GEU.AND P0, PT, R8, R2, PT ;  /* 0x000000020800720b */ /* 0x010fda0003f0e000 */
[----:B------:R-:W-:Y:S01]  /*04d0*/  @!P0 STS [R5], R2 ;  /* 0x0000000205008388 */ /* 0x000fe20000000800 */
[----:B0-----:R-:W-:-:S03]  /*04e0*/  @!P0 IMAD.MOV.U32 R8, RZ, RZ, R2 ;  /* 0x000000ffff088224 */ /* 0x001fc600078e0002 */
[----:B---3--:R-:W0:Y:S04]  /*04f0*/  @!P0 LDS R4, [R7+0x200] ;  /* 0x0002000007048984 */ /* 0x008e280000000800 */
[----:B0-----:R4:W-:Y:S02]  /*0500*/  @!P0 STS [R7], R4 ;  /* 0x0000000407008388 */ /* 0x0019e40000000800 */
.L_x_212:
[----:B------:R-:W-:Y:S05]  /*0510*/  BSYNC.RECONVERGENT B2 ;  /* 0x0000000000027941 */ /* 0x000fea0003800200 */
.L_x_211:
[----:B------:R-:W-:Y:S06]  /*0520*/  BAR.SYNC.DEFER_BLOCKING 0x0 ;  /* 0x0000000000007b1d */ /* 0x000fec0000010000 */
[----:B------:R-:W-:Y:S05]  /*0530*/  BRA `(.L_x_213) ;  /* 0x00000000000c7947 */ /* 0x000fea0003800000 */
.L_x_210:
[----:B------:R-:W-:-:S13]  /*0540*/  ISETP.GE.AND P0, PT, R3, 0x80, PT ;  /* 0x000000800300780c */ /* 0x000fda0003f06270 */
[----:B------:R-:W-:Y:S05]  /*0550*/  @!P0 BREAK.RELIABLE B0 ;  /* 0x0000000000008942 */ /* 0x000fea0003800100 */
[----:B------:R-:W-:Y:S05]  /*0560*/  @!P0 BRA `(.L_x_214) ;  /* 0x0000000000308947 */ /* 0x000fea0003800000 */
.L_x_213:
[----:B------:R-:W-:Y:S05]  /*0570*/  BSYNC.RELIABLE B0 ;  /* 0x0000000000007941 */ /* 0x000fea0003800100 */
.L_x_205:
[----:B------:R-:W-:Y:S01]  /*0580*/  ISETP.GT.U32.AND P0, PT, R9, 0x3f, PT ;  /* 0x0000003f0900780c */ /* 0x000fe20003f04070 */
[----:B------:R-:W-:-:S12]  /*0590*/  BSSY.RECONVERGENT B2, `(.L_x_215) ;  /* 0x0000008000027945 */ /* 0x000fd80003800200 */
[----:B------:R-:W-:Y:S05]  /*05a0*/  @P0 BRA `(.L_x_216) ;  /* 0x0000000000180947 */ /* 0x000fea0003800000 */
[----:B------:R-:W5:Y:S02]  /*05b0*/  LDS R2, [R5+0x100] ;  /* 0x0001000005027984 */ /* 0x000f640000000800 */
[----:B-----5:R-:W-:-:S13]  /*05c0*/  FSETP.GEU.AND P0, PT, R8, R2, PT ;  /* 0x000000020800720b */ /* 0x020fda0003f0e000 */
[----:B------:R-:W-:Y:S01]  /*05d0*/  @!P0 STS [R5], R2 ;  /* 0x0000000205008388 */ /* 0x000fe20000000800 */
[----:B0-----:R-:W-:-:S03]  /*05e0*/  @!P0 IMAD.MOV.U32 R8, RZ, RZ, R2 ;  /* 0x000000ffff088224 */ /* 0x001fc600078e0002 */
[----:B---34-:R-:W0:Y:S04]  /*05f0*/  @!P0 LDS R4, [R7+0x100] ;  /* 0x0001000007048984 */ /* 0x018e280000000800 */
[----:B0-----:R0:W-:Y:S02]  /*0600*/  @!P0 STS [R7], R4 ;  /* 0x0000000407008388 */ /* 0x0011e40000000800 */
.L_x_216:
[----:B------:R-:W-:Y:S05]  /*0610*/  BSYNC.RECONVERGENT B2 ;  /* 0x0000000000027941 */ /* 0x000fea0003800200 */
.L_x_215:
[----:B------:R-:W-:Y:S06]  /*0620*/  BAR.SYNC.DEFER_BLOCKING 0x0 ;  /* 0x0000000000007b1d */ /* 0x000fec0000010000 */
.L_x_214:
[----:B------:R-:W-:Y:S05]  /*0630*/  BSYNC.RECONVERGENT B1 ;  /* 0x0000000000017941 */ /* 0x000fea0003800200 */
.L_x_204:
[----:B------:R-:W-:Y:S05]  /*0640*/  WARPSYNC.ALL ;  /* 0x0000000000007948 */ /* 0x000fea0003800000 */
[----:B------:R-:W-:-:S13]  /*0650*/  ISETP.GT.U32.AND P0, PT, R9, 0x1f, PT ;  /* 0x0000001f0900780c */ /* 0x000fda0003f04070 */
[----:B------:R-:W-:Y:S05]  /*0660*/  @P0 EXIT ;  /* 0x000000000000094d */ /* 0x000fea0003800000 */
[----:B------:R-:W-:Y:S01]  /*0670*/  ISETP.GE.AND P0, PT, R3, 0x40, PT ;  /* 0x000000400300780c */ /* 0x000fe20003f06270 */
[----:B------:R-:W-:Y:S04]  /*0680*/  BSSY.RECONVERGENT B2, `(.L_x_217) ;  /* 0x0000047000027945 */ /* 0x000fe80003800200 */
[----:B------:R-:W-:Y:S08]  /*0690*/  BSSY.RELIABLE B1, `(.L_x_218) ;  /* 0x000003f000017945 */ /* 0x000ff00003800100 */
[----:B------:R-:W-:Y:S05]  /*06a0*/  @!P0 BRA `(.L_x_219) ;  /* 0x0000000000288947 */ /* 0x000fea0003800000 */
[----:B------:R-:W5:Y:S01]  /*06b0*/  LDS R3, [R5+0x80] ;  /* 0x0000800005037984 */ /* 0x000f620000000800 */
[----:B------:R-:W-:Y:S01]  /*06c0*/  BSSY.RECONVERGENT B3, `(.L_x_220) ;  /* 0x0000007000037945 */ /* 0x000fe20003800200 */
[----:B-----5:R-:W-:-:S13]  /*06d0*/  FSETP.GEU.AND P0, PT, R8, R3, PT ;  /* 0x000000030800720b */ /* 0x020fda0003f0e000 */
[----:B------:R-:W-:Y:S05]  /*06e0*/  @P0 BRA `(.L_x_221) ;  /* 0x0000000000100947 */ /* 0x000fea0003800000 */
[----:B0-----:R-:W0:Y:S04]  /*06f0*/  LDS R8, [R5+0x80] ;  /* 0x0000800005087984 */ /* 0x001e280000000800 */
[----:B0-----:R-:W-:Y:S04]  /*0700*/  STS [R5], R8 ;  /* 0x0000000805007388 */ /* 0x001fe80000000800 */
[----:B------:R-:W0:Y:S04]  /*0710*/  LDS R2, [R7+0x80] ;  /* 0x0000800007027984 */ /* 0x000e280000000800 */
[----:B0-----:R0:W-:Y:S02]  /*0720*/  STS [R7], R2 ;  /* 0x0000000207007388 */ /* 0x0011e40000000800 */
.L_x_221:
[----:B------:R-:W-:Y:S05]  /*0730*/  BSYNC.RECONVERGENT B3 ;  /* 0x0000000000037941 */ /* 0x000fea0003800200 */
.L_x_220:
[----:B------:R-:W-:Y:S05]  /*0740*/  BRA `(.L_x_222) ;  /* 0x0000000000087947 */ /* 0x000fea0003800000 */
.L_x_219:
[----:B------:R-:W-:-:S13]  /*0750*/  ISETP.GE.AND P0, PT, R3, 0x20, PT ;  /* 0x000000200300780c */ /* 0x000fda0003f06270 */
[----:B------:R-:W-:Y:S05]  /*0760*/  @!P0 BRA `(.L_x_223) ;  /* 0x0000000000288947 */ /* 0x000fea0003800000 */
.L_x_222:
        /* <DEDUP_REMOVED lines=8> */
.L_x_225:
[----:B------:R-:W-:Y:S05]  /*07f0*/  BSYNC.RECONVERGENT B3 ;  /* 0x0000000000037941 */ /* 0x000fea0003800200 */
.L_x_224:
[----:B------:R-:W-:Y:S05]  /*0800*/  BRA `(.L_x_226) ;  /* 0x0000000000087947 */ /* 0x000fea0003800000 */
.L_x_223:
[----:B------:R-:W-:-:S13]  /*0810*/  ISETP.GE.AND P0, PT, R3, 0x10, PT ;  /* 0x000000100300780c */ /* 0x000fda0003f06270 */
[----:B------:R-:W-:Y:S05]  /*0820*/  @!P0 BRA `(.L_x_227) ;  /* 0x0000000000288947 */ /* 0x000fea0003800000 */
.L_x_226:
        /* <DEDUP_REMOVED lines=8> */
.L_x_229:
[----:B------:R-:W-:Y:S05]  /*08b0*/  BSYNC.RECONVERGENT B3 ;  /* 0x0000000000037941 */ /* 0x000fea0003800200 */
.L_x_228:
[----:B------:R-:W-:Y:S05]  /*08c0*/  BRA `(.L_x_230) ;  /* 0x0000000000087947 */ /* 0x000fea0003800000 */
.L_x_227:
[----:B------:R-:W-:-:S13]  /*08d0*/  ISETP.GE.AND P0, PT, R3, 0x8, PT ;  /* 0x000000080300780c */ /* 0x000fda0003f06270 */
[----:B------:R-:W-:Y:S05]  /*08e0*/  @!P0 BRA `(.L_x_231) ;  /* 0x0000000000288947 */ /* 0x000fea0003800000 */
.L_x_230:
        /* <DEDUP_REMOVED lines=8> */
.L_x_233:
[----:B------:R-:W-:Y:S05]  /*0970*/  BSYNC.RECONVERGENT B3 ;  /* 0x0000000000037941 */ /* 0x000fea0003800200 */
.L_x_232:
[----:B------:R-:W-:Y:S05]  /*0980*/  BRA `(.L_x_234) ;  /* 0x0000000000087947 */ /* 0x000fea0003800000 */
.L_x_231:
[----:B------:R-:W-:-:S13]  /*0990*/  ISETP.GE.AND P0, PT, R3, 0x4, PT ;  /* 0x000000040300780c */ /* 0x000fda0003f06270 */
[----:B------:R-:W-:Y:S05]  /*09a0*/  @!P0 BRA `(.L_x_235) ;  /* 0x0000000000288947 */ /* 0x000fea0003800000 */
.L_x_234:
        /* <DEDUP_REMOVED lines=8> */
.L_x_237:
[----:B------:R-:W-:Y:S05]  /*0a30*/  BSYNC.RECONVERGENT B3 ;  /* 0x0000000000037941 */ /* 0x000fea0003800200 */
.L_x_236:
[----:B------:R-:W-:Y:S05]  /*0a40*/  BRA `(.L_x_238) ;  /* 0x00000000000c7947 */ /* 0x000fea0003800000 */
.L_x_235:
[----:B------:R-:W-:-:S13]  /*0a50*/  ISETP.GE.AND P0, PT, R3, 0x2, PT ;  /* 0x000000020300780c */ /* 0x000fda0003f06270 */
[----:B------:R-:W-:Y:S05]  /*0a60*/  @!P0 BREAK.RELIABLE B1 ;  /* 0x0000000000018942 */ /* 0x000fea0003800100 */
[----:B------:R-:W-:Y:S05]  /*0a70*/  @!P0 BRA `(.L_x_239) ;  /* 0x00000000001c8947 */ /* 0x000fea0003800000 */
.L_x_238:
[----:B------:R-:W-:Y:S05]  /*0a80*/  BSYNC.RELIABLE B1 ;  /* 0x0000000000017941 */ /* 0x000fea0003800100 */
.L_x_218:
[----:B------:R-:W5:Y:S02]  /*0a90*/  LDS R3, [R5+0x4] ;  /* 0x0000040005037984 */ /* 0x000f640000000800 */
[----:B-----5:R-:W-:-:S13]  /*0aa0*/  FSETP.GEU.AND P0, PT, R8, R3, PT ;  /* 0x000000030800720b */ /* 0x020fda0003f0e000 */
[----:B0-----:R-:W0:Y:S04]  /*0ab0*/  @!P0 LDS R2, [R5+0x4] ;  /* 0x0000040005028984 */ /* 0x001e280000000800 */
[----:B0-----:R-:W-:Y:S04]  /*0ac0*/  @!P0 STS [R5], R2 ;  /* 0x0000000205008388 */ /* 0x001fe80000000800 */
[----:B---34-:R-:W0:Y:S04]  /*0ad0*/  @!P0 LDS R4, [R7+0x4] ;  /* 0x0000040007048984 */ /* 0x018e280000000800 */
[----:B0-----:R0:W-:Y:S02]  /*0ae0*/  @!P0 STS [R7], R4 ;  /* 0x0000000407008388 */ /* 0x0011e40000000800 */
.L_x_239:
[----:B------:R-:W-:Y:S05]  /*0af0*/  BSYNC.RECONVERGENT B2 ;  /* 0x0000000000027941 */ /* 0x000fea0003800200 */
.L_x_217:
[----:B------:R-:W-:Y:S05]  /*0b00*/  WARPSYNC.ALL ;  /* 0x0000000000007948 */ /* 0x000fea0003800000 */
[----:B------:R-:W-:Y:S01]  /*0b10*/  BAR.SYNC.DEFER_BLOCKING 0x0 ;  /* 0x0000000000007b1d */ /* 0x000fe20000010000 */
[----:B------:R-:W-:-:S13]  /*0b20*/  ISETP.NE.AND P0, PT, R9, RZ, PT ;  /* 0x000000ff0900720c */ /* 0x000fda0003f05270 */
[----:B------:R-:W-:Y:S05]  /*0b30*/  @P0 EXIT ;  /* 0x000000000000094d */ /* 0x000fea0003800000 */
[----:B0--34-:R-:W0:Y:S01]  /*0b40*/  LDS R7, [UR4] ;  /* 0x00000004ff077984 */ /* 0x019e220008000800 */
[----:B------:R-:W3:Y:S03]  /*0b50*/  LDC.64 R2, c[0x0][0x388] ;  /* 0x0000e200ff027b82 */ /* 0x000ee60000000a00 */
[----:B------:R-:W4:Y:S05]  /*0b60*/  LDS R9, [UR4+0x400] ;  /* 0x00040004ff097984 */ /* 0x000f2a0008000800 */
[----:B------:R-:W5:Y:S01]  /*0b70*/  LDC.64 R4, c[0x0][0x390] ;  /* 0x0000e400ff047b82 */ /* 0x000f620000000a00 */
[----:B---3--:R-:W-:-:S04]  /*0b80*/  IMAD.WIDE.U32 R2, R0, 0x4, R2 ;  /* 0x0000000400027825 */ /* 0x008fc800078e0002 */
[----:B-----5:R-:W-:Y:S01]  /*0b90*/  IMAD.WIDE.U32 R4, R0, 0x4, R4 ;  /* 0x0000000400047825 */ /* 0x020fe200078e0004 */
[----:B0-----:R-:W-:Y:S04]  /*0ba0*/  STG.E desc[UR8][R2.64], R7 ;  /* 0x0000000702007986 */ /* 0x001fe8000c101908 */
[----:B----4-:R-:W-:Y:S01]  /*0bb0*/  STG.E desc[UR8][R4.64], R9 ;  /* 0x0000000904007986 */ /* 0x010fe2000c101908 */
[----:B------:R-:W-:Y:S05]  /*0bc0*/  EXIT ;  /* 0x000000000000794d */ /* 0x000fea0003800000 */
.L_x_240:
        /* <DEDUP_REMOVED lines=11> */
.L_x_622:


//--------------------- .text.elt_prod_conj_v3f   --------------------------
	.section	.text.elt_prod_conj_v3f,"ax",@progbits
	.align	128
        .global         elt_prod_conj_v3f
        .type           elt_prod_conj_v3f,@function
        .size           elt_prod_conj_v3f,(.L_x_608 - elt_prod_conj_v3f)
        .other          elt_prod_conj_v3f,@"STO_CUDA_ENTRY STV_DEFAULT"
elt_prod_conj_v3f:
.text.elt_prod_conj_v3f:
[----:B------:R-:W-:Y:S01]  /*0000*/  LDC R1, c[0x0][0x37c] ;  /* 0x0000df00ff017b82 */ /* 0x000fe20000000800 */
[----:B------:R-:W0:Y:S01]  /*0010*/  S2R R6, SR_TID.X ;  /* 0x0000000000067919 */ /* 0x000e220000002100 */
[----:B------:R-:W1:Y:S01]  /*0020*/  LDCU UR4, c[0x0][0x398] ;  /* 0x00007300ff0477ac */ /* 0x000e620008000800 */
[----:B------:R-:W0:Y:S02]  /*0030*/  S2R R3, SR_CTAID.X ;  /* 0x0000000000037919 */ /* 0x000e240000002500 */
[----:B0-----:R-:W-:-:S05]  /*0040*/  IMAD R6, R3, 0x100, R6 ;  /* 0x0000010003067824 */ /* 0x001fca00078e0206 */
[----:B-1----:R-:W-:-:S13]  /*0050*/  ISETP.GE.AND P0, PT, R6, UR4, PT ;  /* 0x0000000406007c0c */ /* 0x002fda000bf06270 */
[----:B------:R-:W-:Y:S05]  /*0060*/  @P0 EXIT ;  /* 0x000000000000094d */ /* 0x000fea0003800000 */
[----:B------:R-:W0:Y:S01]  /*0070*/  LDC.64 R4, c[0x0][0x388] ;  /* 0x0000e200ff047b82 */ /* 0x000e220000000a00 */
[----:B------:R-:W1:Y:S07]  /*0080*/  LDCU.64 UR4, c[0x0][0x358] ;  /* 0x00006b00ff0477ac */ /* 0x000e6e0008000a00 */
[----:B------:R-:W2:Y:S01]  /*0090*/  LDC.64 R8, c[0x0][0x390] ;  /* 0x0000e400ff087b82 */ /* 0x000ea20000000a00 */
[----:B0-----:R-:W-:-:S06]  /*00a0*/  IMAD.WIDE R4, R6, 0x8, R4 ;  /* 0x0000000806047825 */ /* 0x001fcc00078e0204 */
[----:B-1----:R-:W3:Y:S01]  /*00b0*/  LDG.E.64 R4, desc[UR4][R4.64] ;  /* 0x0000000404047981 */ /* 0x002ee2000c1e1b00 */
[----:B--2---:R-:W-:-:S06]  /*00c0*/  IMAD.WIDE R8, R6, 0x8, R8 ;  /* 0x0000000806087825 */ /* 0x004fcc00078e0208 */
[----:B------:R-:W3:Y:S01]  /*00d0*/  LDG.E.64 R8, desc[UR4][R8.64] ;  /* 0x0000000408087981 */ /* 0x000ee2000c1e1b00 */
[----:B------:R-:W-:Y:S01]  /*00e0*/  BSSY.RECONVERGENT B0, `(.L_x_241) ;  /* 0x0000014000007945 */ /* 0x000fe20003800200 */
[-C--:B---3--:R-:W-:Y:S01]  /*00f0*/  FMUL R0, R4, R9.reuse ;  /* 0x0000000904007220 */ /* 0x088fe20000400000 */
[----:B------:R-:W-:-:S03]  /*0100*/  FMUL R3, R5, R9 ;  /* 0x0000000905037220 */ /* 0x000fc60000400000 */
[-C--:B------:R-:W-:Y:S01]  /*0110*/  FFMA R0, R5, R8.reuse, -R0 ;  /* 0x0000000805007223 */ /* 0x080fe20000000800 */
[----:B------:R-:W-:-:S03]  /*0120*/  FFMA R3, R4, R8, R3 ;  /* 0x0000000804037223 */ /* 0x000fc60000000003 */
[----:B------:R-:W-:-:S04]  /*0130*/  FMUL R2, R0, R0 ;  /* 0x0000000000027220 */ /* 0x000fc80000400000 */
[----:B------:R-:W-:-:S04]  /*0140*/  FFMA R2, R3, R3, R2 ;  /* 0x0000000303027223 */ /* 0x000fc80000000002 */
[----:B------:R-:W-:Y:S01]  /*0150*/  VIADD R10, R2, 0xf3000000 ;  /* 0xf3000000020a7836 */ /* 0x000fe20000000000 */
[----:B------:R0:W1:Y:S04]  /*0160*/  MUFU.RSQ R7, R2 ;  /* 0x0000000200077308 */ /* 0x0000680000001400 */
[----:B------:R-:W-:-:S13]  /*0170*/  ISETP.GT.U32.AND P0, PT, R10, 0x727fffff, PT ;  /* 0x727fffff0a00780c */ /* 0x000fda0003f04070 */
[----:B01----:R-:W-:Y:S05]  /*0180*/  @!P0 BRA `(.L_x_242) ;  /* 0x0000000000148947 */ /* 0x003fea0003800000 */
[----:B------:R-:W-:Y:S02]  /*0190*/  MOV R4, R2 ;  /* 0x0000000200047202 */ /* 0x000fe40000000f00 */
[----:B------:R-:W-:-:S07]  /*01a0*/  MOV R12, 0x1c0 ;  /* 0x000001c0000c7802 */ /* 0x000fce0000000f00 */
[----:B------:R-:W-:Y:S05]  /*01b0*/  CALL.REL.NOINC `($__internal_0_$__cuda_sm20_sqrt_rn_f32_slowpath) ;  /* 0x00000004004c7944 */ /* 0x000fea0003c00000 */
[----:B------:R-:W-:Y:S01]  /*01c0*/  IMAD.MOV.U32 R2, RZ, RZ, R7 ;  /* 0x000000ffff027224 */ /* 0x000fe200078e0007 */
[----:B------:R-:W-:Y:S06]  /*01d0*/  BRA `(.L_x_243) ;  /* 0x0000000000107947 */ /* 0x000fec0003800000 */
.L_x_242:
[----:B------:R-:W-:Y:S01]  /*01e0*/  FMUL.FTZ R5, R2, R7 ;  /* 0x0000000702057220 */ /* 0x000fe20000410000 */
[----:B------:R-:W-:-:S03]  /*01f0*/  FMUL.FTZ R7, R7, 0.5 ;  /* 0x3f00000007077820 */ /* 0x000fc60000410000 */
[----:B------:R-:W-:-:S04]  /*0200*/  FFMA R2, -R5, R5, R2 ;  /* 0x0000000505027223 */ /* 0x000fc80000000102 */
[----:B------:R-:W-:-:S07]  /*0210*/  FFMA R2, R2, R7, R5 ;  /* 0x0000000702027223 */ /* 0x000fce0000000005 */
.L_x_243:
[----:B------:R-:W-:Y:S05]  /*0220*/  BSYNC.RECONVERGENT B0 ;  /* 0x0000000000007941 */ /* 0x000fea0003800200 */
.L_x_241:
[C---:B------:R-:W-:Y:S01]  /*0230*/  FSETP.NEU.AND P0, PT, R2.reuse, RZ, PT ;  /* 0x000000ff0200720b */ /* 0x040fe20003f0d000 */
[----:B------:R-:W-:Y:S01]  /*0240*/  BSSY.RECONVERGENT B0, `(.L_x_244) ;  /* 0x0000028000007945 */ /* 0x000fe20003800200 */
[----:B------:R-:W-:-:S13]  /*0250*/  FSETP.NUM.AND P1, PT, |R2|, |R2|, PT ;  /* 0x400000020200720b */ /* 0x000fda0003f27200 */
[----:B------:R-:W-:Y:S05]  /*0260*/  @P0 BRA P1, `(.L_x_245) ;  /* 0x0000000000940947 */ /* 0x000fea0000800000 */
[CC--:B------:R-:W-:Y:S01]  /*0270*/  FSETP.GT.AND P0, PT, |R3|.reuse, |R0|.reuse, PT ;  /* 0x400000000300720b */ /* 0x0c0fe20003f04200 */
[----:B------:R-:W-:Y:S03]  /*0280*/  BSSY.RECONVERGENT B1, `(.L_x_246) ;  /* 0x000000d000017945 */ /* 0x000fe60003800200 */
[----:B------:R-:W-:Y:S02]  /*0290*/  FSEL R5, |R3|, |R0|, P0 ;  /* 0x4000000003057208 */ /* 0x000fe40000000200 */
[----:B------:R-:W-:Y:S02]  /*02a0*/  FSEL R2, |R0|, |R3|, P0 ;  /* 0x4000000300027208 */ /* 0x000fe40000000200 */
[----:B------:R-:W0:Y:S08]  /*02b0*/  MUFU.RCP R4, R5 ;  /* 0x0000000500047308 */ /* 0x000e300000001000 */
[----:B------:R-:W1:Y:S01]  /*02c0*/  FCHK P0, R2, R5 ;  /* 0x0000000502007302 */ /* 0x000e620000000000 */
[----:B0-----:R-:W-:-:S04]  /*02d0*/  FFMA R7, -R5, R4, 1 ;  /* 0x3f80000005077423 */ /* 0x001fc80000000104 */
[----:B------:R-:W-:-:S04]  /*02e0*/  FFMA R7, R4, R7, R4 ;  /* 0x0000000704077223 */ /* 0x000fc80000000004 */
[----:B------:R-:W-:-:S04]  /*02f0*/  FFMA R4, R2, R7, RZ ;  /* 0x0000000702047223 */ /* 0x000fc800000000ff */
[----:B------:R-:W-:-:S04]  /*0300*/  FFMA R8, -R5, R4, R2 ;  /* 0x0000000405087223 */ /* 0x000fc80000000102 */
[----:B------:R-:W-:Y:S01]  /*0310*/  FFMA R4, R7, R8, R4 ;  /* 0x0000000807047223 */ /* 0x000fe20000000004 */
[----:B-1----:R-:W-:Y:S06]  /*0320*/  @!P0 BRA `(.L_x_247) ;  /* 0x0000000000088947 */ /* 0x002fec0003800000 */
[----:B------:R-:W-:-:S07]  /*0330*/  MOV R10, 0x350 ;  /* 0x00000350000a7802 */ /* 0x000fce0000000f00 */
[----:B------:R-:W-:Y:S05]  /*0340*/  CALL.REL.NOINC `($__internal_1_$__cuda_sm3x_div_rn_noftz_f32_slowpath) ;  /* 0x0000000400407944 */ /* 0x000fea0003c00000 */
.L_x_247:
[----:B------:R-:W-:Y:S05]  /*0350*/  BSYNC.RECONVERGENT B1 ;  /* 0x0000000000017941 */ /* 0x000fea0003800200 */
.L_x_246:
[----:B------:R-:W-:Y:S01]  /*0360*/  FFMA R7, R4, R4, 1 ;  /* 0x3f80000004077423 */ /* 0x000fe20000000004 */
[----:B------:R-:W-:Y:S03]  /*0370*/  BSSY.RECONVERGENT B1, `(.L_x_248) ;  /* 0x000000e000017945 */ /* 0x000fe60003800200 */
        /* <DEDUP_REMOVED lines=9> */
.L_x_249:
[----:B------:R-:W-:Y:S01]  /*0410*/  FMUL.FTZ R4, R7, R8 ;  /* 0x0000000807047220 */ /* 0x000fe20000410000 */
[----:B------:R-:W-:-:S03]  /*0420*/  FMUL.FTZ R8, R8, 0.5 ;  /* 0x3f00000008087820 */ /* 0x000fc60000410000 */
[----:B------:R-:W-:-:S04]  /*0430*/  FFMA R7, -R4, R4, R7 ;  /* 0x0000000404077223 */ /* 0x000fc80000000107 */
[----:B------:R-:W-:-:S07]  /*0440*/  FFMA R4, R7, R8, R4 ;  /* 0x0000000807047223 */ /* 0x000fce0000000004 */
.L_x_250:
[----:B------:R-:W-:Y:S05]  /*0450*/  BSYNC.RECONVERGENT B1 ;  /* 0x0000000000017941 */ /* 0x000fea0003800200 */
.L_x_248:
[C---:B------:R-:W-:Y:S01]  /*0460*/  FMNMX R2, R5.reuse, R2, !PT ;  /* 0x0000000205027209 */ /* 0x040fe20007800000 */
[C---:B------:R-:W-:Y:S01]  /*0470*/  FMUL R7, R5.reuse, R4 ;  /* 0x0000000405077220 */ /* 0x040fe20000400000 */
[----:B------:R-:W-:Y:S02]  /*0480*/  FSETP.NEU.AND P1, PT, R5, RZ, PT ;  /* 0x000000ff0500720b */ /* 0x000fe40003f2d000 */
[----:B------:R-:W-:Y:S01]  /*0490*/  FSETP.GT.AND P0, PT, R2, 3.40282346638528859812e+38, PT ;  /* 0x7f7fffff0200780b */ /* 0x000fe20003f04000 */
[----:B------:R-:W-:-:S12]  /*04a0*/  FADD R2, |R3|, |R0| ;  /* 0x4000000003027221 */ /* 0x000fd80000000200 */
[----:B------:R-:W-:-:S07]  /*04b0*/  @!P0 FSEL R2, R2, R7, !P1 ;  /* 0x0000000702028208 */ /* 0x000fce0004800000 */
.L_x_245:
[----:B------:R-:W-:Y:S05]  /*04c0*/  BSYNC.RECONVERGENT B0 ;  /* 0x0000000000007941 */ /* 0x000fea0003800200 */
.L_x_244:
[C---:B------:R-:W-:Y:S01]  /*04d0*/  FSETP.NEU.AND P0, PT, R2.reuse, RZ, PT ;  /* 0x000000ff0200720b */ /* 0x040fe20003f0d000 */
[----:B------:R-:W-:Y:S03]  /*04e0*/  BSSY.RECONVERGENT B0, `(.L_x_251) ;  /* 0x000000e000007945 */ /* 0x000fe60003800200 */
[----:B------:R-:W-:-:S04]  /*04f0*/  FSEL R5, R2, 1.1920928955078125e-07, P0 ;  /* 0x3400000002057808 */ /* 0x000fc80000000000 */
        /* <DEDUP_REMOVED lines=8> */
[----:B------:R-:W-:Y:S01]  /*0580*/  IMAD.MOV.U32 R2, RZ, RZ, R3 ;  /* 0x000000ffff027224 */ /* 0x000fe200078e0003 */
[----:B------:R-:W-:-:S07]  /*0590*/  MOV R10, 0x5b0 ;  /* 0x000005b0000a7802 */ /* 0x000fce0000000f00 */
[----:B------:R-:W-:Y:S05]  /*05a0*/  CALL.REL.NOINC `($__internal_1_$__cuda_sm3x_div_rn_noftz_f32_slowpath) ;  /* 0x0000000000a87944 */ /* 0x000fea0003c00000 */
[----:B------:R-:W-:-:S07]  /*05b0*/  MOV R8, R4 ;  /* 0x0000000400087202 */ /* 0x000fce0000000f00 */
.L_x_252:
[----:B------:R-:W-:Y:S05]  /*05c0*/  BSYNC.RECONVERGENT B0 ;  /* 0x0000000000007941 */ /* 0x000fea0003800200 */
.L_x_251:
[----:B------:R-:W0:Y:S01]  /*05d0*/  MUFU.RCP R2, R5 ;  /* 0x0000000500027308 */ /* 0x000e220000001000 */
[----:B------:R-:W-:Y:S07]  /*05e0*/  BSSY.RECONVERGENT B0, `(.L_x_253) ;  /* 0x000000c000007945 */ /* 0x000fee0003800200 */
        /* <DEDUP_REMOVED lines=10> */
[----:B------:R-:W-:-:S07]  /*0690*/  IMAD.MOV.U32 R9, RZ, RZ, R4 ;  /* 0x000000ffff097224 */ /* 0x000fce00078e0004 */
.L_x_254:
[----:B------:R-:W-:Y:S05]  /*06a0*/  BSYNC.RECONVERGENT B0 ;  /* 0x0000000000007941 */ /* 0x000fea0003800200 */
.L_x_253:
[----:B------:R-:W0:Y:S02]  /*06b0*/  LDC.64 R2, c[0x0][0x380] ;  /* 0x0000e000ff027b82 */ /* 0x000e240000000a00 */
[----:B0-----:R-:W-:-:S05]  /*06c0*/  IMAD.WIDE R6, R6, 0x8, R2 ;  /* 0x0000000806067825 */ /* 0x001fca00078e0202 */
[----:B------:R-:W-:Y:S01]  /*06d0*/  STG.E.64 desc[UR4][R6.64], R8 ;  /* 0x0000000806007986 */ /* 0x000fe2000c101b04 */
[----:B------:R-:W-:Y:S05]  /*06e0*/  EXIT ;  /* 0x000000000000794d */ /* 0x000fea0003800000 */
        .weak           $__internal_0_$__cuda_sm20_sqrt_rn_f32_slowpath
        .type           $__internal_0_$__cuda_sm20_sqrt_rn_f32_slowpath,@function
        .size           $__internal_0_$__cuda_sm20_sqrt_rn_f32_slowpath,($__internal_1_$__cuda_sm3x_div_rn_noftz_f32_slowpath - $__internal_0_$__cuda_sm20_sqrt_rn_f32_slowpath)
$__internal_0_$__cuda_sm20_sqrt_rn_f32_slowpath:
[----:B------:R-:W-:-:S13]  /*06f0*/  LOP3.LUT P0, RZ, R4, 0x7fffffff, RZ, 0xc0, !PT ;  /* 0x7fffffff04ff7812 */ /* 0x000fda000780c0ff */
[----:B------:R-:W-:Y:S01]  /*0700*/  @!P0 MOV R7, R4 ;  /* 0x0000000400078202 */ /* 0x000fe20000000f00 */
[----:B------:R-:W-:Y:S06]  /*0710*/  @!P0 BRA `(.L_x_255) ;  /* 0x0000000000408947 */ /* 0x000fec0003800000 */
[----:B------:R-:W-:-:S13]  /*0720*/  FSETP.GEU.FTZ.AND P0, PT, R4, RZ, PT ;  /* 0x000000ff0400720b */ /* 0x000fda0003f1e000 */
[----:B------:R-:W-:Y:S01]  /*0730*/  @!P0 IMAD.MOV.U32 R7, RZ, RZ, 0x7fffffff ;  /* 0x7fffffffff078424 */ /* 0x000fe200078e00ff */
[----:B------:R-:W-:Y:S06]  /*0740*/  @!P0 BRA `(.L_x_255) ;  /* 0x0000000000348947 */ /* 0x000fec0003800000 */
[----:B------:R-:W-:-:S13]  /*0750*/  FSETP.GTU.FTZ.AND P0, PT, |R4|, +INF , PT ;  /* 0x7f8000000400780b */ /* 0x000fda0003f1c200 */
[----:B------:R-:W-:Y:S01]  /*0760*/  @P0 FADD.FTZ R7, R4, 1 ;  /* 0x3f80000004070421 */ /* 0x000fe20000010000 */
[----:B------:R-:W-:Y:S06]  /*0770*/  @P0 BRA `(.L_x_255) ;  /* 0x0000000000280947 */ /* 0x000fec0003800000 */
[----:B------:R-:W-:-:S13]  /*0780*/  FSETP.NEU.FTZ.AND P0, PT, |R4|, +INF , PT ;  /* 0x7f8000000400780b */ /* 0x000fda0003f1d200 */
[----:B------:R-:W-:-:S04]  /*0790*/  @P0 FFMA R8, R4, 1.84467440737095516160e+19, RZ ;  /* 0x5f80000004080823 */ /* 0x000fc800000000ff */
[----:B------:R-:W0:Y:S02]  /*07a0*/  @P0 MUFU.RSQ R7, R8 ;  /* 0x0000000800070308 */ /* 0x000e240000001400 */
[----:B0-----:R-:W-:Y:S01]  /*07b0*/  @P0 FMUL.FTZ R9, R8, R7 ;  /* 0x0000000708090220 */ /* 0x001fe20000410000 */
[----:B------:R-:W-:Y:S01]  /*07c0*/  @P0 FMUL.FTZ R11, R7, 0.5 ;  /* 0x3f000000070b0820 */ /* 0x000fe20000410000 */
[----:B------:R-:W-:Y:S02]  /*07d0*/  @!P0 IMAD.MOV.U32 R7, RZ, RZ, R4 ;  /* 0x000000ffff078224 */ /* 0x000fe400078e0004 */
[----:B------:R-:W-:-:S04]  /*07e0*/  @P0 FADD.FTZ R10, -R9, -RZ ;  /* 0x800000ff090a0221 */ /* 0x000fc80000010100 */
[----:B------:R-:W-:-:S04]  /*07f0*/  @P0 FFMA R10, R9, R10, R8 ;  /* 0x0000000a090a0223 */ /* 0x000fc80000000008 */
[----:B------:R-:W-:-:S04]  /*0800*/  @P0 FFMA R10, R10, R11, R9 ;  /* 0x0000000b0a0a0223 */ /* 0x000fc80000000009 */
[----:B------:R-:W-:-:S07]  /*0810*/  @P0 FMUL.FTZ R7, R10, 2.3283064365386962891e-10 ;  /* 0x2f8000000a070820 */ /* 0x000fce0000410000 */
.L_x_255:
[----:B------:R-:W-:Y:S01]  /*0820*/  MOV R8, R12 ;  /* 0x0000000c00087202 */ /* 0x000fe20000000f00 */
[----:B------:R-:W-:-:S04]  /*0830*/  IMAD.MOV.U32 R9, RZ, RZ, 0x0 ;  /* 0x00000000ff097424 */ /* 0x000fc800078e00ff */
[----:B------:R-:W-:Y:S05]  /*0840*/  RET.REL.NODEC R8 `(elt_prod_conj_v3f) ;  /* 0xfffffff408ec7950 */ /* 0x000fea0003c3ffff */
        .weak           $__internal_1_$__cuda_sm3x_div_rn_noftz_f32_slowpath
        .type           $__internal_1_$__cuda_sm3x_div_rn_noftz_f32_slowpath,@function
        .size           $__internal_1_$__cuda_sm3x_div_rn_noftz_f32_slowpath,(.L_x_608 - $__internal_1_$__cuda_sm3x_div_rn_noftz_f32_slowpath)
$__internal_1_$__cuda_sm3x_div_rn_noftz_f32_slowpath:
[--C-:B------:R-:W-:Y:S01]  /*0850*/  SHF.R.U32.HI R9, RZ, 0x17, R5.reuse ;  /* 0x00000017ff097819 */ /* 0x100fe20000011605 */
[----:B------:R-:W-:Y:S01]  /*0860*/  BSSY.RECONVERGENT B2, `(.L_x_256) ;  /* 0x0000064000027945 */ /* 0x000fe20003800200 */
[--C-:B------:R-:W-:Y:S01]  /*0870*/  SHF.R.U32.HI R4, RZ, 0x17, R2.reuse ;  /* 0x00000017ff047819 */ /* 0x100fe20000011602 */
[----:B------:R-:W-:Y:S01]  /*0880*/  IMAD.MOV.U32 R11, RZ, RZ, R5 ;  /* 0x000000ffff0b7224 */ /* 0x000fe200078e0005 */
[----:B------:R-:W-:Y:S02]  /*0890*/  LOP3.LUT R9, R9, 0xff, RZ, 0xc0, !PT ;  /* 0x000000ff09097812 */ /* 0x000fe400078ec0ff */
[----:B------:R-:W-:Y:S01]  /*08a0*/  LOP3.LUT R14, R4, 0xff, RZ, 0xc0, !PT ;  /* 0x000000ff040e7812 */ /* 0x000fe200078ec0ff */
[----:B------:R-:W-:Y:S02]  /*08b0*/  IMAD.MOV.U32 R4, RZ, RZ, R2 ;  /* 0x000000ffff047224 */ /* 0x000fe400078e0002 */
[----:B------:R-:W-:Y:S01]  /*08c0*/  VIADD R13, R9, 0xffffffff ;  /* 0xffffffff090d7836 */ /* 0x000fe20000000000 */
[----:B------:R-:W-:-:S04]  /*08d0*/  IADD3 R12, PT, PT, R14, -0x1, RZ ;  /* 0xffffffff0e0c7810 */ /* 0x000fc80007ffe0ff */
[----:B------:R-:W-:-:S04]  /*08e0*/  ISETP.GT.U32.AND P0, PT, R13, 0xfd, PT ;  /* 0x000000fd0d00780c */ /* 0x000fc80003f04070 */
[----:B------:R-:W-:-:S13]  /*08f0*/  ISETP.GT.U32.OR P0, PT, R12, 0xfd, P0 ;  /* 0x000000fd0c00780c */ /* 0x000fda0000704470 */
[----:B------:R-:W-:Y:S01]  /*0900*/  @!P0 MOV R7, RZ ;  /* 0x000000ff00078202 */ /* 0x000fe20000000f00 */
[----:B------:R-:W-:Y:S06]  /*0910*/  @!P0 BRA `(.L_x_257) ;  /* 0x00000000005c8947 */ /* 0x000fec0003800000 */
[----:B------:R-:W-:Y:S02]  /*0920*/  FSETP.GTU.FTZ.AND P0, PT, |R2|, +INF , PT ;  /* 0x7f8000000200780b */ /* 0x000fe40003f1c200 */
[----:B------:R-:W-:-:S04]  /*0930*/  FSETP.GTU.FTZ.AND P1, PT, |R5|, +INF , PT ;  /* 0x7f8000000500780b */ /* 0x000fc80003f3c200 */
[----:B------:R-:W-:-:S13]  /*0940*/  PLOP3.LUT P0, PT, P0, P1, PT, 0xf8, 0x8f ;  /* 0x00000000008f781c */ /* 0x000fda0000703f70 */
[----:B------:R-:W-:Y:S05]  /*0950*/  @P0 BRA `(.L_x_258) ;  /* 0x00000004004c0947 */ /* 0x000fea0003800000 */
[----:B------:R-:W-:-:S13]  /*0960*/  LOP3.LUT P0, RZ, R11, 0x7fffffff, R4, 0xc8, !PT ;  /* 0x7fffffff0bff7812 */ /* 0x000fda000780c804 */
[----:B------:R-:W-:Y:S05]  /*0970*/  @!P0 BRA `(.L_x_259) ;  /* 0x00000004003c8947 */ /* 0x000fea0003800000 */
[C---:B------:R-:W-:Y:S02]  /*0980*/  FSETP.NEU.FTZ.AND P2, PT, |R2|.reuse, +INF , PT ;  /* 0x7f8000000200780b */ /* 0x040fe40003f5d200 */
[----:B------:R-:W-:Y:S02]  /*0990*/  FSETP.NEU.FTZ.AND P1, PT, |R5|, +INF , PT ;  /* 0x7f8000000500780b */ /* 0x000fe40003f3d200 */
[----:B------:R-:W-:-:S11]  /*09a0*/  FSETP.NEU.FTZ.AND P0, PT, |R2|, +INF , PT ;  /* 0x7f8000000200780b */ /* 0x000fd60003f1d200 */
[----:B------:R-:W-:Y:S05]  /*09b0*/  @!P1 BRA !P2, `(.L_x_259) ;  /* 0x00000004002c9947 */ /* 0x000fea0005000000 */
[----:B------:R-:W-:-:S04]  /*09c0*/  LOP3.LUT P2, RZ, R4, 0x7fffffff, RZ, 0xc0, !PT ;  /* 0x7fffffff04ff7812 */ /* 0x000fc8000784c0ff */
[----:B------:R-:W-:-:S13]  /*09d0*/  PLOP3.LUT P1, PT, P1, P2, PT, 0x2f, 0xf2 ;  /* 0x0000000000f2781c */ /* 0x000fda0000f24577 */
[----:B------:R-:W-:Y:S05]  /*09e0*/  @P1 BRA `(.L_x_260) ;  /* 0x0000000400181947 */ /* 0x000fea0003800000 */
[----:B------:R-:W-:-:S04]  /*09f0*/  LOP3.LUT P1, RZ, R11, 0x7fffffff, RZ, 0xc0, !PT ;  /* 0x7fffffff0bff7812 */ /* 0x000fc8000782c0ff */
[----:B------:R-:W-:-:S13]  /*0a00*/  PLOP3.LUT P0, PT, P0, P1, PT, 0x2f, 0xf2 ;  /* 0x0000000000f2781c */ /* 0x000fda0000702577 */
[----:B------:R-:W-:Y:S05]  /*0a10*/  @P0 BRA `(.L_x_261) ;  /* 0x0000000400000947 */ /* 0x000fea0003800000 */
[----:B------:R-:W-:Y:S02]  /*0a20*/  ISETP.GE.AND P0, PT, R12, RZ, PT ;  /* 0x000000ff0c00720c */ /* 0x000fe40003f06270 */
[----:B------:R-:W-:-:S11]  /*0a30*/  ISETP.GE.AND P1, PT, R13, RZ, PT ;  /* 0x000000ff0d00720c */ /* 0x000fd60003f26270 */
[----:B------:R-:W-:Y:S02]  /*0a40*/  @P0 IMAD.MOV.U32 R7, RZ, RZ, RZ ;  /* 0x000000ffff070224 */ /* 0x000fe400078e00ff */
[----:B------:R-:W-:Y:S01]  /*0a50*/  @!P0 FFMA R4, R2, 1.84467440737095516160e+19, RZ ;  /* 0x5f80000002048823 */ /* 0x000fe200000000ff */
[----:B------:R-:W-:Y:S02]  /*0a60*/  @!P0 IMAD.MOV.U32 R7, RZ, RZ, -0x40 ;  /* 0xffffffc0ff078424 */ /* 0x000fe400078e00ff */
[----:B------:R-:W-:-:S03]  /*0a70*/  @!P1 FFMA R11, R5, 1.84467440737095516160e+19, RZ ;  /* 0x5f800000050b9823 */ /* 0x000fc600000000ff */
[----:B------:R-:W-:-:S07]  /*0a80*/  @!P1 IADD3 R7, PT, PT, R7, 0x40, RZ ;  /* 0x0000004007079810 */ /* 0x000fce0007ffe0ff */
.L_x_257:
[----:B------:R-:W-:Y:S01]  /*0a90*/  LEA R12, R9, 0xc0800000, 0x17 ;  /* 0xc0800000090c7811 */ /* 0x000fe200078eb8ff */
[----:B------:R-:W-:Y:S04]  /*0aa0*/  BSSY.RECONVERGENT B3, `(.L_x_262) ;  /* 0x0000036000037945 */ /* 0x000fe80003800200 */
[----:B------:R-:W-:Y:S02]  /*0ab0*/  IMAD.IADD R12, R11, 0x1, -R12 ;  /* 0x000000010b0c7824 */ /* 0x000fe400078e0a0c */
[----:B------:R-:W-:Y:S02]  /*0ac0*/  VIADD R11, R14, 0xffffff81 ;  /* 0xffffff810e0b7836 */ /* 0x000fe40000000000 */
[----:B------:R0:W1:Y:S01]  /*0ad0*/  MUFU.RCP R13, R12 ;  /* 0x0000000c000d7308 */ /* 0x0000620000001000 */
[----:B------:R-:W-:Y:S01]  /*0ae0*/  FADD.FTZ R15, -R12, -RZ ;  /* 0x800000ff0c0f7221 */ /* 0x000fe20000010100 */
[C---:B------:R-:W-:Y:S01]  /*0af0*/  IMAD R4, R11.reuse, -0x800000, R4 ;  /* 0xff8000000b047824 */ /* 0x040fe200078e0204 */
[----:B0-----:R-:W-:-:S04]  /*0b00*/  IADD3 R12, PT, PT, R11, 0x7f, -R9 ;  /* 0x0000007f0b0c7810 */ /* 0x001fc80007ffe809 */
[----:B------:R-:W-:Y:S01]  /*0b10*/  IADD3 R12, PT, PT, R12, R7, RZ ;  /* 0x000000070c0c7210 */ /* 0x000fe20007ffe0ff */
[----:B-1----:R-:W-:-:S04]  /*0b20*/  FFMA R14, R13, R15, 1 ;  /* 0x3f8000000d0e7423 */ /* 0x002fc8000000000f */
[----:B------:R-:W-:-:S04]  /*0b30*/  FFMA R16, R13, R14, R13 ;  /* 0x0000000e0d107223 */ /* 0x000fc8000000000d */
[----:B------:R-:W-:-:S04]  /*0b40*/  FFMA R13, R4, R16, RZ ;  /* 0x00000010040d7223 */ /* 0x000fc800000000ff */
[----:B------:R-:W-:-:S04]  /*0b50*/  FFMA R14, R15, R13, R4 ;  /* 0x0000000d0f0e7223 */ /* 0x000fc80000000004 */
[----:B------:R-:W-:-:S04]  /*0b60*/  FFMA R13, R16, R14, R13 ;  /* 0x0000000e100d7223 */ /* 0x000fc8000000000d */
[----:B------:R-:W-:-:S04]  /*0b70*/  FFMA R14, R15, R13, R4 ;  /* 0x0000000d0f0e7223 */ /* 0x000fc80000000004 */
[----:B------:R-:W-:-:S05]  /*0b80*/  FFMA R4, R16, R14, R13 ;  /* 0x0000000e10047223 */ /* 0x000fca000000000d */
[----:B------:R-:W-:-:S04]  /*0b90*/  SHF.R.U32.HI R9, RZ, 0x17, R4 ;  /* 0x00000017ff097819 */ /* 0x000fc80000011604 */
[----:B------:R-:W-:-:S05]  /*0ba0*/  LOP3.LUT R9, R9, 0xff, RZ, 0xc0, !PT ;  /* 0x000000ff09097812 */ /* 0x000fca00078ec0ff */
[----:B------:R-:W-:-:S04]  /*0bb0*/  IMAD.IADD R11, R9, 0x1, R12 ;  /* 0x00000001090b7824 */ /* 0x000fc800078e020c */
[----:B------:R-:W-:-:S05]  /*0bc0*/  VIADD R7, R11, 0xffffffff ;  /* 0xffffffff0b077836 */ /* 0x000fca0000000000 */
[----:B------:R-:W-:-:S13]  /*0bd0*/  ISETP.GE.U32.AND P0, PT, R7, 0xfe, PT ;  /* 0x000000fe0700780c */ /* 0x000fda0003f06070 */
[----:B------:R-:W-:Y:S05]  /*0be0*/  @!P0 BRA `(.L_x_263) ;  /* 0x0000000000808947 */ /* 0x000fea0003800000 */
[----:B------:R-:W-:-:S13]  /*0bf0*/  ISETP.GT.AND P0, PT, R11, 0xfe, PT ;  /* 0x000000fe0b00780c */ /* 0x000fda0003f04270 */
[----:B------:R-:W-:Y:S05]  /*0c00*/  @P0 BRA `(.L_x_264) ;  /* 0x00000000006c0947 */ /* 0x000fea0003800000 */
[----:B------:R-:W-:-:S13]  /*0c10*/  ISETP.GE.AND P0, PT, R11, 0x1, PT ;  /* 0x000000010b00780c */ /* 0x000fda0003f06270 */
[----:B------:R-:W-:Y:S05]  /*0c20*/  @P0 BRA `(.L_x_265) ;  /* 0x0000000000740947 */ /* 0x000fea0003800000 */
[----:B------:R-:W-:Y:S02]  /*0c30*/  ISETP.GE.AND P0, PT, R11, -0x18, PT ;  /* 0xffffffe80b00780c */ /* 0x000fe40003f06270 */
[----:B------:R-:W-:-:S11]  /*0c40*/  LOP3.LUT R4, R4, 0x80000000, RZ, 0xc0, !PT ;  /* 0x8000000004047812 */ /* 0x000fd600078ec0ff */
[----:B------:R-:W-:Y:S05]  /*0c50*/  @!P0 BRA `(.L_x_265) ;  /* 0x0000000000688947 */ /* 0x000fea0003800000 */
[CCC-:B------:R-:W-:Y:S01]  /*0c60*/  FFMA.RZ R7, R16.reuse, R14.reuse, R13.reuse ;  /* 0x0000000e10077223 */ /* 0x1c0fe2000000c00d */
[CCC-:B------:R-:W-:Y:S01]  /*0c70*/  FFMA.RM R12, R16.reuse, R14.reuse, R13.reuse ;  /* 0x0000000e100c7223 */ /* 0x1c0fe2000000400d */
[C---:B------:R-:W-:Y:S02]  /*0c80*/  ISETP.NE.AND P2, PT, R11.reuse, RZ, PT ;  /* 0x000000ff0b00720c */ /* 0x040fe40003f45270 */
[----:B------:R-:W-:Y:S02]  /*0c90*/  ISETP.NE.AND P1, PT, R11, RZ, PT ;  /* 0x000000ff0b00720c */ /* 0x000fe40003f25270 */
[----:B------:R-:W-:Y:S01]  /*0ca0*/  LOP3.LUT R9, R7, 0x7fffff, RZ, 0xc0, !PT ;  /* 0x007fffff07097812 */ /* 0x000fe200078ec0ff */
[----:B------:R-:W-:Y:S01]  /*0cb0*/  FFMA.RP R7, R16, R14, R13 ;  /* 0x0000000e10077223 */ /* 0x000fe2000000800d */
[----:B------:R-:W-:Y:S01]  /*0cc0*/  IADD3 R14, PT, PT, R11, 0x20, RZ ;  /* 0x000000200b0e7810 */ /* 0x000fe20007ffe0ff */
[----:B------:R-:W-:Y:S01]  /*0cd0*/  IMAD.MOV R11, RZ, RZ, -R11 ;  /* 0x000000ffff0b7224 */ /* 0x000fe200078e0a0b */
[----:B------:R-:W-:-:S02]  /*0ce0*/  LOP3.LUT R9, R9, 0x800000, RZ, 0xfc, !PT ;  /* 0x0080000009097812 */ /* 0x000fc400078efcff */
[----:B------:R-:W-:Y:S02]  /*0cf0*/  FSETP.NEU.FTZ.AND P0, PT, R7, R12, PT ;  /* 0x0000000c0700720b */ /* 0x000fe40003f1d000 */
[----:B------:R-:W-:Y:S02]  /*0d00*/  SHF.L.U32 R14, R9, R14, RZ ;  /* 0x0000000e090e7219 */ /* 0x000fe400000006ff */
[----:B------:R-:W-:Y:S02]  /*0d10*/  SEL R12, R11, RZ, P2 ;  /* 0x000000ff0b0c7207 */ /* 0x000fe40001000000 */
[----:B------:R-:W-:Y:S02]  /*0d20*/  ISETP.NE.AND P1, PT, R14, RZ, P1 ;  /* 0x000000ff0e00720c */ /* 0x000fe40000f25270 */
[----:B------:R-:W-:Y:S02]  /*0d30*/  SHF.R.U32.HI R12, RZ, R12, R9 ;  /* 0x0000000cff0c7219 */ /* 0x000fe40000011609 */
[----:B------:R-:W-:-:S02]  /*0d40*/  PLOP3.LUT P0, PT, P0, P1, PT, 0xf8, 0x8f ;  /* 0x00000000008f781c */ /* 0x000fc40000703f70 */
[----:B------:R-:W-:Y:S02]  /*0d50*/  SHF.R.U32.HI R14, RZ, 0x1, R12 ;  /* 0x00000001ff0e7819 */ /* 0x000fe4000001160c */
[----:B------:R-:W-:-:S04]  /*0d60*/  SEL R7, RZ, 0x1, !P0 ;  /* 0x00000001ff077807 */ /* 0x000fc80004000000 */
[----:B------:R-:W-:-:S04]  /*0d70*/  LOP3.LUT R7, R7, 0x1, R14, 0xf8, !PT ;  /* 0x0000000107077812 */ /* 0x000fc800078ef80e */
[----:B------:R-:W-:-:S04]  /*0d80*/  LOP3.LUT R7, R7, R12, RZ, 0xc0, !PT ;  /* 0x0000000c07077212 */ /* 0x000fc800078ec0ff */
[----:B------:R-:W-:-:S04]  /*0d90*/  IADD3 R7, PT, PT, R14, R7, RZ ;  /* 0x000000070e077210 */ /* 0x000fc80007ffe0ff */
[----:B------:R-:W-:Y:S01]  /*0da0*/  LOP3.LUT R4, R7, R4, RZ, 0xfc, !PT ;  /* 0x0000000407047212 */ /* 0x000fe200078efcff */
[----:B------:R-:W-:Y:S06]  /*0db0*/  BRA `(.L_x_265) ;  /* 0x0000000000107947 */ /* 0x000fec0003800000 */
.L_x_264:
[----:B------:R-:W-:-:S04]  /*0dc0*/  LOP3.LUT R4, R4, 0x80000000, RZ, 0xc0, !PT ;  /* 0x8000000004047812 */ /* 0x000fc800078ec0ff */
[----:B------:R-:W-:Y:S01]  /*0dd0*/  LOP3.LUT R4, R4, 0x7f800000, RZ, 0xfc, !PT ;  /* 0x7f80000004047812 */ /* 0x000fe200078efcff */
[----:B------:R-:W-:Y:S06]  /*0de0*/  BRA `(.L_x_265) ;  /* 0x0000000000047947 */ /* 0x000fec0003800000 */
.L_x_263:
[----:B------:R-:W-:-:S07]  /*0df0*/  IMAD R4, R12, 0x800000, R4 ;  /* 0x008000000c047824 */ /* 0x000fce00078e0204 */
.L_x_265:
[----:B------:R-:W-:Y:S05]  /*0e00*/  BSYNC.RECONVERGENT B3 ;  /* 0x0000000000037941 */ /* 0x000fea0003800200 */
.L_x_262:
[----:B------:R-:W-:Y:S05]  /*0e10*/  BRA `(.L_x_266) ;  /* 0x0000000000207947 */ /* 0x000fea0003800000 */
.L_x_261:
[----:B------:R-:W-:-:S04]  /*0e20*/  LOP3.LUT R4, R11, 0x80000000, R4, 0x48, !PT ;  /* 0x800000000b047812 */ /* 0x000fc800078e4804 */
[----:B------:R-:W-:Y:S01]  /*0e30*/  LOP3.LUT R4, R4, 0x7f800000, RZ, 0xfc, !PT ;  /* 0x7f80000004047812 */ /* 0x000fe200078efcff */
[----:B------:R-:W-:Y:S06]  /*0e40*/  BRA `(.L_x_266) ;  /* 0x0000000000147947 */ /* 0x000fec0003800000 */
.L_x_260:
[----:B------:R-:W-:Y:S01]  /*0e50*/  LOP3.LUT R4, R11, 0x80000000, R4, 0x48, !PT ;  /* 0x800000000b047812 */ /* 0x000fe200078e4804 */
[----:B------:R-:W-:Y:S06]  /*0e60*/  BRA `(.L_x_266) ;  /* 0x00000000000c7947 */ /* 0x000fec0003800000 */
.L_x_259:
[----:B------:R-:W0:Y:S01]  /*0e70*/  MUFU.RSQ R4, -QNAN ;  /* 0xffc0000000047908 */ /* 0x000e220000001400 */
[----:B------:R-:W-:Y:S05]  /*0e80*/  BRA `(.L_x_266) ;  /* 0x0000000000047947 */ /* 0x000fea0003800000 */
.L_x_258:
[----:B------:R-:W-:-:S07]  /*0e90*/  FADD.FTZ R4, R2, R5 ;  /* 0x0000000502047221 */ /* 0x000fce0000010000 */
.L_x_266:
[----:B------:R-:W-:Y:S05]  /*0ea0*/  BSYNC.RECONVERGENT B2 ;  /* 0x0000000000027941 */ /* 0x000fea0003800200 */
.L_x_256:
[----:B------:R-:W-:-:S04]  /*0eb0*/  HFMA2 R11, -RZ, RZ, 0, 0 ;  /* 0x00000000ff0b7431 */ /* 0x000fc800000001ff */
[----:B0-----:R-:W-:Y:S05]  /*0ec0*/  RET.REL.NODEC R10 `(elt_prod_conj_v3f) ;  /* 0xfffffff00a4c7950 */ /* 0x001fea0003c3ffff */
.L_x_267:
        /* <DEDUP_REMOVED lines=11> */
.L_x_608:


//--------------------- .text.elt_prod_conj_v2f   --------------------------
	.section	.text.elt_prod_conj_v2f,"ax",@progbits
	.align	128
        .global         elt_prod_conj_v2f
        .type           elt_prod_conj_v2f,@function
        .size           elt_prod_conj_v2f,(.L_x_610 - elt_prod_conj_v2f)
        .other          elt_prod_conj_v2f,@"STO_CUDA_ENTRY STV_DEFAULT"
elt_prod_conj_v2f:
.text.elt_prod_conj_v2f:
        /* <DEDUP_REMOVED lines=14> */
[----:B------:R-:W0:Y:S01]  /*00e0*/  S2UR UR5, SR_CgaCtaId ;  /* 0x00000000000579c3 */ /* 0x000e220000008800 */
[----:B------:R-:W-:Y:S02]  /*00f0*/  UMOV UR4, 0x400 ;  /* 0x0000040000047882 */ /* 0x000fe40000000000 */
[----:B0-----:R-:W-:-:S06]  /*0100*/  ULEA UR4, UR5, UR4, 0x18 ;  /* 0x0000000405047291 */ /* 0x001fcc000f8ec0ff */
[----:B------:R-:W-:Y:S01]  /*0110*/  LEA R6, R6, UR4, 0x3 ;  /* 0x0000000406067c11 */ /* 0x000fe2000f8e18ff */
[----:B------:R-:W-:Y:S01]  /*0120*/  BSSY.RECONVERGENT B0, `(.L_x_268) ;  /* 0x0000016000007945 */ /* 0x000fe20003800200 */
[-C--:B---3--:R-:W-:Y:S01]  /*0130*/  FMUL R3, R5, R9.reuse ;  /* 0x0000000905037220 */ /* 0x088fe20000400000 */
[----:B------:R-:W-:-:S03]  /*0140*/  FMUL R0, R4, R9 ;  /* 0x0000000904007220 */ /* 0x000fc60000400000 */
[-C--:B------:R-:W-:Y:S01]  /*0150*/  FFMA R10, R4, R8.reuse, R3 ;  /* 0x00000008040a7223 */ /* 0x080fe20000000003 */
[----:B------:R-:W-:-:S05]  /*0160*/  FFMA R11, R5, R8, -R0 ;  /* 0x00000008050b7223 */ /* 0x000fca0000000800 */
[----:B------:R-:W-:Y:S01]  /*0170*/  STS.64 [R6], R10 ;  /* 0x0000000a06007388 */ /* 0x000fe20000000a00 */
[----:B------:R-:W-:Y:S06]  /*0180*/  BAR.SYNC.DEFER_BLOCKING 0x0 ;  /* 0x0000000000007b1d */ /* 0x000fec0000010000 */
[----:B------:R-:W0:Y:S02]  /*0190*/  LDS.64 R4, [R6] ;  /* 0x0000000006047984 */ /* 0x000e240000000a00 */
[----:B0-----:R-:W-:-:S04]  /*01a0*/  FMUL R3, R5, R5 ;  /* 0x0000000505037220 */ /* 0x001fc80000400000 */
[----:B------:R-:W-:-:S04]  /*01b0*/  FFMA R0, R4, R4, R3 ;  /* 0x0000000404007223 */ /* 0x000fc80000000003 */
[----:B------:R-:W-:Y:S01]  /*01c0*/  VIADD R7, R0, 0xf3000000 ;  /* 0xf300000000077836 */ /* 0x000fe20000000000 */
[----:B------:R0:W1:Y:S04]  /*01d0*/  MUFU.RSQ R3, R0 ;  /* 0x0000000000037308 */ /* 0x0000680000001400 */
[----:B------:R-:W-:-:S13]  /*01e0*/  ISETP.GT.U32.AND P0, PT, R7, 0x727fffff, PT ;  /* 0x727fffff0700780c */ /* 0x000fda0003f04070 */
[----:B01----:R-:W-:Y:S05]  /*01f0*/  @!P0 BRA `(.L_x_269) ;  /* 0x0000000000108947 */ /* 0x003fea0003800000 */
[----:B------:R-:W-:-:S07]  /*0200*/  MOV R11, 0x220 ;  /* 0x00000220000b7802 */ /* 0x000fce0000000f00 */
[----:B------:R-:W-:Y:S05]  /*0210*/  CALL.REL.NOINC `($__internal_2_$__cuda_sm20_sqrt_rn_f32_slowpath) ;  /* 0x0000000000bc7944 */ /* 0x000fea0003c00000 */
[----:B------:R-:W-:Y:S01]  /*0220*/  IMAD.MOV.U32 R7, RZ, RZ, R3 ;  /* 0x000000ffff077224 */ /* 0x000fe200078e0003 */
[----:B------:R-:W-:Y:S06]  /*0230*/  BRA `(.L_x_270) ;  /* 0x0000000000107947 */ /* 0x000fec0003800000 */
.L_x_269:
[----:B------:R-:W-:Y:S01]  /*0240*/  FMUL.FTZ R7, R0, R3 ;  /* 0x0000000300077220 */ /* 0x000fe20000410000 */
[----:B------:R-:W-:-:S03]  /*0250*/  FMUL.FTZ R3, R3, 0.5 ;  /* 0x3f00000003037820 */ /* 0x000fc60000410000 */
[----:B------:R-:W-:-:S04]  /*0260*/  FFMA R0, -R7, R7, R0 ;  /* 0x0000000707007223 */ /* 0x000fc80000000100 */
[----:B------:R-:W-:-:S07]  /*0270*/  FFMA R7, R0, R3, R7 ;  /* 0x0000000300077223 */ /* 0x000fce0000000007 */
.L_x_270:
[----:B------:R-:W-:Y:S05]  /*0280*/  BSYNC.RECONVERGENT B0 ;  /* 0x0000000000007941 */ /* 0x000fea0003800200 */
.L_x_268:
[C---:B------:R-:W-:Y:S01]  /*0290*/  FSETP.NEU.AND P0, PT, R7.reuse, RZ, PT ;  /* 0x000000ff0700720b */ /* 0x040fe20003f0d000 */
[----:B------:R-:W-:Y:S03]  /*02a0*/  BSSY.RECONVERGENT B0, `(.L_x_271) ;  /* 0x0000013000007945 */ /* 0x000fe60003800200 */
[----:B------:R-:W-:-:S13]  /*02b0*/  FSETP.NUM.AND P0, PT, |R7|, |R7|, P0 ;  /* 0x400000070700720b */ /* 0x000fda0000707200 */
[----:B------:R-:W-:Y:S01]  /*02c0*/  @!P0 MOV R7, 0x34000000 ;  /* 0x3400000000078802 */ /* 0x000fe20000000f00 */
[----:B------:R-:W-:Y:S02]  /*02d0*/  @!P0 IMAD.MOV.U32 R11, RZ, RZ, 0x34000000 ;  /* 0x34000000ff0b8424 */ /* 0x000fe400078e00ff */
[----:B------:R-:W-:Y:S01]  /*02e0*/  @!P0 IMAD.MOV.U32 R4, RZ, RZ, 0x34000000 ;  /* 0x34000000ff048424 */ /* 0x000fe200078e00ff */
[----:B------:R-:W0:Y:S02]  /*02f0*/  MUFU.RCP R0, R7 ;  /* 0x0000000700007308 */ /* 0x000e240000001000 */
[----:B------:R1:W-:Y:S06]  /*0300*/  @!P0 STS [R6], R11 ;  /* 0x0000000b06008388 */ /* 0x0003ec0000000800 */
[----:B------:R-:W2:Y:S01]  /*0310*/  FCHK P0, R4, R7 ;  /* 0x0000000704007302 */ /* 0x000ea20000000000 */
[----:B0-----:R-:W-:-:S04]  /*0320*/  FFMA R3, R0, -R7, 1 ;  /* 0x3f80000000037423 */ /* 0x001fc80000000807 */
[----:B------:R-:W-:-:S04]  /*0330*/  FFMA R3, R0, R3, R0 ;  /* 0x0000000300037223 */ /* 0x000fc80000000000 */
[----:B------:R-:W-:-:S04]  /*0340*/  FFMA R9, R3, R4, RZ ;  /* 0x0000000403097223 */ /* 0x000fc800000000ff */
[----:B------:R-:W-:-:S04]  /*0350*/  FFMA R8, R9, -R7, R4 ;  /* 0x8000000709087223 */ /* 0x000fc80000000004 */
[----:B------:R-:W-:Y:S01]  /*0360*/  FFMA R8, R3, R8, R9 ;  /* 0x0000000803087223 */ /* 0x000fe20000000009 */
[----:B-12---:R-:W-:Y:S06]  /*0370*/  @!P0 BRA `(.L_x_272) ;  /* 0x0000000000148947 */ /* 0x006fec0003800000 */
[----:B------:R-:W-:Y:S01]  /*0380*/  MOV R0, R4 ;  /* 0x0000000400007202 */ /* 0x000fe20000000f00 */
[----:B------:R-:W-:Y:S01]  /*0390*/  IMAD.MOV.U32 R3, RZ, RZ, R7 ;  /* 0x000000ffff037224 */ /* 0x000fe200078e0007 */
[----:B------:R-:W-:-:S07]  /*03a0*/  MOV R4, 0x3c0 ;  /* 0x000003c000047802 */ /* 0x000fce0000000f00 */
[----:B------:R-:W-:Y:S05]  /*03b0*/  CALL.REL.NOINC `($__internal_3_$__cuda_sm3x_div_rn_noftz_f32_slowpath) ;  /* 0x0000000000ac7944 */ /* 0x000fea0003c00000 */
[----:B------:R-:W-:-:S07]  /*03c0*/  IMAD.MOV.U32 R8, RZ, RZ, R0 ;  /* 0x000000ffff087224 */ /* 0x000fce00078e0000 */
.L_x_272:
[----:B------:R-:W-:Y:S05]  /*03d0*/  BSYNC.RECONVERGENT B0 ;  /* 0x0000000000007941 */ /* 0x000fea0003800200 */
.L_x_271:
[----:B------:R-:W0:Y:S01]  /*03e0*/  MUFU.RCP R0, R7 ;  /* 0x0000000700007308 */ /* 0x000e220000001000 */
[----:B------:R-:W-:Y:S07]  /*03f0*/  BSSY.RECONVERGENT B0, `(.L_x_273) ;  /* 0x000000d000007945 */ /* 0x000fee0003800200 */
[----:B------:R-:W1:Y:S01]  /*0400*/  FCHK P0, R5, R7 ;  /* 0x0000000705007302 */ /* 0x000e620000000000 */
[----:B0-----:R-:W-:-:S04]  /*0410*/  FFMA R3, R0, -R7, 1 ;  /* 0x3f80000000037423 */ /* 0x001fc80000000807 */
[----:B------:R-:W-:-:S04]  /*0420*/  FFMA R3, R0, R3, R0 ;  /* 0x0000000300037223 */ /* 0x000fc80000000000 */
[----:B------:R-:W-:-:S04]  /*0430*/  FFMA R0, R5, R3, RZ ;  /* 0x0000000305007223 */ /* 0x000fc800000000ff */
[----:B------:R-:W-:-:S04]  /*0440*/  FFMA R9, R0, -R7, R5 ;  /* 0x8000000700097223 */ /* 0x000fc80000000005 */
[----:B------:R-:W-:Y:S01]  /*0450*/  FFMA R9, R3, R9, R0 ;  /* 0x0000000903097223 */ /* 0x000fe20000000000 */
[----:B-1----:R-:W-:Y:S06]  /*0460*/  @!P0 BRA `(.L_x_274) ;  /* 0x0000000000148947 */ /* 0x002fec0003800000 */
[----:B------:R-:W-:Y:S01]  /*0470*/  MOV R0, R5 ;  /* 0x0000000500007202 */ /* 0x000fe20000000f00 */
[----:B------:R-:W-:Y:S01]  /*0480*/  IMAD.MOV.U32 R3, RZ, RZ, R7 ;  /* 0x000000ffff037224 */ /* 0x000fe200078e0007 */
[----:B------:R-:W-:-:S07]  /*0490*/  MOV R4, 0x4b0 ;  /* 0x000004b000047802 */ /* 0x000fce0000000f00 */
[----:B------:R-:W-:Y:S05]  /*04a0*/  CALL.REL.NOINC `($__internal_3_$__cuda_sm3x_div_rn_noftz_f32_slowpath) ;  /* 0x0000000000707944 */ /* 0x000fea0003c00000 */
[----:B------:R-:W-:-:S07]  /*04b0*/  IMAD.MOV.U32 R9, RZ, RZ, R0 ;  /* 0x000000ffff097224 */ /* 0x000fce00078e0000 */
.L_x_274:
[----:B------:R-:W-:Y:S05]  /*04c0*/  BSYNC.RECONVERGENT B0 ;  /* 0x0000000000007941 */ /* 0x000fea0003800200 */
.L_x_273:
[----:B------:R-:W0:Y:S02]  /*04d0*/  LDC.64 R4, c[0x0][0x380] ;  /* 0x0000e000ff047b82 */ /* 0x000e240000000a00 */
[----:B0-----:R-:W-:-:S05]  /*04e0*/  IMAD.WIDE R2, R2, 0x8, R4 ;  /* 0x0000000802027825 */ /* 0x001fca00078e0204 */
[----:B------:R-:W-:Y:S01]  /*04f0*/  STG.E.64 desc[UR6][R2.64], R8 ;  /* 0x0000000802007986 */ /* 0x000fe2000c101b06 */
[----:B------:R-:W-:Y:S05]  /*0500*/  EXIT ;  /* 0x000000000000794d */ /* 0x000fea0003800000 */
        .weak           $__internal_2_$__cuda_sm20_sqrt_rn_f32_slowpath
        .type           $__internal_2_$__cuda_sm20_sqrt_rn_f32_slowpath,@function
        .size           $__internal_2_$__cuda_sm20_sqrt_rn_f32_slowpath,($__internal_3_$__cuda_sm3x_div_rn_noftz_f32_slowpath - $__internal_2_$__cuda_sm20_sqrt_rn_f32_slowpath)
$__internal_2_$__cuda_sm20_sqrt_rn_f32_slowpath:
        /* <DEDUP_REMOVED lines=13> */
[----:B------:R-:W-:-:S03]  /*05e0*/  @P0 FMUL.FTZ R8, R8, 0.5 ;  /* 0x3f00000008080820 */ /* 0x000fc60000410000 */
[----:B------:R-:W-:-:S04]  /*05f0*/  @P0 FADD.FTZ R3, -R10, -RZ ;  /* 0x800000ff0a030221 */ /* 0x000fc80000010100 */
[----:B------:R-:W-:Y:S01]  /*0600*/  @P0 FFMA R9, R10, R3, R7 ;  /* 0x000000030a090223 */ /* 0x000fe20000000007 */
[----:B------:R-:W-:-:S03]  /*0610*/  @!P0 IMAD.MOV.U32 R3, RZ, RZ, R0 ;  /* 0x000000ffff038224 */ /* 0x000fc600078e0000 */
[----:B------:R-:W-:-:S04]  /*0620*/  @P0 FFMA R8, R9, R8, R10 ;  /* 0x0000000809080223 */ /* 0x000fc8000000000a */
[----:B------:R-:W-:-:S07]  /*0630*/  @P0 FMUL.FTZ R3, R8, 2.3283064365386962891e-10 ;  /* 0x2f80000008030820 */ /* 0x000fce0000410000 */
.L_x_275:
[----:B------:R-:W-:Y:S01]  /*0640*/  MOV R8, R11 ;  /* 0x0000000b00087202 */ /* 0x000fe20000000f00 */
[----:B------:R-:W-:-:S04]  /*0650*/  IMAD.MOV.U32 R9, RZ, RZ, 0x0 ;  /* 0x00000000ff097424 */ /* 0x000fc800078e00ff */
[----:B------:R-:W-:Y:S05]  /*0660*/  RET.REL.NODEC R8 `(elt_prod_conj_v2f) ;  /* 0xfffffff808647950 */ /* 0x000fea0003c3ffff */
        .weak           $__internal_3_$__cuda_sm3x_div_rn_noftz_f32_slowpath
        .type           $__internal_3_$__cuda_sm3x_div_rn_noftz_f32_slowpath,@function
        .size           $__internal_3_$__cuda_sm3x_div_rn_noftz_f32_slowpath,(.L_x_610 - $__internal_3_$__cuda_sm3x_div_rn_noftz_f32_slowpath)
$__internal_3_$__cuda_sm3x_div_rn_noftz_f32_slowpath:
[----:B------:R-:W-:Y:S01]  /*0670*/  SHF.R.U32.HI R9, RZ, 0x17, R3 ;  /* 0x00000017ff097819 */ /* 0x000fe20000011603 */
[----:B------:R-:W-:Y:S01]  /*0680*/  BSSY.RECONVERGENT B1, `(.L_x_276) ;  /* 0x0000062000017945 */ /* 0x000fe20003800200 */
[----:B------:R-:W-:Y:S02]  /*0690*/  SHF.R.U32.HI R6, RZ, 0x17, R0 ;  /* 0x00000017ff067819 */ /* 0x000fe40000011600 */
[----:B------:R-:W-:Y:S02]  /*06a0*/  LOP3.LUT R14, R9, 0xff, RZ, 0xc0, !PT ;  /* 0x000000ff090e7812 */ /* 0x000fe400078ec0ff */
[----:B------:R-:W-:-:S03]  /*06b0*/  LOP3.LUT R12, R6, 0xff, RZ, 0xc0, !PT ;  /* 0x000000ff060c7812 */ /* 0x000fc600078ec0ff */
[----:B------:R-:W-:Y:S01]  /*06c0*/  VIADD R10, R14, 0xffffffff ;  /* 0xffffffff0e0a7836 */ /* 0x000fe20000000000 */
[----:B------:R-:W-:-:S04]  /*06d0*/  IADD3 R9, PT, PT, R12, -0x1, RZ ;  /* 0xffffffff0c097810 */ /* 0x000fc80007ffe0ff */
[----:B------:R-:W-:-:S04]  /*06e0*/  ISETP.GT.U32.AND P0, PT, R10, 0xfd, PT ;  /* 0x000000fd0a00780c */ /* 0x000fc80003f04070 */
[----:B------:R-:W-:-:S13]  /*06f0*/  ISETP.GT.U32.OR P0, PT, R9, 0xfd, P0 ;  /* 0x000000fd0900780c */ /* 0x000fda0000704470 */
[----:B------:R-:W-:Y:S01]  /*0700*/  @!P0 IMAD.MOV.U32 R6, RZ, RZ, RZ ;  /* 0x000000ffff068224 */ /* 0x000fe200078e00ff */
        /* <DEDUP_REMOVED lines=19> */
[----:B------:R-:W-:Y:S01]  /*0840*/  @P0 IMAD.MOV.U32 R6, RZ, RZ, RZ ;  /* 0x000000ffff060224 */ /* 0x000fe200078e00ff */
[----:B------:R-:W-:Y:S01]  /*0850*/  @!P0 MOV R6, 0xffffffc0 ;  /* 0xffffffc000068802 */ /* 0x000fe20000000f00 */
[----:B------:R-:W-:Y:S01]  /*0860*/  @!P0 FFMA R0, R0, 1.84467440737095516160e+19, RZ ;  /* 0x5f80000000008823 */ /* 0x000fe200000000ff */
[----:B------:R-:W-:-:S03]  /*0870*/  @!P1 FFMA R3, R3, 1.84467440737095516160e+19, RZ ;  /* 0x5f80000003039823 */ /* 0x000fc600000000ff */
[----:B------:R-:W-:-:S07]  /*0880*/  @!P1 VIADD R6, R6, 0x40 ;  /* 0x0000004006069836 */ /* 0x000fce0000000000 */
.L_x_277:
[----:B------:R-:W-:Y:S01]  /*0890*/  LEA R10, R14, 0xc0800000, 0x17 ;  /* 0xc08000000e0a7811 */ /* 0x000fe200078eb8ff */
[----:B------:R-:W-:Y:S04]  /*08a0*/  BSSY.RECONVERGENT B2, `(.L_x_282) ;  /* 0x0000036000027945 */ /* 0x000fe80003800200 */
[----:B------:R-:W-:Y:S01]  /*08b0*/  IMAD.IADD R10, R3, 0x1, -R10 ;  /* 0x00000001030a7824 */ /* 0x000fe200078e0a0a */
[----:B------:R-:W-:-:S03]  /*08c0*/  IADD3 R3, PT, PT, R12, -0x7f, RZ ;  /* 0xffffff810c037810 */ /* 0x000fc60007ffe0ff */
[----:B------:R-:W0:Y:S01]  /*08d0*/  MUFU.RCP R9, R10 ;  /* 0x0000000a00097308 */ /* 0x000e220000001000 */
[----:B------:R-:W-:Y:S01]  /*08e0*/  FADD.FTZ R11, -R10, -RZ ;  /* 0x800000ff0a0b7221 */ /* 0x000fe20000010100 */
[----:B------:R-:W-:-:S03]  /*08f0*/  IMAD R0, R3, -0x800000, R0 ;  /* 0xff80000003007824 */ /* 0x000fc600078e0200 */
[----:B0-----:R-:W-:-:S04]  /*0900*/  FFMA R12, R9, R11, 1 ;  /* 0x3f800000090c7423 */ /* 0x001fc8000000000b */
[----:B------:R-:W-:-:S04]  /*0910*/  FFMA R16, R9, R12, R9 ;  /* 0x0000000c09107223 */ /* 0x000fc80000000009 */
[----:B------:R-:W-:-:S04]  /*0920*/  FFMA R9, R0, R16, RZ ;  /* 0x0000001000097223 */ /* 0x000fc800000000ff */
[----:B------:R-:W-:-:S04]  /*0930*/  FFMA R12, R11, R9, R0 ;  /* 0x000000090b0c7223 */ /* 0x000fc80000000000 */
[----:B------:R-:W-:Y:S01]  /*0940*/  FFMA R13, R16, R12, R9 ;  /* 0x0000000c100d7223 */ /* 0x000fe20000000009 */
[----:B------:R-:W-:-:S03]  /*0950*/  IADD3 R9, PT, PT, R3, 0x7f, -R14 ;  /* 0x0000007f03097810 */ /* 0x000fc60007ffe80e */
[----:B------:R-:W-:Y:S02]  /*0960*/  FFMA R12, R11, R13, R0 ;  /* 0x0000000d0b0c7223 */ /* 0x000fe40000000000 */
[----:B------:R-:W-:Y:S02]  /*0970*/  IMAD.IADD R9, R9, 0x1, R6 ;  /* 0x0000000109097824 */ /* 0x000fe400078e0206 */
[----:B------:R-:W-:-:S05]  /*0980*/  FFMA R0, R16, R12, R13 ;  /* 0x0000000c10007223 */ /* 0x000fca000000000d */
[----:B------:R-:W-:-:S04]  /*0990*/  SHF.R.U32.HI R3, RZ, 0x17, R0 ;  /* 0x00000017ff037819 */ /* 0x000fc80000011600 */
[----:B------:R-:W-:-:S05]  /*09a0*/  LOP3.LUT R3, R3, 0xff, RZ, 0xc0, !PT ;  /* 0x000000ff03037812 */ /* 0x000fca00078ec0ff */
[----:B------:R-:W-:-:S05]  /*09b0*/  IMAD.IADD R11, R3, 0x1, R9 ;  /* 0x00000001030b7824 */ /* 0x000fca00078e0209 */
[----:B------:R-:W-:-:S04]  /*09c0*/  IADD3 R3, PT, PT, R11, -0x1, RZ ;  /* 0xffffffff0b037810 */ /* 0x000fc80007ffe0ff */
        /* <DEDUP_REMOVED lines=10> */
[C---:B------:R-:W-:Y:S02]  /*0a70*/  VIADD R10, R11.reuse, 0x20 ;  /* 0x000000200b0a7836 */ /* 0x040fe40000000000 */
[CCC-:B------:R-:W-:Y:S01]  /*0a80*/  FFMA.RM R6, R16.reuse, R12.reuse, R13.reuse ;  /* 0x0000000c10067223 */ /* 0x1c0fe2000000400d */
[----:B------:R-:W-:Y:S02]  /*0a90*/  ISETP.NE.AND P2, PT, R11, RZ, PT ;  /* 0x000000ff0b00720c */ /* 0x000fe40003f45270 */
[----:B------:R-:W-:Y:S01]  /*0aa0*/  LOP3.LUT R9, R3, 0x7fffff, RZ, 0xc0, !PT ;  /* 0x007fffff03097812 */ /* 0x000fe200078ec0ff */
[----:B------:R-:W-:Y:S01]  /*0ab0*/  FFMA.RP R3, R16, R12, R13 ;  /* 0x0000000c10037223 */ /* 0x000fe2000000800d */
[----:B------:R-:W-:Y:S01]  /*0ac0*/  ISETP.NE.AND P1, PT, R11, RZ, PT ;  /* 0x000000ff0b00720c */ /* 0x000fe20003f25270 */
        /* <DEDUP_REMOVED lines=15> */
.L_x_284:
[----:B------:R-:W-:-:S04]  /*0bc0*/  LOP3.LUT R0, R0, 0x80000000, RZ, 0xc0, !PT ;  /* 0x8000000000007812 */ /* 0x000fc800078ec0ff */
[----:B------:R-:W-:Y:S01]  /*0bd0*/  LOP3.LUT R0, R0, 0x7f800000, RZ, 0xfc, !PT ;  /* 0x7f80000000007812 */ /* 0x000fe200078efcff */
[----:B------:R-:W-:Y:S06]  /*0be0*/  BRA `(.L_x_285) ;  /* 0x0000000000047947 */ /* 0x000fec0003800000 */
.L_x_283:
[----:B------:R-:W-:-:S07]  /*0bf0*/  IMAD R0, R9, 0x800000, R0 ;  /* 0x0080000009007824 */ /* 0x000fce00078e0200 */
.L_x_285:
[----:B------:R-:W-:Y:S05]  /*0c00*/  BSYNC.RECONVERGENT B2 ;  /* 0x0000000000027941 */ /* 0x000fea0003800200 */
.L_x_282:
[----:B------:R-:W-:Y:S05]  /*0c10*/  BRA `(.L_x_286) ;  /* 0x0000000000207947 */ /* 0x000fea0003800000 */
.L_x_281:
[----:B------:R-:W-:-:S04]  /*0c20*/  LOP3.LUT R0, R3, 0x80000000, R0, 0x48, !PT ;  /* 0x8000000003007812 */ /* 0x000fc800078e4800 */
[----:B------:R-:W-:Y:S01]  /*0c30*/  LOP3.LUT R0, R0, 0x7f800000, RZ, 0xfc, !PT ;  /* 0x7f80000000007812 */ /* 0x000fe200078efcff */
[----:B------:R-:W-:Y:S06]  /*0c40*/  BRA `(.L_x_286) ;  /* 0x0000000000147947 */ /* 0x000fec0003800000 */
.L_x_280:
[----:B------:R-:W-:Y:S01]  /*0c50*/  LOP3.LUT R0, R3, 0x80000000, R0, 0x48, !PT ;  /* 0x8000000003007812 */ /* 0x000fe200078e4800 */
[----:B------:R-:W-:Y:S06]  /*0c60*/  BRA `(.L_x_286) ;  /* 0x00000000000c7947 */ /* 0x000fec0003800000 */
.L_x_279:
[----:B------:R-:W0:Y:S01]  /*0c70*/  MUFU.RSQ R0, -QNAN ;  /* 0xffc0000000007908 */ /* 0x000e220000001400 */
[----:B------:R-:W-:Y:S05]  /*0c80*/  BRA `(.L_x_286) ;  /* 0x0000000000047947 */ /* 0x000fea0003800000 */
.L_x_278:
[----:B------:R-:W-:-:S07]  /*0c90*/  FADD.FTZ R0, R0, R3 ;  /* 0x0000000300007221 */ /* 0x000fce0000010000 */
.L_x_286:
[----:B------:R-:W-:Y:S05]  /*0ca0*/  BSYNC.RECONVERGENT B1 ;  /* 0x0000000000017941 */ /* 0x000fea0003800200 */
.L_x_276:
[----:B------:R-:W-:Y:S02]  /*0cb0*/  HFMA2 R11, -RZ, RZ, 0, 0 ;  /* 0x00000000ff0b7431 */ /* 0x000fe400000001ff */
[----:B------:R-:W-:-:S04]  /*0cc0*/  IMAD.MOV.U32 R10, RZ, RZ, R4 ;  /* 0x000000ffff0a7224 */ /* 0x000fc800078e0004 */
[----:B0-----:R-:W-:Y:S05]  /*0cd0*/  RET.REL.NODEC R10 `(elt_prod_conj_v2f) ;  /* 0xfffffff00ac87950 */ /* 0x001fea0003c3ffff */
.L_x_287:
        /* <DEDUP_REMOVED lines=10> */
.L_x_610:


//--------------------- .text.elt_prod_conjf      --------------------------
	.section	.text.elt_prod_conjf,"ax",@progbits
	.align	128
        .global         elt_prod_conjf
        .type           elt_prod_conjf,@function
        .size           elt_prod_conjf,(.L_x_612 - elt_prod_conjf)
        .other          elt_prod_conjf,@"STO_CUDA_ENTRY STV_DEFAULT"
elt_prod_conjf:
.text.elt_prod_conjf:
        /* <DEDUP_REMOVED lines=10> */
[----:B0-----:R-:W-:-:S05]  /*00a0*/  IMAD.WIDE R2, R8, 0x8, R2 ;  /* 0x0000000808027825 */ /* 0x001fca00078e0202 */
[----:B-1----:R-:W3:Y:S01]  /*00b0*/  LDG.E.64 R6, desc[UR8][R2.64] ;  /* 0x0000000802067981 */ /* 0x002ee2000c1e1b00 */
[----:B--2---:R-:W-:-:S05]  /*00c0*/  IMAD.WIDE R4, R8, 0x8, R4 ;  /* 0x0000000808047825 */ /* 0x004fca00078e0204 */
[----:B------:R-:W2:Y:S01]  /*00d0*/  LDG.E.64 R10, desc[UR8][R4.64] ;  /* 0x00000008040a7981 */ /* 0x000ea2000c1e1b00 */
[----:B------:R-:W0:Y:S01]  /*00e0*/  S2UR UR7, SR_CgaCtaId ;  /* 0x00000000000779c3 */ /* 0x000e220000008800 */
[----:B------:R-:W-:Y:S02]  /*00f0*/  UMOV UR4, 0x400 ;  /* 0x0000040000047882 */ /* 0x000fe40000000000 */
[----:B------:R-:W-:Y:S02]  /*0100*/  UIADD3 UR5, UPT, UPT, UR4, 0x800, URZ ;  /* 0x0000080004057890 */ /* 0x000fe4000fffe0ff */
[----:B------:R-:W-:Y:S02]  /*0110*/  UIADD3 UR6, UPT, UPT, UR4, 0x1000, URZ ;  /* 0x0000100004067890 */ /* 0x000fe4000fffe0ff */
[----:B0-----:R-:W-:Y:S02]  /*0120*/  ULEA UR5, UR7, UR5, 0x18 ;  /* 0x0000000507057291 */ /* 0x001fe4000f8ec0ff */
[----:B------:R-:W-:-:S04]  /*0130*/  ULEA UR6, UR7, UR6, 0x18 ;  /* 0x0000000607067291 */ /* 0x000fc8000f8ec0ff */
[C---:B------:R-:W-:Y:S02]  /*0140*/  LEA R0, R14.reuse, UR5, 0x3 ;  /* 0x000000050e007c11 */ /* 0x040fe4000f8e18ff */
[C---:B------:R-:W-:Y:S01]  /*0150*/  LEA R9, R14.reuse, UR6, 0x3 ;  /* 0x000000060e097c11 */ /* 0x040fe2000f8e18ff */
[----:B------:R-:W-:Y:S01]  /*0160*/  ULEA UR4, UR7, UR4, 0x18 ;  /* 0x0000000407047291 */ /* 0x000fe2000f8ec0ff */
[----:B------:R-:W-:Y:S01]  /*0170*/  BSSY.RECONVERGENT B0, `(.L_x_288) ;  /* 0x000001a000007945 */ /* 0x000fe20003800200 */
[----:B---3--:R0:W-:Y:S04]  /*0180*/  STS.64 [R0], R6 ;  /* 0x0000000600007388 */ /* 0x0081e80000000a00 */
[----:B--2---:R-:W-:Y:S01]  /*0190*/  STS.64 [R9], R10 ;  /* 0x0000000a09007388 */ /* 0x004fe20000000a00 */
[----:B------:R-:W-:Y:S06]  /*01a0*/  BAR.SYNC.DEFER_BLOCKING 0x0 ;  /* 0x0000000000007b1d */ /* 0x000fec0000010000 */
[----:B------:R-:W-:Y:S04]  /*01b0*/  LDS.64 R4, [R0] ;  /* 0x0000000000047984 */ /* 0x000fe80000000a00 */
[----:B------:R-:W1:Y:S01]  /*01c0*/  LDS.64 R2, [R9] ;  /* 0x0000000009027984 */ /* 0x000e620000000a00 */
[----:B0-----:R-:W-:Y:S01]  /*01d0*/  LEA R7, R14, UR4, 0x3 ;  /* 0x000000040e077c11 */ /* 0x001fe2000f8e18ff */
[-C--:B-1----:R-:W-:Y:S01]  /*01e0*/  FMUL R13, R5, R3.reuse ;  /* 0x00000003050d7220 */ /* 0x082fe20000400000 */
[----:B------:R-:W-:-:S03]  /*01f0*/  FMUL R12, R4, R3 ;  /* 0x00000003040c7220 */ /* 0x000fc60000400000 */
[-C--:B------:R-:W-:Y:S01]  /*0200*/  FFMA R4, R4, R2.reuse, R13 ;  /* 0x0000000204047223 */ /* 0x080fe2000000000d */
[----:B------:R-:W-:-:S05]  /*0210*/  FFMA R5, R5, R2, -R12 ;  /* 0x0000000205057223 */ /* 0x000fca000000080c */
[----:B------:R-:W-:-:S04]  /*0220*/  FSETP.GT.AND P0, PT, |R4|, |R5|, PT ;  /* 0x400000050400720b */ /* 0x000fc80003f04200 */
[----:B------:R-:W-:-:S04]  /*0230*/  FSEL R3, |R4|, |R5|, P0 ;  /* 0x4000000504037208 */ /* 0x000fc80000000200 */
[----:B------:R-:W0:Y:S01]  /*0240*/  MUFU.RCP R2, R3 ;  /* 0x0000000300027308 */ /* 0x000e220000001000 */
[----:B------:R-:W-:Y:S01]  /*0250*/  FSEL R0, |R5|, |R4|, P0 ;  /* 0x4000000405007208 */ /* 0x000fe20000000200 */
[----:B------:R1:W-:Y:S06]  /*0260*/  STS.64 [R7], R4 ;  /* 0x0000000407007388 */ /* 0x0003ec0000000a00 */
[----:B------:R-:W2:Y:S01]  /*0270*/  FCHK P0, R0, R3 ;  /* 0x0000000300007302 */ /* 0x000ea20000000000 */
[----:B0-----:R-:W-:-:S04]  /*0280*/  FFMA R9, -R3, R2, 1 ;  /* 0x3f80000003097423 */ /* 0x001fc80000000102 */
[----:B------:R-:W-:-:S04]  /*0290*/  FFMA R9, R2, R9, R2 ;  /* 0x0000000902097223 */ /* 0x000fc80000000002 */
[----:B------:R-:W-:-:S04]  /*02a0*/  FFMA R2, R0, R9, RZ ;  /* 0x0000000900027223 */ /* 0x000fc800000000ff */
[----:B------:R-:W-:-:S04]  /*02b0*/  FFMA R6, -R3, R2, R0 ;  /* 0x0000000203067223 */ /* 0x000fc80000000100 */
[----:B------:R-:W-:Y:S01]  /*02c0*/  FFMA R2, R9, R6, R2 ;  /* 0x0000000609027223 */ /* 0x000fe20000000002 */
[----:B------:R-:W-:Y:S01]  /*02d0*/  IMAD.MOV.U32 R9, RZ, RZ, R4 ;  /* 0x000000ffff097224 */ /* 0x000fe200078e0004 */
[----:B-12---:R-:W-:Y:S06]  /*02e0*/  @!P0 BRA `(.L_x_289) ;  /* 0x0000000000088947 */ /* 0x006fec0003800000 */
[----:B------:R-:W-:-:S07]  /*02f0*/  MOV R10, 0x310 ;  /* 0x00000310000a7802 */ /* 0x000fce0000000f00 */
[----:B------:R-:W-:Y:S05]  /*0300*/  CALL.REL.NOINC `($__internal_5_$__cuda_sm3x_div_rn_noftz_f32_slowpath) ;  /* 0x0000000400587944 */ /* 0x000fea0003c00000 */
.L_x_289:
[----:B------:R-:W-:Y:S05]  /*0310*/  BSYNC.RECONVERGENT B0 ;  /* 0x0000000000007941 */ /* 0x000fea0003800200 */
.L_x_288:
[----:B------:R-:W-:Y:S01]  /*0320*/  FFMA R11, R2, R2, 1 ;  /* 0x3f800000020b7423 */ /* 0x000fe20000000002 */
[----:B------:R-:W-:Y:S03]  /*0330*/  BSSY.RECONVERGENT B0, `(.L_x_290) ;  /* 0x000000d000007945 */ /* 0x000fe60003800200 */
[----:B------:R-:W-:Y:S01]  /*0340*/  VIADD R2, R11, 0xf3000000 ;  /* 0xf30000000b027836 */ /* 0x000fe20000000000 */
[----:B------:R0:W1:Y:S04]  /*0350*/  MUFU.RSQ R6, R11 ;  /* 0x0000000b00067308 */ /* 0x0000680000001400 */
[----:B------:R-:W-:-:S13]  /*0360*/  ISETP.GT.U32.AND P0, PT, R2, 0x727fffff, PT ;  /* 0x727fffff0200780c */ /* 0x000fda0003f04070 */
[----:B01----:R-:W-:Y:S05]  /*0370*/  @!P0 BRA `(.L_x_291) ;  /* 0x0000000000108947 */ /* 0x003fea0003800000 */
[----:B------:R-:W-:-:S07]  /*0380*/  MOV R14, 0x3a0 ;  /* 0x000003a0000e7802 */ /* 0x000fce0000000f00 */
[----:B------:R-:W-:Y:S05]  /*0390*/  CALL.REL.NOINC `($__internal_4_$__cuda_sm20_sqrt_rn_f32_slowpath) ;  /* 0x0000000000d87944 */ /* 0x000fea0003c00000 */
[----:B------:R-:W-:Y:S01]  /*03a0*/  MOV R2, R6 ;  /* 0x0000000600027202 */ /* 0x000fe20000000f00 */
[----:B------:R-:W-:Y:S06]  /*03b0*/  BRA `(.L_x_292) ;  /* 0x0000000000107947 */ /* 0x000fec0003800000 */
.L_x_291:
[----:B------:R-:W-:Y:S01]  /*03c0*/  FMUL.FTZ R2, R11, R6 ;  /* 0x000000060b027220 */ /* 0x000fe20000410000 */
[----:B------:R-:W-:-:S03]  /*03d0*/  FMUL.FTZ R6, R6, 0.5 ;  /* 0x3f00000006067820 */ /* 0x000fc60000410000 */
[----:B------:R-:W-:-:S04]  /*03e0*/  FFMA R11, -R2, R2, R11 ;  /* 0x00000002020b7223 */ /* 0x000fc8000000010b */
[----:B------:R-:W-:-:S07]  /*03f0*/  FFMA R2, R11, R6, R2 ;  /* 0x000000060b027223 */ /* 0x000fce0000000002 */
.L_x_292:
[----:B------:R-:W-:Y:S05]  /*0400*/  BSYNC.RECONVERGENT B0 ;  /* 0x0000000000007941 */ /* 0x000fea0003800200 */
.L_x_290:
[----:B------:R-:W-:Y:S01]  /*0410*/  FSETP.GT.AND P1, PT, R0, 3.40282346638528859812e+38, PT ;  /* 0x7f7fffff0000780b */ /* 0x000fe20003f24000 */
[C---:B------:R-:W-:Y:S01]  /*0420*/  FMUL R11, R3.reuse, R2 ;  /* 0x00000002030b7220 */ /* 0x040fe20000400000 */
[----:B------:R-:W-:Y:S01]  /*0430*/  FADD R4, |R4|, |R5| ;  /* 0x4000000504047221 */ /* 0x000fe20000000200 */
[C---:B------:R-:W-:Y:S01]  /*0440*/  FSETP.GT.AND P0, PT, R3.reuse, 3.40282346638528859812e+38, PT ;  /* 0x7f7fffff0300780b */ /* 0x040fe20003f04000 */
[----:B------:R-:W-:Y:S01]  /*0450*/  BSSY.RECONVERGENT B0, `(.L_x_293) ;  /* 0x0000017000007945 */ /* 0x000fe20003800200 */
[----:B------:R-:W-:Y:S02]  /*0460*/  FSETP.NEU.AND P2, PT, R3, RZ, PT ;  /* 0x000000ff0300720b */ /* 0x000fe40003f4d000 */
[----:B------:R-:W-:-:S06]  /*0470*/  FSEL R11, R4, R11, P0 ;  /* 0x0000000b040b7208 */ /* 0x000fcc0000000000 */
[----:B------:R-:W-:-:S04]  /*0480*/  @!P1 FSEL R4, R4, R11, !P2 ;  /* 0x0000000b04049208 */ /* 0x000fc80005000000 */
[----:B------:R-:W-:-:S04]  /*0490*/  FSETP.NAN.AND P0, PT, |R4|, |R4|, PT ;  /* 0x400000040400720b */ /* 0x000fc80003f08200 */
[----:B------:R-:W-:-:S13]  /*04a0*/  FSETP.NEU.AND P0, PT, R4, RZ, !P0 ;  /* 0x000000ff0400720b */ /* 0x000fda000470d000 */
[----:B------:R-:W-:Y:S02]  /*04b0*/  @!P0 IMAD.MOV.U32 R4, RZ, RZ, 0x34000000 ;  /* 0x34000000ff048424 */ /* 0x000fe400078e00ff */
[----:B------:R-:W-:Y:S02]  /*04c0*/  @!P0 IMAD.MOV.U32 R2, RZ, RZ, 0x34000000 ;  /* 0x34000000ff028424 */ /* 0x000fe400078e00ff */
[----:B------:R-:W0:Y:S01]  /*04d0*/  MUFU.RCP R3, R4 ;  /* 0x0000000400037308 */ /* 0x000e220000001000 */
[----:B------:R-:W-:Y:S02]  /*04e0*/  @!P0 IMAD.MOV.U32 R9, RZ, RZ, 0x34000000 ;  /* 0x34000000ff098424 */ /* 0x000fe400078e00ff */
[----:B------:R1:W-:Y:S05]  /*04f0*/  @!P0 STS [R7], R2 ;  /* 0x0000000207008388 */ /* 0x0003ea0000000800 */
        /* <DEDUP_REMOVED lines=10> */
[----:B------:R-:W-:Y:S05]  /*05a0*/  CALL.REL.NOINC `($__internal_5_$__cuda_sm3x_div_rn_noftz_f32_slowpath) ;  /* 0x0000000000b07944 */ /* 0x000fea0003c00000 */
[----:B------:R-:W-:-:S07]  /*05b0*/  IMAD.MOV.U32 R6, RZ, RZ, R2 ;  /* 0x000000ffff067224 */ /* 0x000fce00078e0002 */
.L_x_294:
[----:B------:R-:W-:Y:S05]  /*05c0*/  BSYNC.RECONVERGENT B0 ;  /* 0x0000000000007941 */ /* 0x000fea0003800200 */
.L_x_293:
        /* <DEDUP_REMOVED lines=9> */
[----:B------:R-:W-:Y:S01]  /*0660*/  IMAD.MOV.U32 R0, RZ, RZ, R5 ;  /* 0x000000ffff007224 */ /* 0x000fe200078e0005 */
[----:B------:R-:W-:Y:S02]  /*0670*/  MOV R3, R4 ;  /* 0x0000000400037202 */ /* 0x000fe40000000f00 */
[----:B------:R-:W-:-:S07]  /*0680*/  MOV R10, 0x6a0 ;  /* 0x000006a0000a7802 */ /* 0x000fce0000000f00 */
[----:B------:R-:W-:Y:S05]  /*0690*/  CALL.REL.NOINC `($__internal_5_$__cuda_sm3x_div_rn_noftz_f32_slowpath) ;  /* 0x0000000000747944 */ /* 0x000fea0003c00000 */
[----:B------:R-:W-:-:S07]  /*06a0*/  IMAD.MOV.U32 R7, RZ, RZ, R2 ;  /* 0x000000ffff077224 */ /* 0x000fce00078e0002 */
.L_x_296:
[----:B------:R-:W-:Y:S05]  /*06b0*/  BSYNC.RECONVERGENT B0 ;  /* 0x0000000000007941 */ /* 0x000fea0003800200 */
.L_x_295:
[----:B------:R-:W0:Y:S02]  /*06c0*/  LDC.64 R2, c[0x0][0x380] ;  /* 0x0000e000ff027b82 */ /* 0x000e240000000a00 */
[----:B0-----:R-:W-:-:S05]  /*06d0*/  IMAD.WIDE R8, R8, 0x8, R2 ;  /* 0x0000000808087825 */ /* 0x001fca00078e0202 */
[----:B------:R-:W-:Y:S01]  /*06e0*/  STG.E.64 desc[UR8][R8.64], R6 ;  /* 0x0000000608007986 */ /* 0x000fe2000c101b08 */
[----:B------:R-:W-:Y:S05]  /*06f0*/  EXIT ;  /* 0x000000000000794d */ /* 0x000fea0003800000 */
        .weak           $__internal_4_$__cuda_sm20_sqrt_rn_f32_slowpath
        .type           $__internal_4_$__cuda_sm20_sqrt_rn_f32_slowpath,@function
        .size           $__internal_4_$__cuda_sm20_sqrt_rn_f32_slowpath,($__internal_5_$__cuda_sm3x_div_rn_noftz_f32_slowpath - $__internal_4_$__cuda_sm20_sqrt_rn_f32_slowpath)
$__internal_4_$__cuda_sm20_sqrt_rn_f32_slowpath:
[----:B------:R-:W-:-:S13]  /*0700*/  LOP3.LUT P0, RZ, R11, 0x7fffffff, RZ, 0xc0, !PT ;  /* 0x7fffffff0bff7812 */ /* 0x000fda000780c0ff */
[----:B------:R-:W-:Y:S01]  /*0710*/  @!P0 IMAD.MOV.U32 R6, RZ, RZ, R11 ;  /* 0x000000ffff068224 */ /* 0x000fe200078e000b */
[----:B------:R-:W-:Y:S06]  /*0720*/  @!P0 BRA `(.L_x_297) ;  /* 0x0000000000448947 */ /* 0x000fec0003800000 */
[----:B------:R-:W-:Y:S01]  /*0730*/  FSETP.GEU.FTZ.AND P0, PT, R11, RZ, PT ;  /* 0x000000ff0b00720b */ /* 0x000fe20003f1e000 */
[----:B------:R-:W-:-:S12]  /*0740*/  IMAD.MOV.U32 R2, RZ, RZ, R11 ;  /* 0x000000ffff027224 */ /* 0x000fd800078e000b */
[----:B------:R-:W-:Y:S01]  /*0750*/  @!P0 MOV R6, 0x7fffffff ;  /* 0x7fffffff00068802 */ /* 0x000fe20000000f00 */
        /* <DEDUP_REMOVED lines=14> */
.L_x_297:
[----:B------:R-:W-:Y:S02]  /*0840*/  IMAD.MOV.U32 R10, RZ, RZ, R14 ;  /* 0x000000ffff0a7224 */ /* 0x000fe400078e000e */
[----:B------:R-:W-:-:S04]  /*0850*/  IMAD.MOV.U32 R11, RZ, RZ, 0x0 ;  /* 0x00000000ff0b7424 */ /* 0x000fc800078e00ff */
[----:B------:R-:W-:Y:S05]  /*0860*/  RET.REL.NODEC R10 `(elt_prod_conjf) ;  /* 0xfffffff40ae47950 */ /* 0x000fea0003c3ffff */
        .weak           $__internal_5_$__cuda_sm3x_div_rn_noftz_f32_slowpath
        .type           $__internal_5_$__cuda_sm3x_div_rn_noftz_f32_slowpath,@function
        .size           $__internal_5_$__cuda_sm3x_div_rn_noftz_f32_slowpath,(.L_x_612 - $__internal_5_$__cuda_sm3x_div_rn_noftz_f32_slowpath)
$__internal_5_$__cuda_sm3x_div_rn_noftz_f32_slowpath:
[--C-:B------:R-:W-:Y:S01]  /*0870*/  SHF.R.U32.HI R12, RZ, 0x17, R3.reuse ;  /* 0x00000017ff0c7819 */ /* 0x100fe20000011603 */
[----:B------:R-:W-:Y:S01]  /*0880*/  BSSY.RECONVERGENT B1, `(.L_x_298) ;  /* 0x0000064000017945 */ /* 0x000fe20003800200 */
[--C-:B------:R-:W-:Y:S01]  /*0890*/  SHF.R.U32.HI R2, RZ, 0x17, R0.reuse ;  /* 0x00000017ff027819 */ /* 0x100fe20000011600 */
[----:B------:R-:W-:Y:S01]  /*08a0*/  IMAD.MOV.U32 R13, RZ, RZ, R3 ;  /* 0x000000ffff0d7224 */ /* 0x000fe200078e0003 */
[----:B------:R-:W-:Y:S02]  /*08b0*/  LOP3.LUT R12, R12, 0xff, RZ, 0xc0, !PT ;  /* 0x000000ff0c0c7812 */ /* 0x000fe400078ec0ff */
[----:B------:R-:W-:Y:S01]  /*08c0*/  LOP3.LUT R15, R2, 0xff, RZ, 0xc0, !PT ;  /* 0x000000ff020f7812 */ /* 0x000fe200078ec0ff */
[----:B------:R-:W-:Y:S01]  /*08d0*/  IMAD.MOV.U32 R2, RZ, RZ, R0 ;  /* 0x000000ffff027224 */ /* 0x000fe200078e0000 */
[----:B------:R-:W-:-:S03]  /*08e0*/  IADD3 R16, PT, PT, R12, -0x1, RZ ;  /* 0xffffffff0c107810 */ /* 0x000fc60007ffe0ff */
[----:B------:R-:W-:Y:S01]  /*08f0*/  VIADD R14, R15, 0xffffffff ;  /* 0xffffffff0f0e7836 */ /* 0x000fe20000000000 */
        /* <DEDUP_REMOVED lines=27> */
.L_x_299:
[----:B------:R-:W-:Y:S01]  /*0ab0*/  LEA R14, R12, 0xc0800000, 0x17 ;  /* 0xc08000000c0e7811 */ /* 0x000fe200078eb8ff */
[----:B------:R-:W-:Y:S01]  /*0ac0*/  VIADD R15, R15, 0xffffff81 ;  /* 0xffffff810f0f7836 */ /* 0x000fe20000000000 */
[----:B------:R-:W-:Y:S03]  /*0ad0*/  BSSY.RECONVERGENT B2, `(.L_x_304) ;  /* 0x0000035000027945 */ /* 0x000fe60003800200 */
[----:B------:R-:W-:Y:S02]  /*0ae0*/  IMAD.IADD R14, R13, 0x1, -R14 ;  /* 0x000000010d0e7824 */ /* 0x000fe400078e0a0e */
[C---:B------:R-:W-:Y:S02]  /*0af0*/  IMAD R2, R15.reuse, -0x800000, R2 ;  /* 0xff8000000f027824 */ /* 0x040fe400078e0202 */
[----:B------:R0:W1:Y:S01]  /*0b00*/  MUFU.RCP R13, R14 ;  /* 0x0000000e000d7308 */ /* 0x0000620000001000 */
[----:B------:R-:W-:Y:S01]  /*0b10*/  FADD.FTZ R17, -R14, -RZ ;  /* 0x800000ff0e117221 */ /* 0x000fe20000010100 */
        /* <DEDUP_REMOVED lines=23> */
[-CC-:B------:R-:W-:Y:S01]  /*0c90*/  FFMA.RM R12, R13, R17.reuse, R18.reuse ;  /* 0x000000110d0c7223 */ /* 0x180fe20000004012 */
        /* <DEDUP_REMOVED lines=16> */
[----:B------:R-:W-:-:S05]  /*0da0*/  LOP3.LUT R12, R12, R11, RZ, 0xc0, !PT ;  /* 0x0000000b0c0c7212 */ /* 0x000fca00078ec0ff */
[----:B------:R-:W-:-:S05]  /*0db0*/  IMAD.IADD R13, R13, 0x1, R12 ;  /* 0x000000010d0d7824 */ /* 0x000fca00078e020c */
[----:B------:R-:W-:Y:S01]  /*0dc0*/  LOP3.LUT R2, R13, R2, RZ, 0xfc, !PT ;  /* 0x000000020d027212 */ /* 0x000fe200078efcff */
[----:B------:R-:W-:Y:S06]  /*0dd0*/  BRA `(.L_x_307) ;  /* 0x0000000000107947 */ /* 0x000fec0003800000 */
.L_x_306:
[----:B------:R-:W-:-:S04]  /*0de0*/  LOP3.LUT R2, R2, 0x80000000, RZ, 0xc0, !PT ;  /* 0x8000000002027812 */ /* 0x000fc800078ec0ff */
[----:B------:R-:W-:Y:S01]  /*0df0*/  LOP3.LUT R2, R2, 0x7f800000, RZ, 0xfc, !PT ;  /* 0x7f80000002027812 */ /* 0x000fe200078efcff */
[----:B------:R-:W-:Y:S06]  /*0e00*/  BRA `(.L_x_307) ;  /* 0x0000000000047947 */ /* 0x000fec0003800000 */
.L_x_305:
[----:B------:R-:W-:-:S07]  /*0e10*/  LEA R2, R11, R2, 0x17 ;  /* 0x000000020b027211 */ /* 0x000fce00078eb8ff */
.L_x_307:
[----:B------:R-:W-:Y:S05]  /*0e20*/  BSYNC.RECONVERGENT B2 ;  /* 0x0000000000027941 */ /* 0x000fea0003800200 */
.L_x_304:
[----:B------:R-:W-:Y:S05]  /*0e30*/  BRA `(.L_x_308) ;  /* 0x0000000000207947 */ /* 0x000fea0003800000 */
.L_x_303:
[----:B------:R-:W-:-:S04]  /*0e40*/  LOP3.LUT R2, R13, 0x80000000, R2, 0x48, !PT ;  /* 0x800000000d027812 */ /* 0x000fc800078e4802 */
[----:B------:R-:W-:Y:S01]  /*0e50*/  LOP3.LUT R2, R2, 0x7f800000, RZ, 0xfc, !PT ;  /* 0x7f80000002027812 */ /* 0x000fe200078efcff */
[----:B------:R-:W-:Y:S06]  /*0e60*/  BRA `(.L_x_308) ;  /* 0x0000000000147947 */ /* 0x000fec0003800000 */
.L_x_302:
[----:B------:R-:W-:Y:S01]  /*0e70*/  LOP3.LUT R2, R13, 0x80000000, R2, 0x48, !PT ;  /* 0x800000000d027812 */ /* 0x000fe200078e4802 */
[----:B------:R-:W-:Y:S06]  /*0e80*/  BRA `(.L_x_308) ;  /* 0x00000000000c7947 */ /* 0x000fec0003800000 */
.L_x_301:
[----:B------:R-:W0:Y:S01]  /*0e90*/  MUFU.RSQ R2, -QNAN ;  /* 0xffc0000000027908 */ /* 0x000e220000001400 */
[----:B------:R-:W-:Y:S05]  /*0ea0*/  BRA `(.L_x_308) ;  /* 0x0000000000047947 */ /* 0x000fea0003800000 */
.L_x_300:
[----:B------:R-:W-:-:S07]  /*0eb0*/  FADD.FTZ R2, R0, R3 ;  /* 0x0000000300027221 */ /* 0x000fce0000010000 */
.L_x_308:
[----:B------:R-:W-:Y:S05]  /*0ec0*/  BSYNC.RECONVERGENT B1 ;  /* 0x0000000000017941 */ /* 0x000fea0003800200 */
.L_x_298:
[----:B------:R-:W-:-:S04]  /*0ed0*/  IMAD.MOV.U32 R11, RZ, RZ, 0x0 ;  /* 0x00000000ff0b7424 */ /* 0x000fc800078e00ff */
[----:B0-----:R-:W-:Y:S05]  /*0ee0*/  RET.REL.NODEC R10 `(elt_prod_conjf) ;  /* 0xfffffff00a447950 */ /* 0x001fea0003c3ffff */
.L_x_309:
        /* <DEDUP_REMOVED lines=9> */
.L_x_612:


//--------------------- .text.reduce_max_filter_main --------------------------
	.section	.text.reduce_max_filter_main,"ax",@progbits
	.align	128
        .global         reduce_max_filter_main
        .type           reduce_max_filter_main,@function
        .size           reduce_max_filter_main,(.L_x_626 - reduce_max_filter_main)
        .other          reduce_max_filter_main,@"STO_CUDA_ENTRY STV_DEFAULT"
reduce_max_filter_main:
.text.reduce_max_filter_main:
        /* <DEDUP_REMOVED lines=25> */
[----:B0-----:R-:W-:Y:S02]  /*0190*/  HFMA2 R8, -RZ, RZ, 0, 0 ;  /* 0x00000000ff087431 */ /* 0x001fe400000001ff */
[----:B-1----:R-:W-:-:S04]  /*01a0*/  IMAD.MOV R7, RZ, RZ, -R9 ;  /* 0x000000ffff077224 */ /* 0x002fc800078e0a09 */
[----:B------:R-:W-:-:S04]  /*01b0*/  IMAD R7, R7, UR7, RZ ;  /* 0x0000000707077c24 */ /* 0x000fc8000f8e02ff */
[----:B------:R-:W-:-:S06]  /*01c0*/  IMAD.HI.U32 R9, R9, R7, R8 ;  /* 0x0000000709097227 */ /* 0x000fcc00078e0008 */
[----:B--2---:R-:W-:-:S04]  /*01d0*/  IMAD.HI.U32 R9, R9, R2, RZ ;  /* 0x0000000209097227 */ /* 0x004fc800078e00ff */
[----:B------:R-:W-:-:S04]  /*01e0*/  IMAD.MOV R3, RZ, RZ, -R9 ;  /* 0x000000ffff037224 */ /* 0x000fc800078e0a09 */
[----:B------:R-:W-:-:S05]  /*01f0*/  IMAD R3, R3, UR7, R2 ;  /* 0x0000000703037c24 */ /* 0x000fca000f8e0202 */
[----:B------:R-:W-:-:S13]  /*0200*/  ISETP.GE.U32.AND P0, PT, R3, UR7, PT ;  /* 0x0000000703007c0c */ /* 0x000fda000bf06070 */
[----:B------:R-:W-:Y:S02]  /*0210*/  @P0 VIADD R3, R3, -UR7 ;  /* 0x8000000703030c36 */ /* 0x000fe40008000000 */
[----:B------:R-:W-:-:S03]  /*0220*/  @P0 VIADD R9, R9, 0x1 ;  /* 0x0000000109090836 */ /* 0x000fc60000000000 */
[----:B------:R-:W-:Y:S02]  /*0230*/  ISETP.GE.U32.AND P1, PT, R3, UR7, PT ;  /* 0x0000000703007c0c */ /* 0x000fe4000bf26070 */
[----:B------:R-:W-:-:S11]  /*0240*/  LEA R3, R5, UR5, 0x2 ;  /* 0x0000000505037c11 */ /* 0x000fd6000f8e10ff */
[----:B------:R-:W-:Y:S02]  /*0250*/  @P1 IADD3 R9, PT, PT, R9, 0x1, RZ ;  /* 0x0000000109091810 */ /* 0x000fe40007ffe0ff */
[----:B------:R-:W-:-:S05]  /*0260*/  @!P2 LOP3.LUT R9, RZ, UR7, RZ, 0x33, !PT ;  /* 0x00000007ff09ac12 */ /* 0x000fca000f8e33ff */
[----:B------:R-:W-:Y:S01]  /*0270*/  IMAD.MOV R7, RZ, RZ, -R9 ;  /* 0x000000ffff077224 */ /* 0x000fe200078e0a09 */
[----:B------:R0:W-:Y:S03]  /*0280*/  STS [R0], R9 ;  /* 0x0000000900007388 */ /* 0x0001e60000000800 */
[----:B------:R-:W-:-:S05]  /*0290*/  IMAD R2, R7, UR7, R2 ;  /* 0x0000000707027c24 */ /* 0x000fca000f8e0202 */
[----:B------:R0:W-:Y:S02]  /*02a0*/  STS [R3], R2 ;  /* 0x0000000203007388 */ /* 0x0001e40000000800 */
.L_x_311:
[----:B------:R-:W-:Y:S05]  /*02b0*/  BSYNC.RECONVERGENT B0 ;  /* 0x0000000000007941 */ /* 0x000fea0003800200 */
.L_x_310:
[----:B------:R-:W1:Y:S01]  /*02c0*/  LDCU.64 UR4, c[0x0][0x398] ;  /* 0x00007300ff0477ac */ /* 0x000e620008000a00 */
[----:B0-----:R-:W0:Y:S01]  /*02d0*/  LDC R0, c[0x0][0x370] ;  /* 0x0000dc00ff007b82 */ /* 0x001e220000000800 */
[----:B------:R-:W-:Y:S01]  /*02e0*/  IMAD R9, R4, R6, R5 ;  /* 0x0000000604097224 */ /* 0x000fe200078e0205 */
[----:B------:R-:W-:Y:S01]  /*02f0*/  BSSY.RECONVERGENT B0, `(.L_x_312) ;  /* 0x00000a3000007945 */ /* 0x000fe20003800200 */
[----:B------:R-:W2:Y:S01]  /*0300*/  LDCU UR6, c[0x0][0x3b0] ;  /* 0x00007600ff0677ac */ /* 0x000ea20008000800 */
[----:B------:R-:W-:Y:S02]  /*0310*/  IMAD.MOV.U32 R2, RZ, RZ, 0x0 ;  /* 0x00000000ff027424 */ /* 0x000fe400078e00ff */
[----:B------:R-:W-:Y:S01]  /*0320*/  IMAD.MOV.U32 R3, RZ, RZ, -0x100000 ;  /* 0xfff00000ff037424 */ /* 0x000fe200078e00ff */
[----:B-1----:R-:W-:Y:S01]  /*0330*/  UIMAD UR4, UR4, UR5, URZ ;  /* 0x00000005040472a4 */ /* 0x002fe2000f8e02ff */
[----:B------:R-:W-:Y:S05]  /*0340*/  BAR.SYNC.DEFER_BLOCKING 0x0 ;  /* 0x0000000000007b1d */ /* 0x000fea0000010000 */
[----:B------:R-:W-:-:S13]  /*0350*/  ISETP.GE.U32.AND P0, PT, R9, UR4, PT ;  /* 0x0000000409007c0c */ /* 0x000fda000bf06070 */
[----:B--2---:R-:W-:Y:S05]  /*0360*/  @P0 BRA `(.L_x_313) ;  /* 0x00000008006c0947 */ /* 0x004fea0003800000 */
[----:B------:R-:W-:Y:S01]  /*0370*/  MOV R2, 0x0 ;  /* 0x0000000000027802 */ /* 0x000fe20000000f00 */
[----:B------:R-:W-:-:S07]  /*0380*/  IMAD.MOV.U32 R3, RZ, RZ, -0x100000 ;  /* 0xfff00000ff037424 */ /* 0x000fce00078e00ff */
.L_x_324:
[----:B------:R-:W1:Y:S02]  /*0390*/  LDC.64 R12, c[0x0][0x380] ;  /* 0x0000e000ff0c7b82 */ /* 0x000e640000000a00 */
[----:B-1----:R-:W-:-:S06]  /*03a0*/  IMAD.WIDE.U32 R12, R9, 0x8, R12 ;  /* 0x00000008090c7825 */ /* 0x002fcc00078e000c */
[----:B------:R-:W2:Y:S01]  /*03b0*/  LDG.E.64 R12, desc[UR8][R12.64] ;  /* 0x000000080c0c7981 */ /* 0x000ea2000c1e1b00 */
[----:B------:R-:W-:Y:S01]  /*03c0*/  BSSY.RECONVERGENT B1, `(.L_x_314) ;  /* 0x0000041000017945 */ /* 0x000fe20003800200 */
[----:B------:R-:W-:Y:S01]  /*03d0*/  IMAD.MOV.U32 R8, RZ, RZ, R11 ;  /* 0x000000ffff087224 */ /* 0x000fe200078e000b */
[----:B------:R-:W-:Y:S01]  /*03e0*/  MOV R7, R3 ;  /* 0x0000000300077202 */ /* 0x000fe20000000f00 */
[----:B------:R-:W-:Y:S01]  /*03f0*/  IMAD.MOV.U32 R6, RZ, RZ, R2 ;  /* 0x000000ffff067224 */ /* 0x000fe200078e0002 */
[----:B--2---:R-:W-:-:S14]  /*0400*/  DSETP.GEU.AND P0, PT, R2, R12, PT ;  /* 0x0000000c0200722a */ /* 0x004fdc0003f0e000 */
[----:B------:R-:W-:Y:S05]  /*0410*/  @P0 BRA `(.L_x_315) ;  /* 0x0000000000ec0947 */ /* 0x000fea0003800000 */
[----:B------:R-:W1:Y:S01]  /*0420*/  LDCU UR5, c[0x0][0x3b0] ;  /* 0x00007600ff0577ac */ /* 0x000e620008000800 */
[----:B------:R-:W-:Y:S02]  /*0430*/  IMAD.MOV.U32 R8, RZ, RZ, R9 ;  /* 0x000000ffff087224 */ /* 0x000fe400078e0009 */
[----:B------:R-:W-:Y:S02]  /*0440*/  IMAD.MOV.U32 R6, RZ, RZ, R12 ;  /* 0x000000ffff067224 */ /* 0x000fe400078e000c */
[----:B------:R-:W-:Y:S01]  /*0450*/  IMAD.MOV.U32 R7, RZ, RZ, R13 ;  /* 0x000000ffff077224 */ /* 0x000fe200078e000d */
[----:B-1----:R-:W-:-:S09]  /*0460*/  UISETP.GE.AND UP0, UPT, UR5, 0x1, UPT ;  /* 0x000000010500788c */ /* 0x002fd2000bf06270 */
[----:B------:R-:W-:Y:S05]  /*0470*/  BRA.U !UP0, `(.L_x_315) ;  /* 0x0000000108d47547 */ /* 0x000fea000b800000 */
[----:B------:R-:W1:Y:S01]  /*0480*/  LDC R6, c[0x0][0x398] ;  /* 0x0000e600ff067b82 */ /* 0x000e620000000800 */
[----:B------:R-:W-:Y:S02]  /*0490*/  IABS R10, R9 ;  /* 0x00000009000a7213 */ /* 0x000fe40000000000 */
[----:B------:R-:W-:Y:S02]  /*04a0*/  MOV R16, 0x400 ;  /* 0x0000040000107802 */ /* 0x000fe40000000f00 */
[----:B-1----:R-:W-:-:S04]  /*04b0*/  IABS R8, R6 ;  /* 0x0000000600087213 */ /* 0x002fc80000000000 */
[----:B------:R-:W1:Y:S08]  /*04c0*/  I2F.RP R7, R8 ;  /* 0x0000000800077306 */ /* 0x000e700000209400 */
[----:B-1----:R-:W1:Y:S02]  /*04d0*/  MUFU.RCP R7, R7 ;  /* 0x0000000700077308 */ /* 0x002e640000001000 */
[----:B-1----:R-:W-:-:S06]  /*04e0*/  IADD3 R14, PT, PT, R7, 0xffffffe, RZ ;  /* 0x0ffffffe070e7810 */ /* 0x002fcc0007ffe0ff */
[----:B------:R1:W2:Y:S02]  /*04f0*/  F2I.FTZ.U32.TRUNC.NTZ R15, R14 ;  /* 0x0000000e000f7305 */ /* 0x0002a4000021f000 */
[----:B-1----:R-:W-:Y:S02]  /*0500*/  IMAD.MOV.U32 R14, RZ, RZ, RZ ;  /* 0x000000ffff0e7224 */ /* 0x002fe400078e00ff */
[----:B--2---:R-:W-:-:S04]  /*0510*/  IMAD.MOV R17, RZ, RZ, -R15 ;  /* 0x000000ffff117224 */ /* 0x004fc800078e0a0f */
[----:B------:R-:W-:-:S04]  /*0520*/  IMAD R17, R17, R8, RZ ;  /* 0x0000000811117224 */ /* 0x000fc800078e02ff */
[----:B------:R-:W-:Y:S02]  /*0530*/  IMAD.HI.U32 R15, R15, R17, R14 ;  /* 0x000000110f0f7227 */ /* 0x000fe400078e000e */
[----:B------:R-:W1:Y:S04]  /*0540*/  S2R R17, SR_CgaCtaId ;  /* 0x0000000000117919 */ /* 0x000e680000008800 */
[----:B------:R-:W-:-:S04]  /*0550*/  IMAD.HI.U32 R15, R15, R10, RZ ;  /* 0x0000000a0f0f7227 */ /* 0x000fc800078e00ff */
[----:B------:R-:W-:-:S04]  /*0560*/  IMAD.MOV R7, RZ, RZ, -R15 ;  /* 0x000000ffff077224 */ /* 0x000fc800078e0a0f */
[----:B------:R-:W-:Y:S02]  /*0570*/  IMAD R7, R8, R7, R10 ;  /* 0x0000000708077224 */ /* 0x000fe400078e020a */
[----:B------:R-:W-:-:S03]  /*0580*/  IMAD.MOV.U32 R10, RZ, RZ, RZ ;  /* 0x000000ffff0a7224 */ /* 0x000fc600078e00ff */
[----:B------:R-:W-:-:S13]  /*0590*/  ISETP.GT.U32.AND P2, PT, R8, R7, PT ;  /* 0x000000070800720c */ /* 0x000fda0003f44070 */
[-C--:B------:R-:W-:Y:S01]  /*05a0*/  @!P2 IADD3 R7, PT, PT, R7, -R8.reuse, RZ ;  /* 0x800000080707a210 */ /* 0x080fe20007ffe0ff */
[----:B------:R-:W-:Y:S01]  /*05b0*/  @!P2 VIADD R15, R15, 0x1 ;  /* 0x000000010f0fa836 */ /* 0x000fe20000000000 */
[----:B------:R-:W-:Y:S02]  /*05c0*/  ISETP.NE.AND P2, PT, R6, RZ, PT ;  /* 0x000000ff0600720c */ /* 0x000fe40003f45270 */
[----:B------:R-:W-:Y:S01]  /*05d0*/  ISETP.GE.U32.AND P0, PT, R7, R8, PT ;  /* 0x000000080700720c */ /* 0x000fe20003f06070 */
[----:B------:R-:W-:Y:S01]  /*05e0*/  IMAD.MOV.U32 R8, RZ, RZ, R11 ;  /* 0x000000ffff087224 */ /* 0x000fe200078e000b */
[----:B------:R-:W-:Y:S02]  /*05f0*/  LOP3.LUT R7, R9, R6, RZ, 0x3c, !PT ;  /* 0x0000000609077212 */ /* 0x000fe400078e3cff */
[----:B-1----:R-:W-:Y:S02]  /*0600*/  LEA R17, R17, R16, 0x18 ;  /* 0x0000001011117211 */ /* 0x002fe400078ec0ff */
[----:B------:R-:W-:-:S07]  /*0610*/  ISETP.GE.AND P1, PT, R7, RZ, PT ;  /* 0x000000ff0700720c */ /* 0x000fce0003f26270 */
[----:B------:R-:W-:-:S06]  /*0620*/  @P0 VIADD R15, R15, 0x1 ;  /* 0x000000010f0f0836 */ /* 0x000fcc0000000000 */
[----:B------:R-:W-:Y:S01]  /*0630*/  @!P1 IMAD.MOV R15, RZ, RZ, -R15 ;  /* 0x000000ffff0f9224 */ /* 0x000fe200078e0a0f */
[----:B------:R-:W-:-:S04]  /*0640*/  @!P2 LOP3.LUT R15, RZ, R6, RZ, 0x33, !PT ;  /* 0x00000006ff0fa212 */ /* 0x000fc800078e33ff */
[----:B------:R-:W-:-:S05]  /*0650*/  IADD3 R7, PT, PT, -R15, RZ, RZ ;  /* 0x000000ff0f077210 */ /* 0x000fca0007ffe1ff */
[----:B------:R-:W-:-:S07]  /*0660*/  IMAD R14, R6, R7, R9 ;  /* 0x00000007060e7224 */ /* 0x000fce00078e0209 */
.L_x_318:
[----:B------:R-:W-:Y:S01]  /*0670*/  IMAD R6, R10, 0x4, R17 ;  /* 0x000000040a067824 */ /* 0x000fe200078e0211 */
[----:B------:R-:W-:Y:S05]  /*0680*/  BSSY.RELIABLE B2, `(.L_x_316) ;  /* 0x000000e000027945 */ /* 0x000fea0003800100 */
[----:B------:R-:W1:Y:S02]  /*0690*/  LDS R6, [R6] ;  /* 0x0000000006067984 */ /* 0x000e640000000800 */
[----:B-1----:R-:W-:-:S13]  /*06a0*/  ISETP.NE.AND P0, PT, R6, R15, PT ;  /* 0x0000000f0600720c */ /* 0x002fda0003f05270 */
[----:B------:R-:W-:Y:S05]  /*06b0*/  @P0 BRA `(.L_x_317) ;  /* 0x0000000000280947 */ /* 0x000fea0003800000 */
[----:B------:R-:W1:Y:S01]  /*06c0*/  S2R R7, SR_CgaCtaId ;  /* 0x0000000000077919 */ /* 0x000e620000008800 */
[----:B------:R-:W-:-:S04]  /*06d0*/  IADD3 R6, PT, PT, R16, 0x28, RZ ;  /* 0x0000002810067810 */ /* 0x000fc80007ffe0ff */
[----:B-1----:R-:W-:Y:S01]  /*06e0*/  LEA R7, R7, R6, 0x18 ;  /* 0x0000000607077211 */ /* 0x002fe200078ec0ff */
[----:B------:R-:W-:-:S04]  /*06f0*/  IMAD.MOV.U32 R6, RZ, RZ, R2 ;  /* 0x000000ffff067224 */ /* 0x000fc800078e0002 */
[----:B------:R-:W-:Y:S02]  /*0700*/  IMAD R11, R10, 0x4, R7 ;  /* 0x000000040a0b7824 */ /* 0x000fe400078e0207 */
[----:B------:R-:W-:-:S04]  /*0710*/  IMAD.MOV.U32 R7, RZ, RZ, R3 ;  /* 0x000000ffff077224 */ /* 0x000fc800078e0003 */
[----:B------:R-:W1:Y:S02]  /*0720*/  LDS R11, [R11] ;  /* 0x000000000b0b7984 */ /* 0x000e640000000800 */
[----:B-1----:R-:W-:-:S13]  /*0730*/  ISETP.NE.AND P0, PT, R11, R14, PT ;  /* 0x0000000e0b00720c */ /* 0x002fda0003f05270 */
[----:B------:R-:W-:Y:S05]  /*0740*/  @!P0 BREAK.RELIABLE B2 ;  /* 0x0000000000028942 */ /* 0x000fea0003800100 */
[----:B------:R-:W-:Y:S05]  /*0750*/  @!P0 BRA `(.L_x_315) ;  /* 0x00000000001c8947 */ /* 0x000fea0003800000 */
.L_x_317:
[----:B------:R-:W-:Y:S05]  /*0760*/  BSYNC.RELIABLE B2 ;  /* 0x0000000000027941 */ /* 0x000fea0003800100 */
.L_x_316:
[----:B------:R-:W-:-:S04]  /*0770*/  IADD3 R10, PT, PT, R10, 0x1, RZ ;  /* 0x000000010a0a7810 */ /* 0x000fc80007ffe0ff */
[----:B------:R-:W-:-:S13]  /*0780*/  ISETP.NE.AND P0, PT, R10, UR6, PT ;  /* 0x000000060a007c0c */ /* 0x000fda000bf05270 */
[----:B------:R-:W-:Y:S05]  /*0790*/  @P0 BRA `(.L_x_318) ;  /* 0xfffffffc00b40947 */ /* 0x000fea000383ffff */
[----:B------:R-:W-:Y:S02]  /*07a0*/  IMAD.MOV.U32 R6, RZ, RZ, R12 ;  /* 0x000000ffff067224 */ /* 0x000fe400078e000c */
[----:B------:R-:W-:Y:S02]  /*07b0*/  IMAD.MOV.U32 R7, RZ, RZ, R13 ;  /* 0x000000ffff077224 */ /* 0x000fe400078e000d */
[----:B------:R-:W-:-:S07]  /*07c0*/  IMAD.MOV.U32 R8, RZ, RZ, R9 ;  /* 0x000000ffff087224 */ /* 0x000fce00078e0009 */
.L_x_315:
[----:B------:R-:W-:Y:S05]  /*07d0*/  BSYNC.RECONVERGENT B1 ;  /* 0x0000000000017941 */ /* 0x000fea0003800200 */
.L_x_314:
[----:B------:R-:W1:Y:S01]  /*07e0*/  LDCU UR5, c[0x0][0x3a0] ;  /* 0x00007400ff0577ac */ /* 0x000e620008000800 */
[----:B------:R-:W-:Y:S01]  /*07f0*/  BSSY.RECONVERGENT B1, `(.L_x_319) ;  /* 0x000004d000017945 */ /* 0x000fe20003800200 */
[----:B------:R-:W-:Y:S02]  /*0800*/  IMAD.MOV.U32 R11, RZ, RZ, R8 ;  /* 0x000000ffff0b7224 */ /* 0x000fe400078e0008 */
[----:B------:R-:W-:Y:S02]  /*0810*/  IMAD.MOV.U32 R2, RZ, RZ, R6 ;  /* 0x000000ffff027224 */ /* 0x000fe400078e0006 */
[----:B------:R-:W-:Y:S01]  /*0820*/  IMAD.MOV.U32 R3, RZ, RZ, R7 ;  /* 0x000000ffff037224 */ /* 0x000fe200078e0007 */
[----:B-1----:R-:W-:-:S04]  /*0830*/  IADD3 R10, PT, PT, R9, UR5, RZ ;  /* 0x00000005090a7c10 */ /* 0x002fc8000fffe0ff */
[----:B------:R-:W-:-:S13]  /*0840*/  ISETP.GE.U32.AND P0, PT, R10, UR4, PT ;  /* 0x000000040a007c0c */ /* 0x000fda000bf06070 */
[----:B------:R-:W-:Y:S05]  /*0850*/  @P0 BRA `(.L_x_320) ;  /* 0x0000000400180947 */ /* 0x000fea0003800000 */
[----:B------:R-:W1:Y:S02]  /*0860*/  LDC.64 R12, c[0x0][0x380] ;  /* 0x0000e000ff0c7b82 */ /* 0x000e640000000a00 */
[----:B-1----:R-:W-:-:S06]  /*0870*/  IMAD.WIDE.U32 R12, R10, 0x8, R12 ;  /* 0x000000080a0c7825 */ /* 0x002fcc00078e000c */
[----:B------:R-:W2:Y:S01]  /*0880*/  LDG.E.64 R12, desc[UR8][R12.64] ;  /* 0x000000080c0c7981 */ /* 0x000ea2000c1e1b00 */
[----:B------:R-:W-:Y:S01]  /*0890*/  MOV R11, R8 ;  /* 0x00000008000b7202 */ /* 0x000fe20000000f00 */
[----:B------:R-:W-:Y:S02]  /*08a0*/  IMAD.MOV.U32 R2, RZ, RZ, R6 ;  /* 0x000000ffff027224 */ /* 0x000fe400078e0006 */
[----:B------:R-:W-:Y:S01]  /*08b0*/  IMAD.MOV.U32 R3, RZ, RZ, R7 ;  /* 0x000000ffff037224 */ /* 0x000fe200078e0007 */
[----:B--2---:R-:W-:-:S14]  /*08c0*/  DSETP.GEU.AND P0, PT, R6, R12, PT ;  /* 0x0000000c0600722a */ /* 0x004fdc0003f0e000 */
[----:B------:R-:W-:Y:S05]  /*08d0*/  @P0 BRA `(.L_x_320) ;  /* 0x0000000000f80947 */ /* 0x000fea0003800000 */
[----:B------:R-:W1:Y:S01]  /*08e0*/  LDCU UR5, c[0x0][0x3b0] ;  /* 0x00007600ff0577ac */ /* 0x000e620008000800 */
[----:B------:R-:W-:Y:S01]  /*08f0*/  IMAD.MOV.U32 R11, RZ, RZ, R10 ;  /* 0x000000ffff0b7224 */ /* 0x000fe200078e000a */
[----:B------:R-:W-:Y:S01]  /*0900*/  MOV R2, R12 ;  /* 0x0000000c00027202 */ /* 0x000fe20000000f00 */
[----:B------:R-:W-:Y:S01]  /*0910*/  IMAD.MOV.U32 R3, RZ, RZ, R13 ;  /* 0x000000ffff037224 */ /* 0x000fe200078e000d */
[----:B-1----:R-:W-:-:S09]  /*0920*/  UISETP.GE.AND UP0, UPT, UR5, 0x1, UPT ;  /* 0x000000010500788c */ /* 0x002fd2000bf06270 */
[----:B------:R-:W-:Y:S05]  /*0930*/  BRA.U !UP0, `(.L_x_320) ;  /* 0x0000000108e07547 */ /* 0x000fea000b800000 */
[----:B------:R-:W1:Y:S01]  /*0940*/  LDC R3, c[0x0][0x398] ;  /* 0x0000e600ff037b82 */ /* 0x000e620000000800 */
[----:B------:R-:W-:Y:S01]  /*0950*/  HFMA2 R14, -RZ, RZ, 0, 0 ;  /* 0x00000000ff0e7431 */ /* 0x000fe200000001ff */
[----:B------:R-:W-:Y:S02]  /*0960*/  IABS R18, R10 ;  /* 0x0000000a00127213 */ /* 0x000fe40000000000 */
        /* <DEDUP_REMOVED lines=8> */
[----:B------:R-:W-:Y:S01]  /*09f0*/  IMAD.MOV.U32 R11, RZ, RZ, R18 ;  /* 0x000000ffff0b7224 */ /* 0x000fe200078e0012 */
[----:B------:R-:W-:-:S03]  /*0a00*/  MOV R18, 0x400 ;  /* 0x0000040000127802 */ /* 0x000fc60000000f00 */
[----:B------:R-:W-:-:S04]  /*0a10*/  IMAD.HI.U32 R2, R2, R11, RZ ;  /* 0x0000000b02027227 */ /* 0x000fc800078e00ff */
[----:B------:R-:W-:-:S04]  /*0a20*/  IMAD.MOV R14, RZ, RZ, -R2 ;  /* 0x000000ffff0e7224 */ /* 0x000fc800078e0a02 */
[----:B------:R-:W-:Y:S01]  /*0a30*/  IMAD R11, R16, R14, R11 ;  /* 0x0000000e100b7224 */ /* 0x000fe200078e020b */
[----:B------:R-:W-:-:S04]  /*0a40*/  LOP3.LUT R14, R10, R3, RZ, 0x3c, !PT ;  /* 0x000000030a0e7212 */ /* 0x000fc800078e3cff */
[----:B------:R-:W-:Y:S02]  /*0a50*/  ISETP.GT.U32.AND P2, PT, R16, R11, PT ;  /* 0x0000000b1000720c */ /* 0x000fe40003f44070 */
[----:B------:R-:W-:Y:S01]  /*0a60*/  ISETP.GE.AND P0, PT, R14, RZ, PT ;  /* 0x000000ff0e00720c */ /* 0x000fe20003f06270 */
[----:B------:R-:W-:-:S10]  /*0a70*/  IMAD.MOV.U32 R14, RZ, RZ, RZ ;  /* 0x000000ffff0e7224 */ /* 0x000fd400078e00ff */
[----:B------:R-:W-:Y:S01]  /*0a80*/  @!P2 IMAD.IADD R11, R11, 0x1, -R16 ;  /* 0x000000010b0ba824 */ /* 0x000fe200078e0a10 */
[----:B------:R-:W-:Y:S02]  /*0a90*/  @!P2 IADD3 R2, PT, PT, R2, 0x1, RZ ;  /* 0x000000010202a810 */ /* 0x000fe40007ffe0ff */
[----:B------:R-:W-:Y:S02]  /*0aa0*/  ISETP.NE.AND P2, PT, R3, RZ, PT ;  /* 0x000000ff0300720c */ /* 0x000fe40003f45270 */
[----:B------:R-:W-:Y:S02]  /*0ab0*/  ISETP.GE.U32.AND P1, PT, R11, R16, PT ;  /* 0x000000100b00720c */ /* 0x000fe40003f26070 */
[----:B------:R-:W1:Y:S11]  /*0ac0*/  S2R R11, SR_CgaCtaId ;  /* 0x00000000000b7919 */ /* 0x000e760000008800 */
[----:B------:R-:W-:-:S04]  /*0ad0*/  @P1 VIADD R2, R2, 0x1 ;  /* 0x0000000102021836 */ /* 0x000fc80000000000 */
[----:B------:R-:W-:-:S04]  /*0ae0*/  IMAD.MOV.U32 R17, RZ, RZ, R2 ;  /* 0x000000ffff117224 */ /* 0x000fc800078e0002 */
[----:B------:R-:W-:Y:S01]  /*0af0*/  @!P0 IMAD.MOV R17, RZ, RZ, -R17 ;  /* 0x000000ffff118224 */ /* 0x000fe200078e0a11 */
[----:B------:R-:W-:-:S04]  /*0b00*/  @!P2 LOP3.LUT R17, RZ, R3, RZ, 0x33, !PT ;  /* 0x00000003ff11a212 */ /* 0x000fc800078e33ff */
[----:B------:R-:W-:-:S05]  /*0b10*/  IADD3 R2, PT, PT, -R17, RZ, RZ ;  /* 0x000000ff11027210 */ /* 0x000fca0007ffe1ff */
[----:B------:R-:W-:Y:S01]  /*0b20*/  IMAD R16, R3, R2, R10 ;  /* 0x0000000203107224 */ /* 0x000fe200078e020a */
[----:B-1----:R-:W-:-:S07]  /*0b30*/  LEA R19, R11, R18, 0x18 ;  /* 0x000000120b137211 */ /* 0x002fce00078ec0ff */
.L_x_323:
[----:B------:R-:W-:Y:S01]  /*0b40*/  IMAD R2, R14, 0x4, R19 ;  /* 0x000000040e027824 */ /* 0x000fe200078e0213 */
[----:B------:R-:W-:Y:S05]  /*0b50*/  BSSY.RELIABLE B2, `(.L_x_321) ;  /* 0x000000f000027945 */ /* 0x000fea0003800100 */
[----:B------:R-:W1:Y:S02]  /*0b60*/  LDS R2, [R2] ;  /* 0x0000000002027984 */ /* 0x000e640000000800 */
[----:B-1----:R-:W-:-:S13]  /*0b70*/  ISETP.NE.AND P0, PT, R2, R17, PT ;  /* 0x000000110200720c */ /* 0x002fda0003f05270 */
[----:B------:R-:W-:Y:S05]  /*0b80*/  @P0 BRA `(.L_x_322) ;  /* 0x00000000002c0947 */ /* 0x000fea0003800000 */
[----:B------:R-:W1:Y:S01]  /*0b90*/  S2R R3, SR_CgaCtaId ;  /* 0x0000000000037919 */ /* 0x000e620000008800 */
[----:B------:R-:W-:Y:S02]  /*0ba0*/  VIADD R2, R18, 0x28 ;  /* 0x0000002812027836 */ /* 0x000fe40000000000 */
[----:B------:R-:W-:-:S03]  /*0bb0*/  IMAD.MOV.U32 R11, RZ, RZ, R8 ;  /* 0x000000ffff0b7224 */ /* 0x000fc600078e0008 */
[----:B-1----:R-:W-:Y:S01]  /*0bc0*/  LEA R3, R3, R2, 0x18 ;  /* 0x0000000203037211 */ /* 0x002fe200078ec0ff */
[----:B------:R-:W-:-:S03]  /*0bd0*/  IMAD.MOV.U32 R2, RZ, RZ, R6 ;  /* 0x000000ffff027224 */ /* 0x000fc600078e0006 */
[----:B------:R-:W-:Y:S01]  /*0be0*/  LEA R15, R14, R3, 0x2 ;  /* 0x000000030e0f7211 */ /* 0x000fe200078e10ff */
[----:B------:R-:W-:-:S05]  /*0bf0*/  IMAD.MOV.U32 R3, RZ, RZ, R7 ;  /* 0x000000ffff037224 */ /* 0x000fca00078e0007 */
[----:B------:R-:W1:Y:S02]  /*0c00*/  LDS R15, [R15] ;  /* 0x000000000f0f7984 */ /* 0x000e640000000800 */
[----:B-1----:R-:W-:-:S13]  /*0c10*/  ISETP.NE.AND P0, PT, R15, R16, PT ;  /* 0x000000100f00720c */ /* 0x002fda0003f05270 */
[----:B------:R-:W-:Y:S05]  /*0c20*/  @!P0 BREAK.RELIABLE B2 ;  /* 0x0000000000028942 */ /* 0x000fea0003800100 */
[----:B------:R-:W-:Y:S05]  /*0c30*/  @!P0 BRA `(.L_x_320) ;  /* 0x0000000000208947 */ /* 0x000fea0003800000 */
.L_x_322:
[----:B------:R-:W-:Y:S05]  /*0c40*/  BSYNC.RELIABLE B2 ;  /* 0x0000000000027941 */ /* 0x000fea0003800100 */
.L_x_321:
[----:B------:R-:W1:Y:S01]  /*0c50*/  LDCU UR5, c[0x0][0x3b0] ;  /* 0x00007600ff0577ac */ /* 0x000e620008000800 */
[----:B------:R-:W-:-:S04]  /*0c60*/  IADD3 R14, PT, PT, R14, 0x1, RZ ;  /* 0x000000010e0e7810 */ /* 0x000fc80007ffe0ff */
[----:B-1----:R-:W-:-:S13]  /*0c70*/  ISETP.NE.AND P0, PT, R14, UR5, PT ;  /* 0x000000050e007c0c */ /* 0x002fda000bf05270 */
[----:B------:R-:W-:Y:S05]  /*0c80*/  @P0 BRA `(.L_x_323) ;  /* 0xfffffffc00ac0947 */ /* 0x000fea000383ffff */
[----:B------:R-:W-:Y:S02]  /*0c90*/  IMAD.MOV.U32 R2, RZ, RZ, R12 ;  /* 0x000000ffff027224 */ /* 0x000fe400078e000c */
[----:B------:R-:W-:Y:S02]  /*0ca0*/  IMAD.MOV.U32 R3, RZ, RZ, R13 ;  /* 0x000000ffff037224 */ /* 0x000fe400078e000d */
[----:B------:R-:W-:-:S07]  /*0cb0*/  IMAD.MOV.U32 R11, RZ, RZ, R10 ;  /* 0x000000ffff0b7224 */ /* 0x000fce00078e000a */
.L_x_320:
[----:B------:R-:W-:Y:S05]  /*0cc0*/  BSYNC.RECONVERGENT B1 ;  /* 0x0000000000017941 */ /* 0x000fea0003800200 */
.L_x_319:
[----:B------:R-:W1:Y:S02]  /*0cd0*/  LDCU UR5, c[0x0][0x3a0] ;  /* 0x00007400ff0577ac */ /* 0x000e640008000800 */
[----:B-1----:R-:W-:-:S05]  /*0ce0*/  MOV R6, UR5 ;  /* 0x0000000500067c02 */ /* 0x002fca0008000f00 */
[----:B0-----:R-:W-:-:S05]  /*0cf0*/  IMAD R9, R0, R6, R9 ;  /* 0x0000000600097224 */ /* 0x001fca00078e0209 */
[----:B------:R-:W-:-:S13]  /*0d00*/  ISETP.GE.U32.AND P0, PT, R9, UR4, PT ;  /* 0x0000000409007c0c */ /* 0x000fda000bf06070 */
[----:B------:R-:W-:Y:S05]  /*0d10*/  @!P0 BRA `(.L_x_324) ;  /* 0xfffffff4009c8947 */ /* 0x000fea000383ffff */
.L_x_313:
[----:B------:R-:W-:Y:S05]  /*0d20*/  BSYNC.RECONVERGENT B0 ;  /* 0x0000000000007941 */ /* 0x000fea0003800200 */
.L_x_312:
[----:B------:R-:W-:Y:S05]  /*0d30*/  WARPSYNC.ALL ;  /* 0x0000000000007948 */ /* 0x000fea0003800000 */
[----:B------:R-:W1:Y:S01]  /*0d40*/  S2R R13, SR_CgaCtaId ;  /* 0x00000000000d7919 */ /* 0x000e620000008800 */
[----:B------:R-:W-:Y:S01]  /*0d50*/  MOV R10, 0x400 ;  /* 0x00000400000a7802 */ /* 0x000fe20000000f00 */
[----:B------:R-:W2:Y:S01]  /*0d60*/  LDCU UR5, c[0x0][0x3b0] ;  /* 0x00007600ff0577ac */ /* 0x000ea20008000800 */
[----:B------:R-:W-:Y:S01]  /*0d70*/  ISETP.GE.AND P0, PT, R6, 0x200, PT ;  /* 0x000002000600780c */ /* 0x000fe20003f06270 */
[----:B------:R-:W-:Y:S01]  /*0d80*/  BSSY.RECONVERGENT B0, `(.L_x_325) ;  /* 0x000004c000007945 */ /* 0x000fe20003800200 */
[----:B------:R-:W-:-:S02]  /*0d90*/  IMAD.MOV.U32 R6, RZ, RZ, R2 ;  /* 0x000000ffff067224 */ /* 0x000fc400078e0002 */
[C---:B------:R-:W-:Y:S02]  /*0da0*/  VIADD R8, R10.reuse, 0x50 ;  /* 0x000000500a087836 */ /* 0x040fe40000000000 */
[----:B------:R-:W-:Y:S02]  /*0db0*/  VIADD R12, R10, 0x850 ;  /* 0x000008500a0c7836 */ /* 0x000fe40000000000 */
[----:B------:R-:W-:Y:S01]  /*0dc0*/  IMAD.MOV.U32 R7, RZ, RZ, R3 ;  /* 0x000000ffff077224 */ /* 0x000fe200078e0003 */
[C---:B-1----:R-:W-:Y:S02]  /*0dd0*/  LEA R8, R13.reuse, R8, 0x18 ;  /* 0x000000080d087211 */ /* 0x042fe400078ec0ff */
[----:B------:R-:W-:-:S03]  /*0de0*/  LEA R12, R13, R12, 0x18 ;  /* 0x0000000c0d0c7211 */ /* 0x000fc600078ec0ff */
[C---:B------:R-:W-:Y:S01]  /*0df0*/  IMAD R9, R5.reuse, 0x8, R8 ;  /* 0x0000000805097824 */ /* 0x040fe200078e0208 */
[----:B------:R-:W-:-:S04]  /*0e00*/  LEA R8, R5, R12, 0x2 ;  /* 0x0000000c05087211 */ /* 0x000fc800078e10ff */
[----:B------:R1:W-:Y:S04]  /*0e10*/  STS.64 [R9], R2 ;  /* 0x0000000209007388 */ /* 0x0003e80000000a00 */
[----:B------:R1:W-:Y:S01]  /*0e20*/  STS [R8], R11 ;  /* 0x0000000b08007388 */ /* 0x0003e20000000800 */
[----:B------:R-:W-:Y:S06]  /*0e30*/  BAR.SYNC.DEFER_BLOCKING 0x0 ;  /* 0x0000000000007b1d */ /* 0x000fec0000010000 */
[----:B--2---:R-:W-:Y:S05]  /*0e40*/  @!P0 BRA `(.L_x_326) ;  /* 0x0000000000fc8947 */ /* 0x004fea0003800000 */
[----:B------:R-:W-:Y:S01]  /*0e50*/  ISETP.GT.U32.AND P0, PT, R5, 0xff, PT ;  /* 0x000000ff0500780c */ /* 0x000fe20003f04070 */
[----:B------:R-:W-:-:S12]  /*0e60*/  BSSY.RECONVERGENT B1, `(.L_x_327) ;  /* 0x000003c000017945 */ /* 0x000fd80003800200 */
[----:B------:R-:W-:Y:S05]  /*0e70*/  @P0 BRA `(.L_x_328) ;  /* 0x0000000000e80947 */ /* 0x000fea0003800000 */
[----:B-1----:R-:W1:Y:S02]  /*0e80*/  LDS.64 R2, [R9+0x800] ;  /* 0x0008000009027984 */ /* 0x002e640000000a00 */
[----:B-1----:R-:W-:-:S14]  /*0e90*/  DSETP.GEU.AND P0, PT, R6, R2, PT ;  /* 0x000000020600722a */ /* 0x002fdc0003f0e000 */
        /* <DEDUP_REMOVED lines=13> */
[----:B-1----:R-:W-:-:S05]  /*0f70*/  IADD3 R19, PT, PT, RZ, -R15, RZ ;  /* 0x8000000fff137210 */ /* 0x002fca0007ffe0ff */
[----:B------:R-:W-:-:S04]  /*0f80*/  IMAD R19, R19, R18, RZ ;  /* 0x0000001213137224 */ /* 0x000fc800078e02ff */
[----:B------:R-:W-:-:S04]  /*0f90*/  IMAD.HI.U32 R14, R15, R19, R14 ;  /* 0x000000130f0e7227 */ /* 0x000fc800078e000e */
[----:B------:R-:W-:-:S04]  /*0fa0*/  IMAD.MOV.U32 R15, RZ, RZ, R20 ;  /* 0x000000ffff0f7224 */ /* 0x000fc800078e0014 */
[----:B------:R-:W-:-:S04]  /*0fb0*/  IMAD.HI.U32 R14, R14, R15, RZ ;  /* 0x0000000f0e0e7227 */ /* 0x000fc800078e00ff */
[----:B------:R-:W-:-:S04]  /*0fc0*/  IMAD.MOV R16, RZ, RZ, -R14 ;  /* 0x000000ffff107224 */ /* 0x000fc800078e0a0e */
[----:B------:R-:W-:Y:S01]  /*0fd0*/  IMAD R15, R18, R16, R15 ;  /* 0x00000010120f7224 */ /* 0x000fe200078e020f */
[----:B------:R-:W-:Y:S01]  /*0fe0*/  LEA R16, R13, R10, 0x18 ;  /* 0x0000000a0d107211 */ /* 0x000fe200078ec0ff */
[----:B------:R-:W-:-:S03]  /*0ff0*/  IMAD.MOV.U32 R13, RZ, RZ, RZ ;  /* 0x000000ffff0d7224 */ /* 0x000fc600078e00ff */
[----:B------:R-:W-:-:S13]  /*1000*/  ISETP.GT.U32.AND P2, PT, R18, R15, PT ;  /* 0x0000000f1200720c */ /* 0x000fda0003f44070 */
[-C--:B------:R-:W-:Y:S01]  /*1010*/  @!P2 IADD3 R15, PT, PT, R15, -R18.reuse, RZ ;  /* 0x800000120f0fa210 */ /* 0x080fe20007ffe0ff */
[----:B------:R-:W-:Y:S01]  /*1020*/  @!P2 VIADD R14, R14, 0x1 ;  /* 0x000000010e0ea836 */ /* 0x000fe20000000000 */
[----:B------:R-:W-:Y:S02]  /*1030*/  ISETP.NE.AND P2, PT, R12, RZ, PT ;  /* 0x000000ff0c00720c */ /* 0x000fe40003f45270 */
[----:B------:R-:W-:Y:S02]  /*1040*/  ISETP.GE.U32.AND P1, PT, R15, R18, PT ;  /* 0x000000120f00720c */ /* 0x000fe40003f26070 */
[----:B------:R-:W-:-:S04]  /*1050*/  LOP3.LUT R15, R11, R12, RZ, 0x3c, !PT ;  /* 0x0000000c0b0f7212 */ /* 0x000fc800078e3cff */
[----:B------:R-:W-:-:S07]  /*1060*/  ISETP.GE.AND P0, PT, R15, RZ, PT ;  /* 0x000000ff0f00720c */ /* 0x000fce0003f06270 */
[----:B------:R-:W-:-:S04]  /*1070*/  @P1 VIADD R14, R14, 0x1 ;  /* 0x000000010e0e1836 */ /* 0x000fc80000000000 */
[----:B------:R-:W-:-:S05]  /*1080*/  IMAD.MOV.U32 R15, RZ, RZ, R14 ;  /* 0x000000ffff0f7224 */ /* 0x000fca00078e000e */
[----:B------:R-:W-:Y:S02]  /*1090*/  @!P0 IADD3 R15, PT, PT, -R15, RZ, RZ ;  /* 0x000000ff0f0f8210 */ /* 0x000fe40007ffe1ff */
[----:B------:R-:W-:-:S05]  /*10a0*/  @!P2 LOP3.LUT R15, RZ, R12, RZ, 0x33, !PT ;  /* 0x0000000cff0fa212 */ /* 0x000fca00078e33ff */
[----:B------:R-:W-:-:S04]  /*10b0*/  IMAD.MOV R14, RZ, RZ, -R15 ;  /* 0x000000ffff0e7224 */ /* 0x000fc800078e0a0f */
[----:B------:R-:W-:-:S07]  /*10c0*/  IMAD R17, R12, R14, R11 ;  /* 0x0000000e0c117224 */ /* 0x000fce00078e020b */
.L_x_332:
[----:B------:R-:W-:Y:S01]  /*10d0*/  IMAD R12, R13, 0x4, R16 ;  /* 0x000000040d0c7824 */ /* 0x000fe200078e0210 */
[----:B------:R-:W-:Y:S05]  /*10e0*/  BSSY.RELIABLE B2, `(.L_x_330) ;  /* 0x000000c000027945 */ /* 0x000fea0003800100 */
[----:B------:R-:W1:Y:S02]  /*10f0*/  LDS R12, [R12] ;  /* 0x000000000c0c7984 */ /* 0x000e640000000800 */
[----:B-1----:R-:W-:-:S13]  /*1100*/  ISETP.NE.AND P0, PT, R12, R15, PT ;  /* 0x0000000f0c00720c */ /* 0x002fda0003f05270 */
[----:B------:R-:W-:Y:S05]  /*1110*/  @P0 BRA `(.L_x_331) ;  /* 0x0000000000200947 */ /* 0x000fea0003800000 */
[----:B------:R-:W1:Y:S01]  /*1120*/  S2R R19, SR_CgaCtaId ;  /* 0x0000000000137919 */ /* 0x000e620000008800 */
[----:B------:R-:W-:-:S04]  /*1130*/  IADD3 R12, PT, PT, R10, 0x28, RZ ;  /* 0x000000280a0c7810 */ /* 0x000fc80007ffe0ff */
[----:B-1----:R-:W-:-:S05]  /*1140*/  LEA R12, R19, R12, 0x18 ;  /* 0x0000000c130c7211 */ /* 0x002fca00078ec0ff */
[----:B------:R-:W-:-:S06]  /*1150*/  IMAD R12, R13, 0x4, R12 ;  /* 0x000000040d0c7824 */ /* 0x000fcc00078e020c */
[----:B------:R-:W1:Y:S02]  /*1160*/  LDS R12, [R12] ;  /* 0x000000000c0c7984 */ /* 0x000e640000000800 */
[----:B-1----:R-:W-:-:S13]  /*1170*/  ISETP.NE.AND P0, PT, R12, R17, PT ;  /* 0x000000110c00720c */ /* 0x002fda0003f05270 */
[----:B------:R-:W-:Y:S05]  /*1180*/  @!P0 BREAK.RELIABLE B2 ;  /* 0x0000000000028942 */ /* 0x000fea0003800100 */
[----:B------:R-:W-:Y:S05]  /*1190*/  @!P0 BRA `(.L_x_328) ;  /* 0x0000000000208947 */ /* 0x000fea0003800000 */
.L_x_331:
[----:B------:R-:W-:Y:S05]  /*11a0*/  BSYNC.RELIABLE B2 ;  /* 0x0000000000027941 */ /* 0x000fea0003800100 */
.L_x_330:
[----:B------:R-:W-:-:S05]  /*11b0*/  VIADD R13, R13, 0x1 ;  /* 0x000000010d0d7836 */ /* 0x000fca0000000000 */
[----:B------:R-:W-:-:S13]  /*11c0*/  ISETP.NE.AND P0, PT, R13, UR5, PT ;  /* 0x000000050d007c0c */ /* 0x000fda000bf05270 */
[----:B------:R-:W-:Y:S05]  /*11d0*/  @P0 BRA `(.L_x_332) ;  /* 0xfffffffc00bc0947 */ /* 0x000fea000383ffff */
.L_x_329:
[----:B------:R3:W-:Y:S01]  /*11e0*/  STS.64 [R9], R2 ;  /* 0x0000000209007388 */ /* 0x0007e20000000a00 */
[----:B------:R-:W-:Y:S01]  /*11f0*/  IMAD.MOV.U32 R6, RZ, RZ, R2 ;  /* 0x000000ffff067224 */ /* 0x000fe200078e0002 */
[----:B------:R-:W-:Y:S02]  /*1200*/  MOV R7, R3 ;  /* 0x0000000300077202 */ /* 0x000fe40000000f00 */
[----:B--2---:R3:W-:Y:S05]  /*1210*/  STS [R8], R11 ;  /* 0x0000000b08007388 */ /* 0x0047ea0000000800 */
.L_x_328:
[----:B------:R-:W-:Y:S05]  /*1220*/  BSYNC.RECONVERGENT B1 ;  /* 0x0000000000017941 */ /* 0x000fea0003800200 */
.L_x_327:
[----:B------:R-:W-:Y:S06]  /*1230*/  BAR.SYNC.DEFER_BLOCKING 0x0 ;  /* 0x0000000000007b1d */ /* 0x000fec0000010000 */
.L_x_326:
[----:B------:R-:W-:Y:S05]  /*1240*/  BSYNC.RECONVERGENT B0 ;  /* 0x0000000000007941 */ /* 0x000fea0003800200 */
.L_x_325:
        /* <DEDUP_REMOVED lines=8> */
[----:B-1-3--:R-:W1:Y:S02]  /*12d0*/  LDS.64 R2, [R9+0x400] ;  /* 0x0004000009027984 */ /* 0x00ae640000000a00 */
[----:B-1----:R-:W-:-:S14]  /*12e0*/  DSETP.GEU.AND P0, PT, R6, R2, PT ;  /* 0x000000020600722a */ /* 0x002fdc0003f0e000 */
[----:B------:R-:W-:Y:S05]  /*12f0*/  @P0 BRA `(.L_x_335) ;  /* 0x0000000000e40947 */ /* 0x000fea0003800000 */
[----:B------:R1:W3:Y:S01]  /*1300*/  LDS R11, [R8+0x200] ;  /* 0x00020000080b7984 */ /* 0x0002e20000000800 */
        /* <DEDUP_REMOVED lines=10> */
[----:B------:R-:W1:Y:S02]  /*13b0*/  F2I.FTZ.U32.TRUNC.NTZ R13, R15 ;  /* 0x0000000f000d7305 */ /* 0x000e64000021f000 */
[----:B-1----:R-:W-:-:S04]  /*13c0*/  IMAD.MOV R17, RZ, RZ, -R13 ;  /* 0x000000ffff117224 */ /* 0x002fc800078e0a0d */
[----:B------:R-:W-:-:S04]  /*13d0*/  IMAD R17, R17, R16, RZ ;  /* 0x0000001011117224 */ /* 0x000fc800078e02ff */
[----:B------:R-:W-:Y:S01]  /*13e0*/  IMAD.HI.U32 R12, R13, R17, R12 ;  /* 0x000000110d0c7227 */ /* 0x000fe200078e000c */
[----:B------:R-:W-:Y:S01]  /*13f0*/  MOV R13, R18 ;  /* 0x00000012000d7202 */ /* 0x000fe20000000f00 */
[----:B------:R-:W1:Y:S04]  /*1400*/  S2R R17, SR_CgaCtaId ;  /* 0x0000000000117919 */ /* 0x000e680000008800 */
[----:B------:R-:W-:-:S04]  /*1410*/  IMAD.HI.U32 R12, R12, R13, RZ ;  /* 0x0000000d0c0c7227 */ /* 0x000fc800078e00ff */
[----:B------:R-:W-:-:S04]  /*1420*/  IMAD.MOV R14, RZ, RZ, -R12 ;  /* 0x000000ffff0e7224 */ /* 0x000fc800078e0a0c */
[----:B------:R-:W-:Y:S01]  /*1430*/  IMAD R13, R16, R14, R13 ;  /* 0x0000000e100d7224 */ /* 0x000fe200078e020d */
[----:B------:R-:W-:-:S04]  /*1440*/  MOV R14, 0x400 ;  /* 0x00000400000e7802 */ /* 0x000fc80000000f00 */
[----:B------:R-:W-:-:S13]  /*1450*/  ISETP.GT.U32.AND P2, PT, R16, R13, PT ;  /* 0x0000000d1000720c */ /* 0x000fda0003f44070 */
[----:B------:R-:W-:Y:S02]  /*1460*/  @!P2 IMAD.IADD R13, R13, 0x1, -R16 ;  /* 0x000000010d0da824 */ /* 0x000fe400078e0a10 */
[----:B------:R-:W-:Y:S01]  /*1470*/  @!P2 VIADD R12, R12, 0x1 ;  /* 0x000000010c0ca836 */ /* 0x000fe20000000000 */
[----:B------:R-:W-:Y:S02]  /*1480*/  ISETP.NE.AND P2, PT, R10, RZ, PT ;  /* 0x000000ff0a00720c */ /* 0x000fe40003f45270 */
[----:B------:R-:W-:Y:S02]  /*1490*/  ISETP.GE.U32.AND P1, PT, R13, R16, PT ;  /* 0x000000100d00720c */ /* 0x000fe40003f26070 */
[----:B------:R-:W-:Y:S02]  /*14a0*/  LOP3.LUT R13, R11, R10, RZ, 0x3c, !PT ;  /* 0x0000000a0b0d7212 */ /* 0x000fe400078e3cff */
[----:B-1----:R-:W-:Y:S02]  /*14b0*/  LEA R17, R17, R14, 0x18 ;  /* 0x0000000e11117211 */ /* 0x002fe400078ec0ff */
[----:B------:R-:W-:-:S07]  /*14c0*/  ISETP.GE.AND P0, PT, R13, RZ, PT ;  /* 0x000000ff0d00720c */ /* 0x000fce0003f06270 */
[----:B------:R-:W-:-:S05]  /*14d0*/  @P1 IADD3 R12, PT, PT, R12, 0x1, RZ ;  /* 0x000000010c0c1810 */ /* 0x000fca0007ffe0ff */
[----:B------:R-:W-:Y:S02]  /*14e0*/  IMAD.MOV.U32 R15, RZ, RZ, R12 ;  /* 0x000000ffff0f7224 */ /* 0x000fe400078e000c */
[----:B------:R-:W-:Y:S02]  /*14f0*/  HFMA2 R12, -RZ, RZ, 0, 0 ;  /* 0x00000000ff0c7431 */ /* 0x000fe400000001ff */
[----:B------:R-:W-:Y:S01]  /*1500*/  @!P0 IMAD.MOV R15, RZ, RZ, -R15 ;  /* 0x000000ffff0f8224 */ /* 0x000fe200078e0a0f */
[----:B------:R-:W-:-:S05]  /*1510*/  @!P2 LOP3.LUT R15, RZ, R10, RZ, 0x33, !PT ;  /* 0x0000000aff0fa212 */ /* 0x000fca00078e33ff */
[----:B------:R-:W-:-:S04]  /*1520*/  IMAD.MOV R13, RZ, RZ, -R15 ;  /* 0x000000ffff0d7224 */ /* 0x000fc800078e0a0f */
[----:B------:R-:W-:-:S07]  /*1530*/  IMAD R13, R10, R13, R11 ;  /* 0x0000000d0a0d7224 */ /* 0x000fce00078e020b */
.L_x_339:
        /* <DEDUP_REMOVED lines=13> */
.L_x_338:
[----:B--2---:R-:W-:Y:S05]  /*1610*/  BSYNC.RELIABLE B1 ;  /* 0x0000000000017941 */ /* 0x004fea0003800100 */
.L_x_337:
[----:B------:R-:W-:-:S04]  /*1620*/  IADD3 R12, PT, PT, R12, 0x1, RZ ;  /* 0x000000010c0c7810 */ /* 0x000fc80007ffe0ff */
[----:B------:R-:W-:-:S13]  /*1630*/  ISETP.NE.AND P0, PT, R12, UR5, PT ;  /* 0x000000050c007c0c */ /* 0x000fda000bf05270 */
[----:B------:R-:W-:Y:S05]  /*1640*/  @P0 BRA `(.L_x_339) ;  /* 0xfffffffc00bc0947 */ /* 0x000fea000383ffff */
.L_x_336:
[----:B------:R4:W-:Y:S01]  /*1650*/  STS.64 [R9], R2 ;  /* 0x0000000209007388 */ /* 0x0009e20000000a00 */
[----:B------:R-:W-:Y:S02]  /*1660*/  IMAD.MOV.U32 R6, RZ, RZ, R2 ;  /* 0x000000ffff067224 */ /* 0x000fe400078e0002 */
[----:B------:R-:W-:Y:S01]  /*1670*/  IMAD.MOV.U32 R7, RZ, RZ, R3 ;  /* 0x000000ffff077224 */ /* 0x000fe200078e0003 */
[----:B---3--:R4:W-:Y:S06]  /*1680*/  STS [R8], R11 ;  /* 0x0000000b08007388 */ /* 0x0089ec0000000800 */
.L_x_335:
[----:B--2---:R-:W-:Y:S05]  /*1690*/  BSYNC.RECONVERGENT B0 ;  /* 0x0000000000007941 */ /* 0x004fea0003800200 */
.L_x_334:
[----:B------:R-:W-:Y:S05]  /*16a0*/  WARPSYNC.ALL ;  /* 0x0000000000007948 */ /* 0x000fea0003800000 */
[----:B------:R-:W-:Y:S06]  /*16b0*/  BAR.SYNC.DEFER_BLOCKING 0x0 ;  /* 0x0000000000007b1d */ /* 0x000fec0000010000 */
.L_x_333:
[----:B------:R-:W2:Y:S02]  /*16c0*/  LDCU UR4, c[0x0][0x3a0] ;  /* 0x00007400ff0477ac */ /* 0x000ea40008000800 */
[----:B--2---:R-:W-:-:S09]  /*16d0*/  UISETP.GE.AND UP0, UPT, UR4, 0x80, UPT ;  /* 0x000000800400788c */ /* 0x004fd2000bf06270 */
[----:B------:R-:W-:Y:S05]  /*16e0*/  BRA.U !UP0, `(.L_x_340) ;  /* 0x00000005080c7547 */ /* 0x000fea000b800000 */
[----:B------:R-:W-:Y:S01]  /*16f0*/  ISETP.GT.U32.AND P0, PT, R5, 0x3f, PT ;  /* 0x0000003f0500780c */ /* 0x000fe20003f04070 */
[----:B------:R-:W2:Y:S01]  /*1700*/  LDCU UR5, c[0x0][0x3b0] ;  /* 0x00007600ff0577ac */ /* 0x000ea20008000800 */
[----:B------:R-:W-:Y:S11]  /*1710*/  BSSY.RECONVERGENT B0, `(.L_x_341) ;  /* 0x000003e000007945 */ /* 0x000ff60003800200 */
[----:B------:R-:W-:Y:S05]  /*1720*/  @P0 BRA `(.L_x_342) ;  /* 0x0000000000f00947 */ /* 0x000fea0003800000 */
[----:B-1-34-:R-:W1:Y:S02]  /*1730*/  LDS.64 R2, [R9+0x200] ;  /* 0x0002000009027984 */ /* 0x01ae640000000a00 */
        /* <DEDUP_REMOVED lines=14> */
[----:B-1----:R-:W-:-:S05]  /*1820*/  IADD3 R17, PT, PT, RZ, -R13, RZ ;  /* 0x8000000dff117210 */ /* 0x002fca0007ffe0ff */
[----:B------:R-:W-:-:S04]  /*1830*/  IMAD R17, R17, R16, RZ ;  /* 0x0000001011117224 */ /* 0x000fc800078e02ff */
[----:B------:R-:W-:Y:S02]  /*1840*/  IMAD.HI.U32 R12, R13, R17, R12 ;  /* 0x000000110d0c7227 */ /* 0x000fe400078e000c */
[----:B------:R-:W1:Y:S02]  /*1850*/  S2R R17, SR_CgaCtaId ;  /* 0x0000000000117919 */ /* 0x000e640000008800 */
        /* <DEDUP_REMOVED lines=11> */
[----:B-1----:R-:W-:Y:S02]  /*1910*/  LEA R17, R17, R14, 0x18 ;  /* 0x0000000e11117211 */ /* 0x002fe400078ec0ff */
        /* <DEDUP_REMOVED lines=8> */
.L_x_346:
        /* <DEDUP_REMOVED lines=13> */
.L_x_345:
[----:B--2---:R-:W-:Y:S05]  /*1a70*/  BSYNC.RELIABLE B1 ;  /* 0x0000000000017941 */ /* 0x004fea0003800100 */
.L_x_344:
[----:B------:R-:W-:-:S05]  /*1a80*/  VIADD R12, R12, 0x1 ;  /* 0x000000010c0c7836 */ /* 0x000fca0000000000 */
[----:B------:R-:W-:-:S13]  /*1a90*/  ISETP.NE.AND P0, PT, R12, UR5, PT ;  /* 0x000000050c007c0c */ /* 0x000fda000bf05270 */
[----:B------:R-:W-:Y:S05]  /*1aa0*/  @P0 BRA `(.L_x_346) ;  /* 0xfffffffc00bc0947 */ /* 0x000fea000383ffff */
.L_x_343:
[----:B------:R1:W-:Y:S01]  /*1ab0*/  STS.64 [R9], R2 ;  /* 0x0000000209007388 */ /* 0x0003e20000000a00 */
[----:B------:R-:W-:Y:S01]  /*1ac0*/  IMAD.MOV.U32 R6, RZ, RZ, R2 ;  /* 0x000000ffff067224 */ /* 0x000fe200078e0002 */
[----:B------:R-:W-:Y:S02]  /*1ad0*/  MOV R7, R3 ;  /* 0x0000000300077202 */ /* 0x000fe40000000f00 */
[----:B---3--:R1:W-:Y:S05]  /*1ae0*/  STS [R8], R11 ;  /* 0x0000000b08007388 */ /* 0x0083ea0000000800 */
.L_x_342:
[----:B--2---:R-:W-:Y:S05]  /*1af0*/  BSYNC.RECONVERGENT B0 ;  /* 0x0000000000007941 */ /* 0x004fea0003800200 */
.L_x_341:
[----:B------:R-:W-:Y:S05]  /*1b00*/  WARPSYNC.ALL ;  /* 0x0000000000007948 */ /* 0x000fea0003800000 */
[----:B------:R-:W-:Y:S06]  /*1b10*/  BAR.SYNC.DEFER_BLOCKING 0x0 ;  /* 0x0000000000007b1d */ /* 0x000fec0000010000 */
.L_x_340:
        /* <DEDUP_REMOVED lines=11> */
[----:B-1-34-:R-:W0:Y:S01]  /*1bd0*/  LDS.64 R2, [R9+0x100] ;  /* 0x0001000009027984 */ /* 0x01ae220000000a00 */
[----:B------:R-:W1:Y:S01]  /*1be0*/  LDCU UR6, c[0x0][0x3b0] ;  /* 0x00007600ff0677ac */ /* 0x000e620008000800 */
[----:B0-----:R-:W-:-:S14]  /*1bf0*/  DSETP.GEU.AND P0, PT, R6, R2, PT ;  /* 0x000000020600722a */ /* 0x001fdc0003f0e000 */
        /* <DEDUP_REMOVED lines=14> */
[----:B0-----:R-:W-:-:S04]  /*1ce0*/  IMAD.MOV R15, RZ, RZ, -R11 ;  /* 0x000000ffff0f7224 */ /* 0x001fc800078e0a0b */
[----:B------:R-:W-:-:S04]  /*1cf0*/  IMAD R15, R15, R14, RZ ;  /* 0x0000000e0f0f7224 */ /* 0x000fc800078e02ff */
[----:B------:R-:W-:Y:S01]  /*1d00*/  IMAD.HI.U32 R10, R11, R15, R10 ;  /* 0x0000000f0b0a7227 */ /* 0x000fe200078e000a */
[----:B------:R-:W-:Y:S01]  /*1d10*/  MOV R11, R16 ;  /* 0x00000010000b7202 */ /* 0x000fe20000000f00 */
[----:B------:R-:W0:Y:S04]  /*1d20*/  S2R R15, SR_CgaCtaId ;  /* 0x00000000000f7919 */ /* 0x000e280000008800 */
        /* <DEDUP_REMOVED lines=10> */
[----:B0-----:R-:W-:Y:S02]  /*1dd0*/  LEA R15, R15, R12, 0x18 ;  /* 0x0000000c0f0f7211 */ /* 0x001fe400078ec0ff */
        /* <DEDUP_REMOVED lines=8> */
.L_x_354:
[----:B------:R-:W-:Y:S01]  /*1e60*/  IMAD R2, R10, 0x4, R15 ;  /* 0x000000040a027824 */ /* 0x000fe200078e020f */
[----:B------:R-:W-:Y:S05]  /*1e70*/  YIELD ;  /* 0x0000000000007946 */ /* 0x000fea0003800000 */
[----:B------:R-:W0:Y:S01]  /*1e80*/  LDS R2, [R2] ;  /* 0x0000000002027984 */ /* 0x000e220000000800 */
[----:B------:R-:W-:Y:S01]  /*1e90*/  BSSY.RELIABLE B2, `(.L_x_351) ;  /* 0x000000b000027945 */ /* 0x000fe20003800100 */
        /* <DEDUP_REMOVED lines=10> */
.L_x_352:
[----:B--2---:R-:W-:Y:S05]  /*1f40*/  BSYNC.RELIABLE B2 ;  /* 0x0000000000027941 */ /* 0x004fea0003800100 */
.L_x_351:
[----:B------:R-:W-:-:S04]  /*1f50*/  IADD3 R10, PT, PT, R10, 0x1, RZ ;  /* 0x000000010a0a7810 */ /* 0x000fc80007ffe0ff */
[----:B------:R-:W-:-:S13]  /*1f60*/  ISETP.NE.AND P0, PT, R10, UR6, PT ;  /* 0x000000060a007c0c */ /* 0x000fda000bf05270 */
[----:B------:R-:W-:Y:S05]  /*1f70*/  @P0 BRA `(.L_x_354) ;  /* 0xfffffffc00b80947 */ /* 0x000fea000383ffff */
.L_x_350:
[----:B------:R-:W0:Y:S04]  /*1f80*/  LDS.64 R6, [R9+0x100] ;  /* 0x0001000009067984 */ /* 0x000e280000000a00 */
[----:B0-----:R-:W-:Y:S04]  /*1f90*/  STS.64 [R9], R6 ;  /* 0x0000000609007388 */ /* 0x001fe80000000a00 */
[----:B------:R-:W0:Y:S04]  /*1fa0*/  LDS R3, [R8+0x80] ;  /* 0x0000800008037984 */ /* 0x000e280000000800 */
[----:B0-----:R0:W-:Y:S02]  /*1fb0*/  STS [R8], R3 ;  /* 0x0000000308007388 */ /* 0x0011e40000000800 */
.L_x_353:
[----:B--2---:R-:W-:Y:S05]  /*1fc0*/  BSYNC B1 ;  /* 0x0000000000017941 */ /* 0x004fea0003800000 */
.L_x_348:
[----:B------:R-:W5:Y:S02]  /*1fd0*/  LDCU UR4, c[0x0][0x3a0] ;  /* 0x00007400ff0477ac */ /* 0x000f640008000800 */
[----:B-----5:R-:W-:-:S09]  /*1fe0*/  UISETP.GE.AND UP0, UPT, UR4, 0x20, UPT ;  /* 0x000000200400788c */ /* 0x020fd2000bf06270 */
[----:B------:R-:W-:Y:S05]  /*1ff0*/  BRA.U !UP0, `(.L_x_355) ;  /* 0x0000000108fc7547 */ /* 0x000fea000b800000 */
.L_x_349:
[----:B01-34-:R-:W0:Y:S02]  /*2000*/  LDS.64 R2, [R9+0x80] ;  /* 0x0000800009027984 */ /* 0x01be240000000a00 */
[----:B0-----:R-:W-:-:S14]  /*2010*/  DSETP.GEU.AND P0, PT, R6, R2, PT ;  /* 0x000000020600722a */ /* 0x001fdc0003f0e000 */
        /* <DEDUP_REMOVED lines=24> */
[----:B------:R-:W-:Y:S01]  /*21a0*/  @!P2 IMAD.IADD R11, R11, 0x1, -R14 ;  /* 0x000000010b0ba824 */ /* 0x000fe200078e0a0e */
[----:B------:R-:W-:Y:S02]  /*21b0*/  @!P2 IADD3 R10, PT, PT, R10, 0x1, RZ ;  /* 0x000000010a0aa810 */ /* 0x000fe40007ffe0ff */
        /* <DEDUP_REMOVED lines=12> */
.L_x_361:
[----:B------:R-:W-:Y:S01]  /*2280*/  LEA R2, R10, R15, 0x2 ;  /* 0x0000000f0a027211 */ /* 0x000fe200078e10ff */
        /* <DEDUP_REMOVED lines=13> */
.L_x_359:
[----:B--2---:R-:W-:Y:S05]  /*2360*/  BSYNC.RELIABLE B2 ;  /* 0x0000000000027941 */ /* 0x004fea0003800100 */
.L_x_358:
[----:B------:R-:W-:-:S04]  /*2370*/  IADD3 R10, PT, PT, R10, 0x1, RZ ;  /* 0x000000010a0a7810 */ /* 0x000fc80007ffe0ff */
[----:B------:R-:W-:-:S13]  /*2380*/  ISETP.NE.AND P0, PT, R10, UR7, PT ;  /* 0x000000070a007c0c */ /* 0x000fda000bf05270 */
[----:B------:R-:W-:Y:S05]  /*2390*/  @P0 BRA `(.L_x_361) ;  /* 0xfffffffc00b80947 */ /* 0x000fea000383ffff */
.L_x_357:
[----:B------:R-:W0:Y:S04]  /*23a0*/  LDS.64 R6, [R9+0x80] ;  /* 0x0000800009067984 */ /* 0x000e280000000a00 */
[----:B0-----:R-:W-:Y:S04]  /*23b0*/  STS.64 [R9], R6 ;  /* 0x0000000609007388 */ /* 0x001fe80000000a00 */
[----:B------:R-:W0:Y:S04]  /*23c0*/  LDS R3, [R8+0x40] ;  /* 0x0000400008037984 */ /* 0x000e280000000800 */
[----:B0-----:R0:W-:Y:S02]  /*23d0*/  STS [R8], R3 ;  /* 0x0000000308007388 */ /* 0x0011e40000000800 */
.L_x_360:
[----:B--2---:R-:W-:Y:S05]  /*23e0*/  BSYNC B1 ;  /* 0x0000000000017941 */ /* 0x004fea0003800000 */
.L_x_355:
[----:B------:R-:W5:Y:S02]  /*23f0*/  LDCU UR4, c[0x0][0x3a0] ;  /* 0x00007400ff0477ac */ /* 0x000f640008000800 */
[----:B-----5:R-:W-:-:S09]  /*2400*/  UISETP.GE.AND UP0, UPT, UR4, 0x10, UPT ;  /* 0x000000100400788c */ /* 0x020fd2000bf06270 */
[----:B------:R-:W-:Y:S05]  /*2410*/  BRA.U !UP0, `(.L_x_362) ;  /* 0x0000000108fc7547 */ /* 0x000fea000b800000 */
.L_x_356:
        /* <DEDUP_REMOVED lines=9> */
[----:B------:R-:W-:Y:S02]  /*24b0*/  MOV R10, RZ ;  /* 0x000000ff000a7202 */ /* 0x000fe40000000f00 */
        /* <DEDUP_REMOVED lines=23> */
[----:B------:R-:W-:-:S05]  /*2630*/  @P1 VIADD R10, R10, 0x1 ;  /* 0x000000010a0a1836 */ /* 0x000fca0000000000 */
[----:B------:R-:W-:Y:S01]  /*2640*/  MOV R13, R10 ;  /* 0x0000000a000d7202 */ /* 0x000fe20000000f00 */
[----:B------:R-:W-:-:S04]  /*2650*/  HFMA2 R10, -RZ, RZ, 0, 0 ;  /* 0x00000000ff0a7431 */ /* 0x000fc800000001ff */
[----:B------:R-:W-:Y:S01]  /*2660*/  @!P0 IMAD.MOV R13, RZ, RZ, -R13 ;  /* 0x000000ffff0d8224 */ /* 0x000fe200078e0a0d */
[----:B------:R-:W-:-:S05]  /*2670*/  @!P2 LOP3.LUT R13, RZ, R3, RZ, 0x33, !PT ;  /* 0x00000003ff0da212 */ /* 0x000fca00078e33ff */
[----:B------:R-:W-:-:S04]  /*2680*/  IMAD.MOV R11, RZ, RZ, -R13 ;  /* 0x000000ffff0b7224 */ /* 0x000fc800078e0a0d */
[----:B------:R-:W-:-:S07]  /*2690*/  IMAD R11, R3, R11, R2 ;  /* 0x0000000b030b7224 */ /* 0x000fce00078e0202 */
.L_x_368:
        /* <DEDUP_REMOVED lines=14> */
.L_x_366:
[----:B--2---:R-:W-:Y:S05]  /*2780*/  BSYNC.RELIABLE B2 ;  /* 0x0000000000027941 */ /* 0x004fea0003800100 */
.L_x_365:
[----:B------:R-:W-:-:S05]  /*2790*/  VIADD R10, R10, 0x1 ;  /* 0x000000010a0a7836 */ /* 0x000fca0000000000 */
[----:B------:R-:W-:-:S13]  /*27a0*/  ISETP.NE.AND P0, PT, R10, UR10, PT ;  /* 0x0000000a0a007c0c */ /* 0x000fda000bf05270 */
[----:B------:R-:W-:Y:S05]  /*27b0*/  @P0 BRA `(.L_x_368) ;  /* 0xfffffffc00b80947 */ /* 0x000fea000383ffff */
.L_x_364:
[----:B------:R-:W0:Y:S04]  /*27c0*/  LDS.64 R6, [R9+0x40] ;  /* 0x0000400009067984 */ /* 0x000e280000000a00 */
[----:B0-----:R-:W-:Y:S04]  /*27d0*/  STS.64 [R9], R6 ;  /* 0x0000000609007388 */ /* 0x001fe80000000a00 */
[----:B------:R-:W0:Y:S04]  /*27e0*/  LDS R3, [R8+0x20] ;  /* 0x0000200008037984 */ /* 0x000e280000000800 */
[----:B0-----:R0:W-:Y:S02]  /*27f0*/  STS [R8], R3 ;  /* 0x0000000308007388 */ /* 0x0011e40000000800 */
.L_x_367:
[----:B--2---:R-:W-:Y:S05]  /*2800*/  BSYNC B1 ;  /* 0x0000000000017941 */ /* 0x004fea0003800000 */
.L_x_362:
[----:B------:R-:W5:Y:S02]  /*2810*/  LDCU UR4, c[0x0][0x3a0] ;  /* 0x00007400ff0477ac */ /* 0x000f640008000800 */
[----:B-----5:R-:W-:-:S09]  /*2820*/  UISETP.GE.AND UP0, UPT, UR4, 0x8, UPT ;  /* 0x000000080400788c */ /* 0x020fd2000bf06270 */
[----:B------:R-:W-:Y:S05]  /*2830*/  BRA.U !UP0, `(.L_x_369) ;  /* 0x0000000108fc7547 */ /* 0x000fea000b800000 */
.L_x_363:
        /* <DEDUP_REMOVED lines=21> */
[----:B------:R-:W-:-:S05]  /*2990*/  IMAD.HI.U32 R10, R10, R11, RZ ;  /* 0x0000000b0a0a7227 */ /* 0x000fca00078e00ff */
[----:B------:R-:W-:-:S05]  /*29a0*/  IADD3 R12, PT, PT, -R10, RZ, RZ ;  /* 0x000000ff0a0c7210 */ /* 0x000fca0007ffe1ff */
[----:B------:R-:W-:Y:S01]  /*29b0*/  IMAD R11, R14, R12, R11 ;  /* 0x0000000c0e0b7224 */ /* 0x000fe200078e020b */
[----:B------:R-:W-:-:S04]  /*29c0*/  MOV R12, 0x400 ;  /* 0x00000400000c7802 */ /* 0x000fc80000000f00 */
[----:B------:R-:W-:Y:S02]  /*29d0*/  ISETP.GT.U32.AND P2, PT, R14, R11, PT ;  /* 0x0000000b0e00720c */ /* 0x000fe40003f44070 */
[----:B0-----:R-:W-:-:S11]  /*29e0*/  LEA R15, R15, R12, 0x18 ;  /* 0x0000000c0f0f7211 */ /* 0x001fd600078ec0ff */
[----:B------:R-:W-:Y:S02]  /*29f0*/  @!P2 IMAD.IADD R11, R11, 0x1, -R14 ;  /* 0x000000010b0ba824 */ /* 0x000fe400078e0a0e */
[----:B------:R-:W-:Y:S01]  /*2a00*/  @!P2 VIADD R10, R10, 0x1 ;  /* 0x000000010a0aa836 */ /* 0x000fe20000000000 */
[----:B------:R-:W-:Y:S02]  /*2a10*/  ISETP.NE.AND P2, PT, R3, RZ, PT ;  /* 0x000000ff0300720c */ /* 0x000fe40003f45270 */
[----:B------:R-:W-:Y:S02]  /*2a20*/  ISETP.GE.U32.AND P1, PT, R11, R14, PT ;  /* 0x0000000e0b00720c */ /* 0x000fe40003f26070 */
[----:B------:R-:W-:-:S04]  /*2a30*/  LOP3.LUT R11, R2, R3, RZ, 0x3c, !PT ;  /* 0x00000003020b7212 */ /* 0x000fc800078e3cff */
[----:B------:R-:W-:-:S07]  /*2a40*/  ISETP.GE.AND P0, PT, R11, RZ, PT ;  /* 0x000000ff0b00720c */ /* 0x000fce0003f06270 */
[----:B------:R-:W-:-:S05]  /*2a50*/  @P1 IADD3 R10, PT, PT, R10, 0x1, RZ ;  /* 0x000000010a0a1810 */ /* 0x000fca0007ffe0ff */
[----:B------:R-:W-:Y:S02]  /*2a60*/  IMAD.MOV.U32 R13, RZ, RZ, R10 ;  /* 0x000000ffff0d7224 */ /* 0x000fe400078e000a */
[----:B------:R-:W-:Y:S02]  /*2a70*/  IMAD.MOV.U32 R10, RZ, RZ, RZ ;  /* 0x000000ffff0a7224 */ /* 0x000fe400078e00ff */
[----:B------:R-:W-:Y:S01]  /*2a80*/  @!P0 IMAD.MOV R13, RZ, RZ, -R13 ;  /* 0x000000ffff0d8224 */ /* 0x000fe200078e0a0d */
[----:B------:R-:W-:-:S04]  /*2a90*/  @!P2 LOP3.LUT R13, RZ, R3, RZ, 0x33, !PT ;  /* 0x00000003ff0da212 */ /* 0x000fc800078e33ff */
[----:B------:R-:W-:-:S05]  /*2aa0*/  IADD3 R11, PT, PT, -R13, RZ, RZ ;  /* 0x000000ff0d0b7210 */ /* 0x000fca0007ffe1ff */
[----:B------:R-:W-:-:S07]  /*2ab0*/  IMAD R11, R3, R11, R2 ;  /* 0x0000000b030b7224 */ /* 0x000fce00078e0202 */
.L_x_375:
        /* <DEDUP_REMOVED lines=14> */
.L_x_373:
[----:B--2---:R-:W-:Y:S05]  /*2ba0*/  BSYNC.RELIABLE B2 ;  /* 0x0000000000027941 */ /* 0x004fea0003800100 */
.L_x_372:
[----:B------:R-:W-:-:S05]  /*2bb0*/  VIADD R10, R10, 0x1 ;  /* 0x000000010a0a7836 */ /* 0x000fca0000000000 */
[----:B------:R-:W-:-:S13]  /*2bc0*/  ISETP.NE.AND P0, PT, R10, UR11, PT ;  /* 0x0000000b0a007c0c */ /* 0x000fda000bf05270 */
[----:B------:R-:W-:Y:S05]  /*2bd0*/  @P0 BRA `(.L_x_375) ;  /* 0xfffffffc00b80947 */ /* 0x000fea000383ffff */
.L_x_371:
[----:B------:R-:W0:Y:S04]  /*2be0*/  LDS.64 R6, [R9+0x20] ;  /* 0x0000200009067984 */ /* 0x000e280000000a00 */
[----:B0-----:R-:W-:Y:S04]  /*2bf0*/  STS.64 [R9], R6 ;  /* 0x0000000609007388 */ /* 0x001fe80000000a00 */
[----:B------:R-:W0:Y:S04]  /*2c00*/  LDS R3, [R8+0x10] ;  /* 0x0000100008037984 */ /* 0x000e280000000800 */
[----:B0-----:R0:W-:Y:S02]  /*2c10*/  STS [R8], R3 ;  /* 0x0000000308007388 */ /* 0x0011e40000000800 */
.L_x_374:
[----:B--2---:R-:W-:Y:S05]  /*2c20*/  BSYNC B1 ;  /* 0x0000000000017941 */ /* 0x004fea0003800000 */
.L_x_369:
[----:B------:R-:W5:Y:S02]  /*2c30*/  LDCU UR4, c[0x0][0x3a0] ;  /* 0x00007400ff0477ac */ /* 0x000f640008000800 */
[----:B-----5:R-:W-:-:S09]  /*2c40*/  UISETP.GE.AND UP0, UPT, UR4, 0x4, UPT ;  /* 0x000000040400788c */ /* 0x020fd2000bf06270 */
[----:B------:R-:W-:Y:S05]  /*2c50*/  BRA.U !UP0, `(.L_x_376) ;  /* 0x0000000108fc7547 */ /* 0x000fea000b800000 */
.L_x_370:
        /* <DEDUP_REMOVED lines=14> */
[----:B0-----:R-:W-:-:S06]  /*2d40*/  IADD3 R13, PT, PT, R12, 0xffffffe, RZ ;  /* 0x0ffffffe0c0d7810 */ /* 0x001fcc0007ffe0ff */
        /* <DEDUP_REMOVED lines=25> */
.L_x_382:
        /* <DEDUP_REMOVED lines=14> */
.L_x_380:
[----:B--2---:R-:W-:Y:S05]  /*2fc0*/  BSYNC.RELIABLE B2 ;  /* 0x0000000000027941 */ /* 0x004fea0003800100 */
.L_x_379:
[----:B------:R-:W-:-:S04]  /*2fd0*/  IADD3 R10, PT, PT, R10, 0x1, RZ ;  /* 0x000000010a0a7810 */ /* 0x000fc80007ffe0ff */
[----:B------:R-:W-:-:S13]  /*2fe0*/  ISETP.NE.AND P0, PT, R10, UR12, PT ;  /* 0x0000000c0a007c0c */ /* 0x000fda000bf05270 */
[----:B------:R-:W-:Y:S05]  /*2ff0*/  @P0 BRA `(.L_x_382) ;  /* 0xfffffffc00b80947 */ /* 0x000fea000383ffff */
.L_x_378:
[----:B------:R-:W0:Y:S04]  /*3000*/  LDS.64 R6, [R9+0x10] ;  /* 0x0000100009067984 */ /* 0x000e280000000a00 */
[----:B0-----:R-:W-:Y:S04]  /*3010*/  STS.64 [R9], R6 ;  /* 0x0000000609007388 */ /* 0x001fe80000000a00 */
[----:B------:R-:W0:Y:S04]  /*3020*/  LDS R3, [R8+0x8] ;  /* 0x0000080008037984 */ /* 0x000e280000000800 */
[----:B0-----:R0:W-:Y:S02]  /*3030*/  STS [R8], R3 ;  /* 0x0000000308007388 */ /* 0x0011e40000000800 */
.L_x_381:
[----:B--2---:R-:W-:Y:S05]  /*3040*/  BSYNC B1 ;  /* 0x0000000000017941 */ /* 0x004fea0003800000 */
.L_x_376:
[----:B------:R-:W5:Y:S02]  /*3050*/  LDCU UR4, c[0x0][0x3a0] ;  /* 0x00007400ff0477ac */ /* 0x000f640008000800 */
[----:B-----5:R-:W-:-:S09]  /*3060*/  UISETP.GE.AND UP0, UPT, UR4, 0x2, UPT ;  /* 0x000000020400788c */ /* 0x020fd2000bf06270 */
[----:B------:R-:W-:Y:S05]  /*3070*/  BRA.U !UP0, `(.L_x_383) ;  /* 0x0000000108f47547 */ /* 0x000fea000b800000 */
.L_x_377:
[----:B--2---:R-:W-:Y:S05]  /*3080*/  BSYNC B0 ;  /* 0x0000000000007941 */ /* 0x004fea0003800000 */
.L_x_347:
[----:B01-34-:R-:W0:Y:S02]  /*3090*/  LDS.64 R2, [R9+0x8] ;  /* 0x0000080009027984 */ /* 0x01be240000000a00 */
[----:B0-----:R-:W-:-:S14]  /*30a0*/  DSETP.GEU.AND P0, PT, R6, R2, PT ;  /* 0x000000020600722a */ /* 0x001fdc0003f0e000 */
[----:B------:R-:W-:Y:S05]  /*30b0*/  @P0 BRA `(.L_x_383) ;  /* 0x0000000000e40947 */ /* 0x000fea0003800000 */
[----:B------:R0:W1:Y:S01]  /*30c0*/  LDS R2, [R8+0x4] ;  /* 0x0000040008027984 */ /* 0x0000620000000800 */
[----:B------:R-:W2:Y:S02]  /*30d0*/  LDCU UR4, c[0x0][0x3b0] ;  /* 0x00007600ff0477ac */ /* 0x000ea40008000800 */
[----:B--2---:R-:W-:-:S09]  /*30e0*/  UISETP.GE.AND UP0, UPT, UR4, 0x1, UPT ;  /* 0x000000010400788c */ /* 0x004fd2000bf06270 */
        /* <DEDUP_REMOVED lines=33> */
.L_x_387:
[----:B------:R-:W-:Y:S01]  /*3300*/  IMAD R2, R6, 0x4, R13 ;  /* 0x0000000406027824 */ /* 0x000fe200078e020d */
[----:B------:R-:W-:Y:S05]  /*3310*/  YIELD ;  /* 0x0000000000007946 */ /* 0x000fea0003800000 */
[----:B------:R-:W0:Y:S01]  /*3320*/  LDS R2, [R2] ;  /* 0x0000000002027984 */ /* 0x000e220000000800 */
[----:B------:R-:W-:Y:S01]  /*3330*/  BSSY.RECONVERGENT B1, `(.L_x_385) ;  /* 0x000000a000017945 */ /* 0x000fe20003800200 */
        /* <DEDUP_REMOVED lines=8> */
[----:B------:R-:W-:Y:S05]  /*33c0*/  @!P0 BRA `(.L_x_383) ;  /* 0x0000000000208947 */ /* 0x000fea0003800000 */
.L_x_386:
[----:B------:R-:W-:Y:S05]  /*33d0*/  BSYNC.RECONVERGENT B1 ;  /* 0x0000000000017941 */ /* 0x000fea0003800200 */
.L_x_385:
[----:B------:R-:W-:-:S05]  /*33e0*/  VIADD R6, R6, 0x1 ;  /* 0x0000000106067836 */ /* 0x000fca0000000000 */
[----:B------:R-:W-:-:S13]  /*33f0*/  ISETP.NE.AND P0, PT, R6, UR13, PT ;  /* 0x0000000d06007c0c */ /* 0x000fda000bf05270 */
[----:B------:R-:W-:Y:S05]  /*3400*/  @P0 BRA `(.L_x_387) ;  /* 0xfffffffc00bc0947 */ /* 0x000fea000383ffff */
.L_x_384:
[----:B-1----:R-:W0:Y:S04]  /*3410*/  LDS.64 R2, [R9+0x8] ;  /* 0x0000080009027984 */ /* 0x002e280000000a00 */
[----:B0-----:R-:W-:Y:S04]  /*3420*/  STS.64 [R9], R2 ;  /* 0x0000000209007388 */ /* 0x001fe80000000a00 */
[----:B------:R-:W0:Y:S04]  /*3430*/  LDS R7, [R8+0x4] ;  /* 0x0000040008077984 */ /* 0x000e280000000800 */
[----:B0-----:R0:W-:Y:S02]  /*3440*/  STS [R8], R7 ;  /* 0x0000000708007388 */ /* 0x0011e40000000800 */
.L_x_383:
[----:B------:R-:W-:Y:S05]  /*3450*/  WARPSYNC.ALL ;  /* 0x0000000000007948 */ /* 0x000fea0003800000 */
[----:B------:R-:W-:Y:S01]  /*3460*/  BAR.SYNC.DEFER_BLOCKING 0x0 ;  /* 0x0000000000007b1d */ /* 0x000fe20000010000 */
[----:B------:R-:W-:-:S13]  /*3470*/  ISETP.NE.AND P0, PT, R5, RZ, PT ;  /* 0x000000ff0500720c */ /* 0x000fda0003f05270 */
[----:B--2---:R-:W-:Y:S05]  /*3480*/  @P0 EXIT ;  /* 0x000000000000094d */ /* 0x004fea0003800000 */
[----:B------:R-:W2:Y:S01]  /*3490*/  S2UR UR5, SR_CgaCtaId ;  /* 0x00000000000579c3 */ /* 0x000ea20000008800 */
[----:B------:R-:W-:Y:S01]  /*34a0*/  UMOV UR4, 0x400 ;  /* 0x0000040000047882 */ /* 0x000fe20000000000 */
[----:B------:R-:W-:-:S06]  /*34b0*/  ISETP.NE.AND P0, PT, R0, 0x1, PT ;  /* 0x000000010000780c */ /* 0x000fcc0003f05270 */
[----:B0-----:R-:W0:Y:S08]  /*34c0*/  LDC.64 R6, c[0x0][0x388] ;  /* 0x0000e200ff067b82 */ /* 0x001e300000000a00 */
[----:B-1-34-:R-:W1:Y:S01]  /*34d0*/  LDC.64 R8, c[0x0][0x390] ;  /* 0x0000e400ff087b82 */ /* 0x01ae620000000a00 */
[----:B--2---:R-:W-:Y:S01]  /*34e0*/  ULEA UR4, UR5, UR4, 0x18 ;  /* 0x0000000405047291 */ /* 0x004fe2000f8ec0ff */
[----:B0-----:R-:W-:-:S08]  /*34f0*/  IMAD.WIDE.U32 R6, R4, 0x8, R6 ;  /* 0x0000000804067825 */ /* 0x001fd000078e0006 */
[----:B------:R-:W0:Y:S04]  /*3500*/  LDS.64 R2, [UR4+0x50] ;  /* 0x00005004ff027984 */ /* 0x000e280008000a00 */
[----:B------:R-:W2:Y:S01]  /*3510*/  LDS R11, [UR4+0x850] ;  /* 0x00085004ff0b7984 */ /* 0x000ea20008000800 */
[----:B-1----:R-:W-:-:S03]  /*3520*/  IMAD.WIDE.U32 R4, R4, 0x4, R8 ;  /* 0x0000000404047825 */ /* 0x002fc600078e0008 */
[----:B0-----:R0:W-:Y:S04]  /*3530*/  STG.E.64 desc[UR8][R6.64], R2 ;  /* 0x0000000206007986 */ /* 0x0011e8000c101b08 */
[----:B--2---:R0:W-:Y:S01]  /*3540*/  STG.E desc[UR8][R4.64], R11 ;  /* 0x0000000b04007986 */ /* 0x0041e2000c101908 */
[----:B------:R-:W-:Y:S05]  /*3550*/  @P0 EXIT ;  /* 0x000000000000094d */ /* 0x000fea0003800000 */
[----:B0-----:R-:W0:Y:S08]  /*3560*/  LDC R5, c[0x0][0x3b0] ;  /* 0x0000ec00ff057b82 */ /* 0x001e300000000800 */
[----:B------:R-:W0:Y:S02]  /*3570*/  LDC.64 R2, c[0x0][0x3a8] ;  /* 0x0000ea00ff027b82 */ /* 0x000e240000000a00 */
[----:B0-----:R-:W-:-:S05]  /*3580*/  IMAD.WIDE R2, R5, 0x4, R2 ;  /* 0x0000000405027825 */ /* 0x001fca00078e0202 */
[----:B------:R-:W-:Y:S01]  /*3590*/  STG.E desc[UR8][R2.64], R11 ;  /* 0x0000000b02007986 */ /* 0x000fe2000c101908 */
[----:B------:R-:W-:Y:S05]  /*35a0*/  EXIT ;  /* 0x000000000000794d */ /* 0x000fea0003800000 */
.L_x_388:
        /* <DEDUP_REMOVED lines=13> */
.L_x_626:


//--------------------- .text.reduce_max_filter_final --------------------------
	.section	.text.reduce_max_filter_final,"ax",@progbits
	.align	128
        .global         reduce_max_filter_final
        .type           reduce_max_filter_final,@function
        .size           reduce_max_filter_final,(.L_x_627 - reduce_max_filter_final)
        .other          reduce_max_filter_final,@"STO_CUDA_ENTRY STV_DEFAULT"
reduce_max_filter_final:
.text.reduce_max_filter_final:
        /* <DEDUP_REMOVED lines=22> */
[----:B0-----:R-:W-:-:S04]  /*0160*/  VIADD R4, R6, 0xffffffe ;  /* 0x0ffffffe06047836 */ /* 0x001fc80000000000 */
[----:B------:R0:W1:Y:S02]  /*0170*/  F2I.FTZ.U32.TRUNC.NTZ R5, R4 ;  /* 0x0000000400057305 */ /* 0x000064000021f000 */
[----:B0-----:R-:W-:Y:S02]  /*0180*/  IMAD.MOV.U32 R4, RZ, RZ, RZ ;  /* 0x000000ffff047224 */ /* 0x001fe400078e00ff */
[----:B-1----:R-:W-:-:S04]  /*0190*/  IMAD.MOV R9, RZ, RZ, -R5 ;  /* 0x000000ffff097224 */ /* 0x002fc800078e0a05 */
[----:B------:R-:W-:-:S04]  /*01a0*/  IMAD R9, R9, UR10, RZ ;  /* 0x0000000a09097c24 */ /* 0x000fc8000f8e02ff */
[----:B------:R-:W-:Y:S01]  /*01b0*/  IMAD.HI.U32 R5, R5, R9, R4 ;  /* 0x0000000905057227 */ /* 0x000fe200078e0004 */
[----:B------:R-:W-:-:S05]  /*01c0*/  LEA R4, R7, UR5, 0x2 ;  /* 0x0000000507047c11 */ /* 0x000fca000f8e10ff */
        /* <DEDUP_REMOVED lines=9> */
[----:B------:R-:W-:-:S04]  /*0260*/  @!P2 LOP3.LUT R5, RZ, UR10, RZ, 0x33, !PT ;  /* 0x0000000aff05ac12 */ /* 0x000fc8000f8e33ff */
[----:B------:R-:W-:Y:S01]  /*0270*/  IADD3 R9, PT, PT, -R5, RZ, RZ ;  /* 0x000000ff05097210 */ /* 0x000fe20007ffe1ff */
[----:B------:R0:W-:Y:S04]  /*0280*/  STS [R4], R5 ;  /* 0x0000000504007388 */ /* 0x0001e80000000800 */
[----:B------:R-:W-:-:S05]  /*0290*/  IMAD R2, R9, UR10, R2 ;  /* 0x0000000a09027c24 */ /* 0x000fca000f8e0202 */
[----:B------:R0:W-:Y:S02]  /*02a0*/  STS [R3], R2 ;  /* 0x0000000203007388 */ /* 0x0001e40000000800 */
.L_x_390:
[----:B------:R-:W-:Y:S05]  /*02b0*/  BSYNC.RECONVERGENT B0 ;  /* 0x0000000000007941 */ /* 0x000fea0003800200 */
.L_x_389:
[----:B------:R-:W1:Y:S01]  /*02c0*/  LDCU UR5, c[0x0][0x398] ;  /* 0x00007300ff0577ac */ /* 0x000e620008000800 */
[----:B------:R-:W2:Y:S01]  /*02d0*/  LDC R16, c[0x0][0x370] ;  /* 0x0000dc00ff107b82 */ /* 0x000ea20000000800 */
[----:B------:R-:W-:Y:S01]  /*02e0*/  IMAD R6, R0, UR4, R7 ;  /* 0x0000000400067c24 */ /* 0x000fe2000f8e0207 */
[----:B------:R-:W-:Y:S01]  /*02f0*/  BSSY.RECONVERGENT B0, `(.L_x_391) ;  /* 0x00000a7000007945 */ /* 0x000fe20003800200 */
[----:B------:R-:W3:Y:S01]  /*0300*/  LDCU UR6, c[0x0][0x3b0] ;  /* 0x00007600ff0677ac */ /* 0x000ee20008000800 */
[----:B0-----:R-:W-:-:S04]  /*0310*/  CS2R R2, SRZ ;  /* 0x0000000000027805 */ /* 0x001fc8000001ff00 */
[----:B------:R-:W-:Y:S01]  /*0320*/  BAR.SYNC.DEFER_BLOCKING 0x0 ;  /* 0x0000000000007b1d */ /* 0x000fe20000010000 */
[----:B-1----:R-:W-:-:S13]  /*0330*/  ISETP.GE.U32.AND P0, PT, R6, UR5, PT ;  /* 0x0000000506007c0c */ /* 0x002fda000bf06070 */
[----:B---3--:R-:W-:Y:S05]  /*0340*/  @P0 BRA `(.L_x_392) ;  /* 0x0000000800840947 */ /* 0x008fea0003800000 */
[----:B--2---:R-:W-:Y:S01]  /*0350*/  IMAD R13, R16, UR4, RZ ;  /* 0x00000004100d7c24 */ /* 0x004fe2000f8e02ff */
[----:B------:R-:W-:-:S07]  /*0360*/  CS2R R2, SRZ ;  /* 0x0000000000027805 */ /* 0x000fce000001ff00 */
.L_x_403:
[----:B------:R-:W0:Y:S02]  /*0370*/  LDC.64 R8, c[0x0][0x380] ;  /* 0x0000e000ff087b82 */ /* 0x000e240000000a00 */
[----:B0-----:R-:W-:-:S06]  /*0380*/  IMAD.WIDE.U32 R8, R6, 0x8, R8 ;  /* 0x0000000806087825 */ /* 0x001fcc00078e0008 */
[----:B------:R-:W2:Y:S01]  /*0390*/  LDG.E.64 R8, desc[UR8][R8.64] ;  /* 0x0000000808087981 */ /* 0x000ea2000c1e1b00 */
[----:B------:R-:W-:Y:S01]  /*03a0*/  BSSY.RECONVERGENT B1, `(.L_x_393) ;  /* 0x0000044000017945 */ /* 0x000fe20003800200 */
[----:B------:R-:W-:Y:S02]  /*03b0*/  IMAD.MOV.U32 R10, RZ, RZ, R11 ;  /* 0x000000ffff0a7224 */ /* 0x000fe400078e000b */
[----:B------:R-:W-:Y:S02]  /*03c0*/  IMAD.MOV.U32 R4, RZ, RZ, R2 ;  /* 0x000000ffff047224 */ /* 0x000fe400078e0002 */
[----:B------:R-:W-:Y:S01]  /*03d0*/  IMAD.MOV.U32 R5, RZ, RZ, R3 ;  /* 0x000000ffff057224 */ /* 0x000fe200078e0003 */
[----:B--2---:R-:W-:-:S14]  /*03e0*/  DSETP.GEU.AND P0, PT, R2, R8, PT ;  /* 0x000000080200722a */ /* 0x004fdc0003f0e000 */
[----:B------:R-:W-:Y:S05]  /*03f0*/  @P0 BRA `(.L_x_394) ;  /* 0x0000000000f80947 */ /* 0x000fea0003800000 */
[----:B------:R-:W0:Y:S01]  /*0400*/  LDC.64 R14, c[0x0][0x390] ;  /* 0x0000e400ff0e7b82 */ /* 0x000e220000000a00 */
[----:B------:R-:W1:Y:S01]  /*0410*/  LDCU UR5, c[0x0][0x3b0] ;  /* 0x00007600ff0577ac */ /* 0x000e620008000800 */
[----:B0-----:R-:W-:-:S05]  /*0420*/  IMAD.WIDE.U32 R14, R6, 0x4, R14 ;  /* 0x00000004060e7825 */ /* 0x001fca00078e000e */
[----:B------:R-:W2:Y:S01]  /*0430*/  LDG.E R12, desc[UR8][R14.64] ;  /* 0x000000080e0c7981 */ /* 0x000ea2000c1e1900 */
[----:B-1----:R-:W-:Y:S01]  /*0440*/  UISETP.GE.AND UP0, UPT, UR5, 0x1, UPT ;  /* 0x000000010500788c */ /* 0x002fe2000bf06270 */
[----:B------:R-:W-:Y:S01]  /*0450*/  MOV R4, R8 ;  /* 0x0000000800047202 */ /* 0x000fe20000000f00 */
[----:B------:R-:W-:Y:S02]  /*0460*/  IMAD.MOV.U32 R5, RZ, RZ, R9 ;  /* 0x000000ffff057224 */ /* 0x000fe400078e0009 */
[----:B--2---:R-:W-:-:S05]  /*0470*/  IMAD.MOV.U32 R10, RZ, RZ, R12 ;  /* 0x000000ffff0a7224 */ /* 0x004fca00078e000c */
[----:B------:R-:W-:Y:S05]  /*0480*/  BRA.U !UP0, `(.L_x_394) ;  /* 0x0000000108d47547 */ /* 0x000fea000b800000 */
[----:B------:R-:W0:Y:S01]  /*0490*/  LDC R5, c[0x0][0x39c] ;  /* 0x0000e700ff057b82 */ /* 0x000e220000000800 */
[----:B------:R-:W1:Y:S01]  /*04a0*/  S2R R20, SR_CgaCtaId ;  /* 0x0000000000147919 */ /* 0x000e620000008800 */
[----:B0-----:R-:W-:-:S04]  /*04b0*/  IABS R17, R5 ;  /* 0x0000000500117213 */ /* 0x001fc80000000000 */
[----:B------:R-:W0:Y:S08]  /*04c0*/  I2F.RP R4, R17 ;  /* 0x0000001100047306 */ /* 0x000e300000209400 */
[----:B0-----:R-:W0:Y:S02]  /*04d0*/  MUFU.RCP R4, R4 ;  /* 0x0000000400047308 */ /* 0x001e240000001000 */
[----:B0-----:R-:W-:-:S06]  /*04e0*/  VIADD R14, R4, 0xffffffe ;  /* 0x0ffffffe040e7836 */ /* 0x001fcc0000000000 */
[----:B------:R0:W2:Y:S02]  /*04f0*/  F2I.FTZ.U32.TRUNC.NTZ R15, R14 ;  /* 0x0000000e000f7305 */ /* 0x0000a4000021f000 */
[----:B0-----:R-:W-:Y:S01]  /*0500*/  IMAD.MOV.U32 R14, RZ, RZ, RZ ;  /* 0x000000ffff0e7224 */ /* 0x001fe200078e00ff */
[----:B--2---:R-:W-:-:S05]  /*0510*/  IADD3 R10, PT, PT, RZ, -R15, RZ ;  /* 0x8000000fff0a7210 */ /* 0x004fca0007ffe0ff */
[----:B------:R-:W-:Y:S01]  /*0520*/  IMAD R19, R10, R17, RZ ;  /* 0x000000110a137224 */ /* 0x000fe200078e02ff */
[----:B------:R-:W-:-:S03]  /*0530*/  IABS R10, R12 ;  /* 0x0000000c000a7213 */ /* 0x000fc60000000000 */
[----:B------:R-:W-:-:S06]  /*0540*/  IMAD.HI.U32 R15, R15, R19, R14 ;  /* 0x000000130f0f7227 */ /* 0x000fcc00078e000e */
[----:B------:R-:W-:Y:S01]  /*0550*/  IMAD.HI.U32 R14, R15, R10, RZ ;  /* 0x0000000a0f0e7227 */ /* 0x000fe200078e00ff */
[----:B------:R-:W-:-:S03]  /*0560*/  MOV R15, 0x400 ;  /* 0x00000400000f7802 */ /* 0x000fc60000000f00 */
[----:B------:R-:W-:Y:S01]  /*0570*/  IMAD.MOV R4, RZ, RZ, -R14 ;  /* 0x000000ffff047224 */ /* 0x000fe200078e0a0e */
[----:B-1----:R-:W-:-:S03]  /*0580*/  LEA R20, R20, R15, 0x18 ;  /* 0x0000000f14147211 */ /* 0x002fc600078ec0ff */
[----:B------:R-:W-:Y:S01]  /*0590*/  IMAD R4, R17, R4, R10 ;  /* 0x0000000411047224 */ /* 0x000fe200078e020a */
[----:B------:R-:W-:Y:S01]  /*05a0*/  MOV R10, R11 ;  /* 0x0000000b000a7202 */ /* 0x000fe20000000f00 */
[----:B------:R-:W-:-:S03]  /*05b0*/  IMAD.MOV.U32 R11, RZ, RZ, RZ ;  /* 0x000000ffff0b7224 */ /* 0x000fc600078e00ff */
[----:B------:R-:W-:-:S13]  /*05c0*/  ISETP.GT.U32.AND P2, PT, R17, R4, PT ;  /* 0x000000041100720c */ /* 0x000fda0003f44070 */
[----:B------:R-:W-:Y:S01]  /*05d0*/  @!P2 IMAD.IADD R4, R4, 0x1, -R17 ;  /* 0x000000010404a824 */ /* 0x000fe200078e0a11 */
[----:B------:R-:W-:Y:S02]  /*05e0*/  @!P2 IADD3 R14, PT, PT, R14, 0x1, RZ ;  /* 0x000000010e0ea810 */ /* 0x000fe40007ffe0ff */
[----:B------:R-:W-:Y:S02]  /*05f0*/  ISETP.NE.AND P2, PT, R5, RZ, PT ;  /* 0x000000ff0500720c */ /* 0x000fe40003f45270 */
[----:B------:R-:W-:Y:S02]  /*0600*/  ISETP.GE.U32.AND P0, PT, R4, R17, PT ;  /* 0x000000110400720c */ /* 0x000fe40003f06070 */
[----:B------:R-:W-:-:S04]  /*0610*/  LOP3.LUT R4, R12, R5, RZ, 0x3c, !PT ;  /* 0x000000050c047212 */ /* 0x000fc800078e3cff */
[----:B------:R-:W-:-:S07]  /*0620*/  ISETP.GE.AND P1, PT, R4, RZ, PT ;  /* 0x000000ff0400720c */ /* 0x000fce0003f26270 */
[----:B------:R-:W-:-:S06]  /*0630*/  @P0 VIADD R14, R14, 0x1 ;  /* 0x000000010e0e0836 */ /* 0x000fcc0000000000 */
[----:B------:R-:W-:Y:S01]  /*0640*/  @!P1 IMAD.MOV R14, RZ, RZ, -R14 ;  /* 0x000000ffff0e9224 */ /* 0x000fe200078e0a0e */
[----:B------:R-:W-:-:S05]  /*0650*/  @!P2 LOP3.LUT R14, RZ, R5, RZ, 0x33, !PT ;  /* 0x00000005ff0ea212 */ /* 0x000fca00078e33ff */
[----:B------:R-:W-:-:S04]  /*0660*/  IMAD.MOV R4, RZ, RZ, -R14 ;  /* 0x000000ffff047224 */ /* 0x000fc800078e0a0e */
[----:B------:R-:W-:-:S07]  /*0670*/  IMAD R18, R5, R4, R12 ;  /* 0x0000000405127224 */ /* 0x000fce00078e020c */
.L_x_397:
[----:B------:R-:W-:Y:S01]  /*0680*/  IMAD R4, R11, 0x4, R20 ;  /* 0x000000040b047824 */ /* 0x000fe200078e0214 */
[----:B------:R-:W-:Y:S04]  /*0690*/  BSSY.RELIABLE B2, `(.L_x_395) ;  /* 0x000000e000027945 */ /* 0x000fe80003800100 */
[----:B------:R-:W0:Y:S02]  /*06a0*/  LDS R5, [R4] ;  /* 0x0000000004057984 */ /* 0x000e240000000800 */
[----:B0-----:R-:W-:-:S13]  /*06b0*/  ISETP.NE.AND P0, PT, R5, R14, PT ;  /* 0x0000000e0500720c */ /* 0x001fda0003f05270 */
[----:B------:R-:W-:Y:S05]  /*06c0*/  @P0 BRA `(.L_x_396) ;  /* 0x0000000000280947 */ /* 0x000fea0003800000 */
[----:B------:R-:W0:Y:S01]  /*06d0*/  S2R R5, SR_CgaCtaId ;  /* 0x0000000000057919 */ /* 0x000e220000008800 */
[----:B------:R-:W-:-:S05]  /*06e0*/  VIADD R4, R15, 0x28 ;  /* 0x000000280f047836 */ /* 0x000fca0000000000 */
[----:B0-----:R-:W-:Y:S01]  /*06f0*/  LEA R4, R5, R4, 0x18 ;  /* 0x0000000405047211 */ /* 0x001fe200078ec0ff */
[----:B------:R-:W-:-:S03]  /*0700*/  IMAD.MOV.U32 R5, RZ, RZ, R3 ;  /* 0x000000ffff057224 */ /* 0x000fc600078e0003 */
[----:B------:R-:W-:Y:S01]  /*0710*/  LEA R17, R11, R4, 0x2 ;  /* 0x000000040b117211 */ /* 0x000fe200078e10ff */
[----:B------:R-:W-:-:S05]  /*0720*/  IMAD.MOV.U32 R4, RZ, RZ, R2 ;  /* 0x000000ffff047224 */ /* 0x000fca00078e0002 */
[----:B------:R-:W0:Y:S02]  /*0730*/  LDS R17, [R17] ;  /* 0x0000000011117984 */ /* 0x000e240000000800 */
[----:B0-----:R-:W-:-:S13]  /*0740*/  ISETP.NE.AND P0, PT, R17, R18, PT ;  /* 0x000000121100720c */ /* 0x001fda0003f05270 */
[----:B------:R-:W-:Y:S05]  /*0750*/  @!P0 BREAK.RELIABLE B2 ;  /* 0x0000000000028942 */ /* 0x000fea0003800100 */
[----:B------:R-:W-:Y:S05]  /*0760*/  @!P0 BRA `(.L_x_394) ;  /* 0x00000000001c8947 */ /* 0x000fea0003800000 */
.L_x_396:
[----:B------:R-:W-:Y:S05]  /*0770*/  BSYNC.RELIABLE B2 ;  /* 0x0000000000027941 */ /* 0x000fea0003800100 */
.L_x_395:
[----:B------:R-:W-:-:S05]  /*0780*/  VIADD R11, R11, 0x1 ;  /* 0x000000010b0b7836 */ /* 0x000fca0000000000 */
[----:B------:R-:W-:-:S13]  /*0790*/  ISETP.NE.AND P0, PT, R11, UR6, PT ;  /* 0x000000060b007c0c */ /* 0x000fda000bf05270 */
[----:B------:R-:W-:Y:S05]  /*07a0*/  @P0 BRA `(.L_x_397) ;  /* 0xfffffffc00b40947 */ /* 0x000fea000383ffff */
[----:B------:R-:W-:Y:S01]  /*07b0*/  MOV R4, R8 ;  /* 0x0000000800047202 */ /* 0x000fe20000000f00 */
[----:B------:R-:W-:Y:S02]  /*07c0*/  IMAD.MOV.U32 R5, RZ, RZ, R9 ;  /* 0x000000ffff057224 */ /* 0x000fe400078e0009 */
[----:B------:R-:W-:-:S07]  /*07d0*/  IMAD.MOV.U32 R10, RZ, RZ, R12 ;  /* 0x000000ffff0a7224 */ /* 0x000fce00078e000c */
.L_x_394:
[----:B------:R-:W-:Y:S05]  /*07e0*/  BSYNC.RECONVERGENT B1 ;  /* 0x0000000000017941 */ /* 0x000fea0003800200 */
.L_x_393:
[----:B------:R-:W0:Y:S01]  /*07f0*/  LDCU UR5, c[0x0][0x3a0] ;  /* 0x00007400ff0577ac */ /* 0x000e220008000800 */
[----:B------:R-:W-:Y:S01]  /*0800*/  BSSY.RECONVERGENT B1, `(.L_x_398) ;  /* 0x0000051000017945 */ /* 0x000fe20003800200 */
[----:B------:R-:W-:Y:S01]  /*0810*/  MOV R11, R10 ;  /* 0x0000000a000b7202 */ /* 0x000fe20000000f00 */
[----:B------:R-:W-:Y:S01]  /*0820*/  IMAD.MOV.U32 R2, RZ, RZ, R4 ;  /* 0x000000ffff027224 */ /* 0x000fe200078e0004 */
[----:B------:R-:W1:Y:S01]  /*0830*/  LDCU UR7, c[0x0][0x398] ;  /* 0x00007300ff0777ac */ /* 0x000e620008000800 */
[----:B------:R-:W-:Y:S02]  /*0840*/  IMAD.MOV.U32 R3, RZ, RZ, R5 ;  /* 0x000000ffff037224 */ /* 0x000fe400078e0005 */
[----:B0-----:R-:W-:-:S05]  /*0850*/  VIADD R17, R6, UR5 ;  /* 0x0000000506117c36 */ /* 0x001fca0008000000 */
[----:B-1----:R-:W-:-:S13]  /*0860*/  ISETP.GE.U32.AND P0, PT, R17, UR7, PT ;  /* 0x0000000711007c0c */ /* 0x002fda000bf06070 */
[----:B------:R-:W-:Y:S05]  /*0870*/  @P0 BRA `(.L_x_399) ;  /* 0x0000000400240947 */ /* 0x000fea0003800000 */
[----:B------:R-:W0:Y:S02]  /*0880*/  LDC.64 R8, c[0x0][0x380] ;  /* 0x0000e000ff087b82 */ /* 0x000e240000000a00 */
[----:B0-----:R-:W-:-:S06]  /*0890*/  IMAD.WIDE.U32 R8, R17, 0x8, R8 ;  /* 0x0000000811087825 */ /* 0x001fcc00078e0008 */
[----:B------:R-:W2:Y:S01]  /*08a0*/  LDG.E.64 R8, desc[UR8][R8.64] ;  /* 0x0000000808087981 */ /* 0x000ea2000c1e1b00 */
[----:B------:R-:W-:Y:S01]  /*08b0*/  IMAD.MOV.U32 R11, RZ, RZ, R10 ;  /* 0x000000ffff0b7224 */ /* 0x000fe200078e000a */
[----:B------:R-:W-:Y:S01]  /*08c0*/  MOV R2, R4 ;  /* 0x0000000400027202 */ /* 0x000fe20000000f00 */
        /* <DEDUP_REMOVED lines=8> */
[----:B------:R-:W-:Y:S02]  /*0950*/  IMAD.MOV.U32 R2, RZ, RZ, R8 ;  /* 0x000000ffff027224 */ /* 0x000fe400078e0008 */
[----:B------:R-:W-:Y:S01]  /*0960*/  IMAD.MOV.U32 R3, RZ, RZ, R9 ;  /* 0x000000ffff037224 */ /* 0x000fe200078e0009 */
[----:B--2---:R-:W-:-:S05]  /*0970*/  MOV R11, R12 ;  /* 0x0000000c000b7202 */ /* 0x004fca0000000f00 */
[----:B------:R-:W-:Y:S05]  /*0980*/  BRA.U !UP0, `(.L_x_399) ;  /* 0x0000000108e07547 */ /* 0x000fea000b800000 */
[----:B------:R-:W0:Y:S01]  /*0990*/  LDC R3, c[0x0][0x39c] ;  /* 0x0000e700ff037b82 */ /* 0x000e220000000800 */
[----:B------:R-:W-:Y:S01]  /*09a0*/  IMAD.MOV.U32 R14, RZ, RZ, RZ ;  /* 0x000000ffff0e7224 */ /* 0x000fe200078e00ff */
[----:B------:R-:W-:Y:S02]  /*09b0*/  IABS R19, R12 ;  /* 0x0000000c00137213 */ /* 0x000fe40000000000 */
        /* <DEDUP_REMOVED lines=8> */
[----:B------:R-:W-:Y:S02]  /*0a40*/  MOV R11, R19 ;  /* 0x00000013000b7202 */ /* 0x000fe40000000f00 */
[----:B------:R-:W-:-:S03]  /*0a50*/  MOV R19, 0x400 ;  /* 0x0000040000137802 */ /* 0x000fc60000000f00 */
[----:B------:R-:W-:-:S04]  /*0a60*/  IMAD.HI.U32 R2, R2, R11, RZ ;  /* 0x0000000b02027227 */ /* 0x000fc800078e00ff */
[----:B------:R-:W-:-:S04]  /*0a70*/  IMAD.MOV R14, RZ, RZ, -R2 ;  /* 0x000000ffff0e7224 */ /* 0x000fc800078e0a02 */
[----:B------:R-:W-:Y:S02]  /*0a80*/  IMAD R11, R18, R14, R11 ;  /* 0x0000000e120b7224 */ /* 0x000fe400078e020b */
[----:B------:R-:W-:-:S03]  /*0a90*/  HFMA2 R14, -RZ, RZ, 0, 0 ;  /* 0x00000000ff0e7431 */ /* 0x000fc600000001ff */
        /* <DEDUP_REMOVED lines=9> */
[----:B------:R-:W-:-:S04]  /*0b30*/  IMAD.MOV.U32 R17, RZ, RZ, R2 ;  /* 0x000000ffff117224 */ /* 0x000fc800078e0002 */
[----:B------:R-:W-:Y:S01]  /*0b40*/  @!P0 IMAD.MOV R17, RZ, RZ, -R17 ;  /* 0x000000ffff118224 */ /* 0x000fe200078e0a11 */
[----:B------:R-:W-:-:S05]  /*0b50*/  @!P2 LOP3.LUT R17, RZ, R3, RZ, 0x33, !PT ;  /* 0x00000003ff11a212 */ /* 0x000fca00078e33ff */
[----:B------:R-:W-:Y:S01]  /*0b60*/  IMAD.MOV R2, RZ, RZ, -R17 ;  /* 0x000000ffff027224 */ /* 0x000fe200078e0a11 */
[----:B0-----:R-:W-:-:S03]  /*0b70*/  LEA R21, R18, R19, 0x18 ;  /* 0x0000001312157211 */ /* 0x001fc600078ec0ff */
[----:B------:R-:W-:-:S07]  /*0b80*/  IMAD R18, R3, R2, R12 ;  /* 0x0000000203127224 */ /* 0x000fce00078e020c */
.L_x_402:
[----:B------:R-:W-:Y:S01]  /*0b90*/  IMAD R2, R14, 0x4, R21 ;  /* 0x000000040e027824 */ /* 0x000fe200078e0215 */
[----:B------:R-:W-:Y:S05]  /*0ba0*/  BSSY.RELIABLE B2, `(.L_x_400) ;  /* 0x000000f000027945 */ /* 0x000fea0003800100 */
[----:B------:R-:W0:Y:S02]  /*0bb0*/  LDS R2, [R2] ;  /* 0x0000000002027984 */ /* 0x000e240000000800 */
[----:B0-----:R-:W-:-:S13]  /*0bc0*/  ISETP.NE.AND P0, PT, R2, R17, PT ;  /* 0x000000110200720c */ /* 0x001fda0003f05270 */
[----:B------:R-:W-:Y:S05]  /*0bd0*/  @P0 BRA `(.L_x_401) ;  /* 0x00000000002c0947 */ /* 0x000fea0003800000 */
[----:B------:R-:W0:Y:S01]  /*0be0*/  S2R R3, SR_CgaCtaId ;  /* 0x0000000000037919 */ /* 0x000e220000008800 */
[----:B------:R-:W-:Y:S01]  /*0bf0*/  VIADD R2, R19, 0x28 ;  /* 0x0000002813027836 */ /* 0x000fe20000000000 */
[----:B------:R-:W-:-:S04]  /*0c00*/  MOV R11, R10 ;  /* 0x0000000a000b7202 */ /* 0x000fc80000000f00 */
[----:B0-----:R-:W-:Y:S01]  /*0c10*/  LEA R3, R3, R2, 0x18 ;  /* 0x0000000203037211 */ /* 0x001fe200078ec0ff */
[----:B------:R-:W-:-:S04]  /*0c20*/  IMAD.MOV.U32 R2, RZ, RZ, R4 ;  /* 0x000000ffff027224 */ /* 0x000fc800078e0004 */
[----:B------:R-:W-:Y:S02]  /*0c30*/  IMAD R15, R14, 0x4, R3 ;  /* 0x000000040e0f7824 */ /* 0x000fe400078e0203 */
[----:B------:R-:W-:-:S04]  /*0c40*/  IMAD.MOV.U32 R3, RZ, RZ, R5 ;  /* 0x000000ffff037224 */ /* 0x000fc800078e0005 */
[----:B------:R-:W0:Y:S02]  /*0c50*/  LDS R15, [R15] ;  /* 0x000000000f0f7984 */ /* 0x000e240000000800 */
[----:B0-----:R-:W-:-:S13]  /*0c60*/  ISETP.NE.AND P0, PT, R15, R18, PT ;  /* 0x000000120f00720c */ /* 0x001fda0003f05270 */
[----:B------:R-:W-:Y:S05]  /*0c70*/  @!P0 BREAK.RELIABLE B2 ;  /* 0x0000000000028942 */ /* 0x000fea0003800100 */
[----:B------:R-:W-:Y:S05]  /*0c80*/  @!P0 BRA `(.L_x_399) ;  /* 0x0000000000208947 */ /* 0x000fea0003800000 */
.L_x_401:
[----:B------:R-:W-:Y:S05]  /*0c90*/  BSYNC.RELIABLE B2 ;  /* 0x0000000000027941 */ /* 0x000fea0003800100 */
.L_x_400:
[----:B------:R-:W0:Y:S01]  /*0ca0*/  LDCU UR5, c[0x0][0x3b0] ;  /* 0x00007600ff0577ac */ /* 0x000e220008000800 */
[----:B------:R-:W-:-:S05]  /*0cb0*/  VIADD R14, R14, 0x1 ;  /* 0x000000010e0e7836 */ /* 0x000fca0000000000 */
[----:B0-----:R-:W-:-:S13]  /*0cc0*/  ISETP.NE.AND P0, PT, R14, UR5, PT ;  /* 0x000000050e007c0c */ /* 0x001fda000bf05270 */
[----:B------:R-:W-:Y:S05]  /*0cd0*/  @P0 BRA `(.L_x_402) ;  /* 0xfffffffc00ac0947 */ /* 0x000fea000383ffff */
[----:B------:R-:W-:Y:S01]  /*0ce0*/  MOV R2, R8 ;  /* 0x0000000800027202 */ /* 0x000fe20000000f00 */
[----:B------:R-:W-:Y:S02]  /*0cf0*/  IMAD.MOV.U32 R3, RZ, RZ, R9 ;  /* 0x000000ffff037224 */ /* 0x000fe400078e0009 */
[----:B------:R-:W-:-:S07]  /*0d00*/  IMAD.MOV.U32 R11, RZ, RZ, R12 ;  /* 0x000000ffff0b7224 */ /* 0x000fce00078e000c */
.L_x_399:
[----:B------:R-:W-:Y:S05]  /*0d10*/  BSYNC.RECONVERGENT B1 ;  /* 0x0000000000017941 */ /* 0x000fea0003800200 */
.L_x_398:
[----:B------:R-:W0:Y:S01]  /*0d20*/  LDCU UR5, c[0x0][0x398] ;  /* 0x00007300ff0577ac */ /* 0x000e220008000800 */
[----:B------:R-:W-:-:S05]  /*0d30*/  IMAD.IADD R6, R13, 0x1, R6 ;  /* 0x000000010d067824 */ /* 0x000fca00078e0206 */
[----:B0-----:R-:W-:-:S13]  /*0d40*/  ISETP.GE.U32.AND P0, PT, R6, UR5, PT ;  /* 0x0000000506007c0c */ /* 0x001fda000bf06070 */
[----:B------:R-:W-:Y:S05]  /*0d50*/  @!P0 BRA `(.L_x_403) ;  /* 0xfffffff400848947 */ /* 0x000fea000383ffff */
.L_x_392:
[----:B------:R-:W-:Y:S05]  /*0d60*/  BSYNC.RECONVERGENT B0 ;  /* 0x0000000000007941 */ /* 0x000fea0003800200 */
.L_x_391:
[----:B------:R-:W-:Y:S05]  /*0d70*/  WARPSYNC.ALL ;  /* 0x0000000000007948 */ /* 0x000fea0003800000 */
[----:B------:R-:W0:Y:S01]  /*0d80*/  S2R R13, SR_CgaCtaId ;  /* 0x00000000000d7919 */ /* 0x000e220000008800 */
[----:B------:R-:W-:Y:S01]  /*0d90*/  MOV R8, 0x400 ;  /* 0x0000040000087802 */ /* 0x000fe20000000f00 */
[----:B------:R-:W1:Y:S01]  /*0da0*/  LDCU UR4, c[0x0][0x3a0] ;  /* 0x00007400ff0477ac */ /* 0x000e620008000800 */
[----:B------:R-:W-:Y:S02]  /*0db0*/  IMAD.MOV.U32 R5, RZ, RZ, R3 ;  /* 0x000000ffff057224 */ /* 0x000fe400078e0003 */
[C---:B------:R-:W-:Y:S01]  /*0dc0*/  IADD3 R4, PT, PT, R8.reuse, 0x50, RZ ;  /* 0x0000005008047810 */ /* 0x040fe20007ffe0ff */
[----:B------:R-:W-:Y:S01]  /*0dd0*/  VIADD R6, R8, 0x850 ;  /* 0x0000085008067836 */ /* 0x000fe20000000000 */
[----:B-1----:R-:W-:-:S02]  /*0de0*/  UISETP.GE.AND UP0, UPT, UR4, 0x200, UPT ;  /* 0x000002000400788c */ /* 0x002fc4000bf06270 */
[C---:B0-----:R-:W-:Y:S02]  /*0df0*/  LEA R4, R13.reuse, R4, 0x18 ;  /* 0x000000040d047211 */ /* 0x041fe400078ec0ff */
[----:B------:R-:W-:-:S03]  /*0e00*/  LEA R6, R13, R6, 0x18 ;  /* 0x000000060d067211 */ /* 0x000fc600078ec0ff */
[C---:B------:R-:W-:Y:S01]  /*0e10*/  IMAD R9, R7.reuse, 0x8, R4 ;  /* 0x0000000807097824 */ /* 0x040fe200078e0204 */
[----:B------:R-:W-:Y:S01]  /*0e20*/  MOV R4, R2 ;  /* 0x0000000200047202 */ /* 0x000fe20000000f00 */
[----:B------:R-:W-:-:S03]  /*0e30*/  IMAD R6, R7, 0x4, R6 ;  /* 0x0000000407067824 */ /* 0x000fc600078e0206 */
[----:B------:R0:W-:Y:S04]  /*0e40*/  STS.64 [R9], R2 ;  /* 0x0000000209007388 */ /* 0x0001e80000000a00 */
[----:B------:R0:W-:Y:S01]  /*0e50*/  STS [R6], R11 ;  /* 0x0000000b06007388 */ /* 0x0001e20000000800 */
[----:B------:R-:W-:Y:S06]  /*0e60*/  BAR.SYNC.DEFER_BLOCKING 0x0 ;  /* 0x0000000000007b1d */ /* 0x000fec0000010000 */
[----:B------:R-:W-:Y:S05]  /*0e70*/  BRA.U !UP0, `(.L_x_404) ;  /* 0x0000000508047547 */ /* 0x000fea000b800000 */
[----:B------:R-:W-:Y:S01]  /*0e80*/  ISETP.GT.U32.AND P0, PT, R7, 0xff, PT ;  /* 0x000000ff0700780c */ /* 0x000fe20003f04070 */
[----:B------:R-:W1:Y:S01]  /*0e90*/  LDCU UR5, c[0x0][0x3b0] ;  /* 0x00007600ff0577ac */ /* 0x000e620008000800 */
[----:B------:R-:W-:Y:S11]  /*0ea0*/  BSSY.RECONVERGENT B0, `(.L_x_405) ;  /* 0x000003c000007945 */ /* 0x000ff60003800200 */
[----:B------:R-:W-:Y:S05]  /*0eb0*/  @P0 BRA `(.L_x_406) ;  /* 0x0000000000e80947 */ /* 0x000fea0003800000 */
[----:B0-----:R-:W0:Y:S02]  /*0ec0*/  LDS.64 R2, [R9+0x800] ;  /* 0x0008000009027984 */ /* 0x001e240000000a00 */
[----:B0-----:R-:W-:-:S14]  /*0ed0*/  DSETP.GEU.AND P0, PT, R4, R2, PT ;  /* 0x000000020400722a */ /* 0x001fdc0003f0e000 */
[----:B------:R-:W-:Y:S05]  /*0ee0*/  @P0 BRA `(.L_x_406) ;  /* 0x0000000000dc0947 */ /* 0x000fea0003800000 */
[----:B------:R0:W3:Y:S01]  /*0ef0*/  LDS R11, [R6+0x400] ;  /* 0x00040000060b7984 */ /* 0x0000e20000000800 */
[----:B------:R-:W4:Y:S02]  /*0f00*/  LDCU UR4, c[0x0][0x3b0] ;  /* 0x00007600ff0477ac */ /* 0x000f240008000800 */
[----:B----4-:R-:W-:-:S09]  /*0f10*/  UISETP.GE.AND UP0, UPT, UR4, 0x1, UPT ;  /* 0x000000010400788c */ /* 0x010fd2000bf06270 */
[----:B0-----:R-:W-:Y:S05]  /*0f20*/  BRA.U !UP0, `(.L_x_407) ;  /* 0x0000000108bc7547 */ /* 0x001fea000b800000 */
[----:B------:R-:W0:Y:S01]  /*0f30*/  LDC R10, c[0x0][0x39c] ;  /* 0x0000e700ff0a7b82 */ /* 0x000e220000000800 */
[----:B------:R-:W-:Y:S02]  /*0f40*/  MOV R14, RZ ;  /* 0x000000ff000e7202 */ /* 0x000fe40000000f00 */
[----:B0-----:R-:W-:-:S04]  /*0f50*/  IABS R17, R10 ;  /* 0x0000000a00117213 */ /* 0x001fc80000000000 */
[----:B------:R-:W0:Y:S08]  /*0f60*/  I2F.RP R18, R17 ;  /* 0x0000001100127306 */ /* 0x000e300000209400 */
[----:B0-----:R-:W0:Y:S02]  /*0f70*/  MUFU.RCP R18, R18 ;  /* 0x0000001200127308 */ /* 0x001e240000001000 */
[----:B0-----:R-:W-:-:S06]  /*0f80*/  VIADD R19, R18, 0xffffffe ;  /* 0x0ffffffe12137836 */ /* 0x001fcc0000000000 */
[----:B------:R-:W0:Y:S02]  /*0f90*/  F2I.FTZ.U32.TRUNC.NTZ R15, R19 ;  /* 0x00000013000f7305 */ /* 0x000e24000021f000 */
[----:B0-----:R-:W-:-:S04]  /*0fa0*/  IMAD.MOV R12, RZ, RZ, -R15 ;  /* 0x000000ffff0c7224 */ /* 0x001fc800078e0a0f */
[----:B------:R-:W-:Y:S01]  /*0fb0*/  IMAD R21, R12, R17, RZ ;  /* 0x000000110c157224 */ /* 0x000fe200078e02ff */
[----:B---3--:R-:W-:-:S03]  /*0fc0*/  IABS R12, R11 ;  /* 0x0000000b000c7213 */ /* 0x008fc60000000000 */
        /* <DEDUP_REMOVED lines=11> */
[----:B------:R-:W-:Y:S02]  /*1080*/  LEA R17, R13, R8, 0x18 ;  /* 0x000000080d117211 */ /* 0x000fe400078ec0ff */
[----:B------:R-:W-:-:S07]  /*1090*/  ISETP.GE.AND P0, PT, R14, RZ, PT ;  /* 0x000000ff0e00720c */ /* 0x000fce0003f06270 */
[----:B------:R-:W-:-:S04]  /*10a0*/  @P1 VIADD R12, R12, 0x1 ;  /* 0x000000010c0c1836 */ /* 0x000fc80000000000 */
[----:B------:R-:W-:Y:S02]  /*10b0*/  IMAD.MOV.U32 R15, RZ, RZ, R12 ;  /* 0x000000ffff0f7224 */ /* 0x000fe400078e000c */
[----:B------:R-:W-:Y:S02]  /*10c0*/  IMAD.MOV.U32 R12, RZ, RZ, RZ ;  /* 0x000000ffff0c7224 */ /* 0x000fe400078e00ff */
[----:B------:R-:W-:Y:S01]  /*10d0*/  @!P0 IMAD.MOV R15, RZ, RZ, -R15 ;  /* 0x000000ffff0f8224 */ /* 0x000fe200078e0a0f */
[----:B------:R-:W-:-:S04]  /*10e0*/  @!P2 LOP3.LUT R15, RZ, R10, RZ, 0x33, !PT ;  /* 0x0000000aff0fa212 */ /* 0x000fc800078e33ff */
[----:B------:R-:W-:-:S05]  /*10f0*/  IADD3 R14, PT, PT, -R15, RZ, RZ ;  /* 0x000000ff0f0e7210 */ /* 0x000fca0007ffe1ff */
[----:B------:R-:W-:-:S07]  /*1100*/  IMAD R13, R10, R14, R11 ;  /* 0x0000000e0a0d7224 */ /* 0x000fce00078e020b */
.L_x_410:
        /* <DEDUP_REMOVED lines=13> */
.L_x_409:
[----:B-1----:R-:W-:Y:S05]  /*11e0*/  BSYNC.RELIABLE B1 ;  /* 0x0000000000017941 */ /* 0x002fea0003800100 */
.L_x_408:
[----:B------:R-:W-:-:S05]  /*11f0*/  VIADD R12, R12, 0x1 ;  /* 0x000000010c0c7836 */ /* 0x000fca0000000000 */
[----:B------:R-:W-:-:S13]  /*1200*/  ISETP.NE.AND P0, PT, R12, UR5, PT ;  /* 0x000000050c007c0c */ /* 0x000fda000bf05270 */
[----:B------:R-:W-:Y:S05]  /*1210*/  @P0 BRA `(.L_x_410) ;  /* 0xfffffffc00bc0947 */ /* 0x000fea000383ffff */
.L_x_407:
[----:B------:R4:W-:Y:S01]  /*1220*/  STS.64 [R9], R2 ;  /* 0x0000000209007388 */ /* 0x0009e20000000a00 */
[----:B------:R-:W-:Y:S02]  /*1230*/  IMAD.MOV.U32 R4, RZ, RZ, R2 ;  /* 0x000000ffff047224 */ /* 0x000fe400078e0002 */
[----:B------:R-:W-:Y:S01]  /*1240*/  IMAD.MOV.U32 R5, RZ, RZ, R3 ;  /* 0x000000ffff057224 */ /* 0x000fe200078e0003 */
[----:B---3--:R4:W-:Y:S06]  /*1250*/  STS [R6], R11 ;  /* 0x0000000b06007388 */ /* 0x0089ec0000000800 */
.L_x_406:
[----:B-1----:R-:W-:Y:S05]  /*1260*/  BSYNC.RECONVERGENT B0 ;  /* 0x0000000000007941 */ /* 0x002fea0003800200 */
.L_x_405:
[----:B------:R-:W-:Y:S05]  /*1270*/  WARPSYNC.ALL ;  /* 0x0000000000007948 */ /* 0x000fea0003800000 */
[----:B------:R-:W-:Y:S06]  /*1280*/  BAR.SYNC.DEFER_BLOCKING 0x0 ;  /* 0x0000000000007b1d */ /* 0x000fec0000010000 */
.L_x_404:
[----:B------:R-:W1:Y:S02]  /*1290*/  LDCU UR4, c[0x0][0x3a0] ;  /* 0x00007400ff0477ac */ /* 0x000e640008000800 */
[----:B-1----:R-:W-:-:S09]  /*12a0*/  UISETP.GE.AND UP0, UPT, UR4, 0x100, UPT ;  /* 0x000001000400788c */ /* 0x002fd2000bf06270 */
[----:B------:R-:W-:Y:S05]  /*12b0*/  BRA.U !UP0, `(.L_x_411) ;  /* 0x00000005080c7547 */ /* 0x000fea000b800000 */
[----:B------:R-:W-:Y:S01]  /*12c0*/  ISETP.GT.U32.AND P0, PT, R7, 0x7f, PT ;  /* 0x0000007f0700780c */ /* 0x000fe20003f04070 */
[----:B------:R-:W1:Y:S01]  /*12d0*/  LDCU UR5, c[0x0][0x3b0] ;  /* 0x00007600ff0577ac */ /* 0x000e620008000800 */
[----:B------:R-:W-:Y:S11]  /*12e0*/  BSSY.RECONVERGENT B0, `(.L_x_412) ;  /* 0x000003e000007945 */ /* 0x000ff60003800200 */
[----:B------:R-:W-:Y:S05]  /*12f0*/  @P0 BRA `(.L_x_413) ;  /* 0x0000000000f00947 */ /* 0x000fea0003800000 */
[----:B0---4-:R-:W0:Y:S02]  /*1300*/  LDS.64 R2, [R9+0x400] ;  /* 0x0004000009027984 */ /* 0x011e240000000a00 */
[----:B0-----:R-:W-:-:S14]  /*1310*/  DSETP.GEU.AND P0, PT, R4, R2, PT ;  /* 0x000000020400722a */ /* 0x001fdc0003f0e000 */
        /* <DEDUP_REMOVED lines=10> */
[----:B0-----:R-:W-:-:S02]  /*13c0*/  IADD3 R17, PT, PT, R14, 0xffffffe, RZ ;  /* 0x0ffffffe0e117810 */ /* 0x001fc40007ffe0ff */
[----:B------:R-:W-:-:S04]  /*13d0*/  MOV R14, 0x400 ;  /* 0x00000400000e7802 */ /* 0x000fc80000000f00 */
        /* <DEDUP_REMOVED lines=17> */
[----:B------:R-:W-:-:S05]  /*14f0*/  @P1 VIADD R10, R10, 0x1 ;  /* 0x000000010a0a1836 */ /* 0x000fca0000000000 */
[----:B------:R-:W-:Y:S01]  /*1500*/  MOV R13, R10 ;  /* 0x0000000a000d7202 */ /* 0x000fe20000000f00 */
[----:B------:R-:W-:-:S04]  /*1510*/  IMAD.MOV.U32 R10, RZ, RZ, RZ ;  /* 0x000000ffff0a7224 */ /* 0x000fc800078e00ff */
[----:B------:R-:W-:Y:S01]  /*1520*/  @!P0 IMAD.MOV R13, RZ, RZ, -R13 ;  /* 0x000000ffff0d8224 */ /* 0x000fe200078e0a0d */
[----:B------:R-:W-:-:S05]  /*1530*/  @!P2 LOP3.LUT R13, RZ, R8, RZ, 0x33, !PT ;  /* 0x00000008ff0da212 */ /* 0x000fca00078e33ff */
[----:B------:R-:W-:Y:S01]  /*1540*/  IMAD.MOV R12, RZ, RZ, -R13 ;  /* 0x000000ffff0c7224 */ /* 0x000fe200078e0a0d */
[----:B0-----:R-:W-:-:S03]  /*1550*/  LEA R17, R15, R14, 0x18 ;  /* 0x0000000e0f117211 */ /* 0x001fc600078ec0ff */
[----:B------:R-:W-:-:S07]  /*1560*/  IMAD R15, R8, R12, R11 ;  /* 0x0000000c080f7224 */ /* 0x000fce00078e020b */
.L_x_417:
        /* <DEDUP_REMOVED lines=13> */
.L_x_416:
[----:B-1----:R-:W-:Y:S05]  /*1640*/  BSYNC.RELIABLE B1 ;  /* 0x0000000000017941 */ /* 0x002fea0003800100 */
.L_x_415:
[----:B------:R-:W-:-:S05]  /*1650*/  VIADD R10, R10, 0x1 ;  /* 0x000000010a0a7836 */ /* 0x000fca0000000000 */
[----:B------:R-:W-:-:S13]  /*1660*/  ISETP.NE.AND P0, PT, R10, UR5, PT ;  /* 0x000000050a007c0c */ /* 0x000fda000bf05270 */
[----:B------:R-:W-:Y:S05]  /*1670*/  @P0 BRA `(.L_x_417) ;  /* 0xfffffffc00bc0947 */ /* 0x000fea000383ffff */
.L_x_414:
[----:B------:R0:W-:Y:S01]  /*1680*/  STS.64 [R9], R2 ;  /* 0x0000000209007388 */ /* 0x0001e20000000a00 */
[----:B------:R-:W-:Y:S01]  /*1690*/  MOV R4, R2 ;  /* 0x0000000200047202 */ /* 0x000fe20000000f00 */
[----:B------:R-:W-:Y:S02]  /*16a0*/  IMAD.MOV.U32 R5, RZ, RZ, R3 ;  /* 0x000000ffff057224 */ /* 0x000fe400078e0003 */
[----:B---3--:R0:W-:Y:S05]  /*16b0*/  STS [R6], R11 ;  /* 0x0000000b06007388 */ /* 0x0081ea0000000800 */
.L_x_413:
[----:B-1----:R-:W-:Y:S05]  /*16c0*/  BSYNC.RECONVERGENT B0 ;  /* 0x0000000000007941 */ /* 0x002fea0003800200 */
.L_x_412:
[----:B------:R-:W-:Y:S05]  /*16d0*/  WARPSYNC.ALL ;  /* 0x0000000000007948 */ /* 0x000fea0003800000 */
[----:B------:R-:W-:Y:S06]  /*16e0*/  BAR.SYNC.DEFER_BLOCKING 0x0 ;  /* 0x0000000000007b1d */ /* 0x000fec0000010000 */
.L_x_411:
        /* <DEDUP_REMOVED lines=46> */
.L_x_424:
        /* <DEDUP_REMOVED lines=13> */
.L_x_423:
[----:B-1----:R-:W-:Y:S05]  /*1aa0*/  BSYNC.RELIABLE B1 ;  /* 0x0000000000017941 */ /* 0x002fea0003800100 */
.L_x_422:
[----:B------:R-:W-:-:S05]  /*1ab0*/  VIADD R10, R10, 0x1 ;  /* 0x000000010a0a7836 */ /* 0x000fca0000000000 */
[----:B------:R-:W-:-:S13]  /*1ac0*/  ISETP.NE.AND P0, PT, R10, UR5, PT ;  /* 0x000000050a007c0c */ /* 0x000fda000bf05270 */
[----:B------:R-:W-:Y:S05]  /*1ad0*/  @P0 BRA `(.L_x_424) ;  /* 0xfffffffc00bc0947 */ /* 0x000fea000383ffff */
.L_x_421:
[----:B------:R0:W-:Y:S01]  /*1ae0*/  STS.64 [R9], R2 ;  /* 0x0000000209007388 */ /* 0x0001e20000000a00 */
[----:B------:R-:W-:Y:S02]  /*1af0*/  IMAD.MOV.U32 R4, RZ, RZ, R2 ;  /* 0x000000ffff047224 */ /* 0x000fe400078e0002 */
[----:B------:R-:W-:Y:S01]  /*1b00*/  IMAD.MOV.U32 R5, RZ, RZ, R3 ;  /* 0x000000ffff057224 */ /* 0x000fe200078e0003 */
[----:B---3--:R0:W-:Y:S06]  /*1b10*/  STS [R6], R11 ;  /* 0x0000000b06007388 */ /* 0x0081ec0000000800 */
.L_x_420:
[----:B-1----:R-:W-:Y:S05]  /*1b20*/  BSYNC.RECONVERGENT B0 ;  /* 0x0000000000007941 */ /* 0x002fea0003800200 */
.L_x_419:
[----:B------:R-:W-:Y:S05]  /*1b30*/  WARPSYNC.ALL ;  /* 0x0000000000007948 */ /* 0x000fea0003800000 */
[----:B------:R-:W-:Y:S06]  /*1b40*/  BAR.SYNC.DEFER_BLOCKING 0x0 ;  /* 0x0000000000007b1d */ /* 0x000fec0000010000 */
.L_x_418:
        /* <DEDUP_REMOVED lines=11> */
[----:B----4-:R-:W0:Y:S01]  /*1c00*/  LDS.64 R2, [R9+0x100] ;  /* 0x0001000009027984 */ /* 0x010e220000000a00 */
[----:B------:R-:W3:Y:S01]  /*1c10*/  LDCU UR6, c[0x0][0x3b0] ;  /* 0x00007600ff0677ac */ /* 0x000ee20008000800 */
[----:B0-----:R-:W-:-:S14]  /*1c20*/  DSETP.GEU.AND P0, PT, R4, R2, PT ;  /* 0x000000020400722a */ /* 0x001fdc0003f0e000 */
[----:B---3--:R-:W-:Y:S05]  /*1c30*/  @P0 BRA `(.L_x_427) ;  /* 0x0000000000fc0947 */ /* 0x008fea0003800000 */
[----:B------:R0:W3:Y:S01]  /*1c40*/  LDS R2, [R6+0x80] ;  /* 0x0000800006027984 */ /* 0x0000e20000000800 */
[----:B------:R-:W4:Y:S01]  /*1c50*/  LDCU UR4, c[0x0][0x3b0] ;  /* 0x00007600ff0477ac */ /* 0x000f220008000800 */
[----:B------:R-:W-:Y:S01]  /*1c60*/  BSSY B1, `(.L_x_426) ;  /* 0x0000039000017945 */ /* 0x000fe20003800000 */
        /* <DEDUP_REMOVED lines=31> */
[----:B------:R-:W-:-:S04]  /*1e60*/  IMAD.MOV R10, RZ, RZ, -R11 ;  /* 0x000000ffff0a7224 */ /* 0x000fc800078e0a0b */
[----:B------:R-:W-:Y:S01]  /*1e70*/  IMAD R3, R3, R10, R2 ;  /* 0x0000000a03037224 */ /* 0x000fe200078e0202 */
[----:B0-----:R-:W-:-:S07]  /*1e80*/  LEA R13, R13, R12, 0x18 ;  /* 0x0000000c0d0d7211 */ /* 0x001fce00078ec0ff */
.L_x_432:
        /* <DEDUP_REMOVED lines=14> */
.L_x_430:
[----:B-1----:R-:W-:Y:S05]  /*1f70*/  BSYNC.RELIABLE B2 ;  /* 0x0000000000027941 */ /* 0x002fea0003800100 */
.L_x_429:
[----:B------:R-:W-:-:S05]  /*1f80*/  VIADD R8, R8, 0x1 ;  /* 0x0000000108087836 */ /* 0x000fca0000000000 */
[----:B------:R-:W-:-:S13]  /*1f90*/  ISETP.NE.AND P0, PT, R8, UR6, PT ;  /* 0x0000000608007c0c */ /* 0x000fda000bf05270 */
[----:B------:R-:W-:Y:S05]  /*1fa0*/  @P0 BRA `(.L_x_432) ;  /* 0xfffffffc00b80947 */ /* 0x000fea000383ffff */
.L_x_428:
[----:B------:R-:W0:Y:S04]  /*1fb0*/  LDS.64 R4, [R9+0x100] ;  /* 0x0001000009047984 */ /* 0x000e280000000a00 */
[----:B0-----:R-:W-:Y:S04]  /*1fc0*/  STS.64 [R9], R4 ;  /* 0x0000000409007388 */ /* 0x001fe80000000a00 */
[----:B------:R-:W0:Y:S04]  /*1fd0*/  LDS R3, [R6+0x80] ;  /* 0x0000800006037984 */ /* 0x000e280000000800 */
[----:B0-----:R0:W-:Y:S02]  /*1fe0*/  STS [R6], R3 ;  /* 0x0000000306007388 */ /* 0x0011e40000000800 */
.L_x_431:
[----:B-1----:R-:W-:Y:S05]  /*1ff0*/  BSYNC B1 ;  /* 0x0000000000017941 */ /* 0x002fea0003800000 */
.L_x_426:
[----:B------:R-:W5:Y:S02]  /*2000*/  LDCU UR4, c[0x0][0x3a0] ;  /* 0x00007400ff0477ac */ /* 0x000f640008000800 */
[----:B-----5:R-:W-:-:S09]  /*2010*/  UISETP.GE.AND UP0, UPT, UR4, 0x20, UPT ;  /* 0x000000200400788c */ /* 0x020fd2000bf06270 */
[----:B------:R-:W-:Y:S05]  /*2020*/  BRA.U !UP0, `(.L_x_433) ;  /* 0x0000000108fc7547 */ /* 0x000fea000b800000 */
.L_x_427:
[----:B0--34-:R-:W0:Y:S02]  /*2030*/  LDS.64 R2, [R9+0x80] ;  /* 0x0000800009027984 */ /* 0x019e240000000a00 */
[----:B0-----:R-:W-:-:S14]  /*2040*/  DSETP.GEU.AND P0, PT, R4, R2, PT ;  /* 0x000000020400722a */ /* 0x001fdc0003f0e000 */
[----:B------:R-:W-:Y:S05]  /*2050*/  @P0 BRA `(.L_x_434) ;  /* 0x0000000000fc0947 */ /* 0x000fea0003800000 */
        /* <DEDUP_REMOVED lines=37> */
.L_x_439:
        /* <DEDUP_REMOVED lines=14> */
.L_x_437:
[----:B-1----:R-:W-:Y:S05]  /*2390*/  BSYNC.RELIABLE B2 ;  /* 0x0000000000027941 */ /* 0x002fea0003800100 */
.L_x_436:
[----:B------:R-:W-:-:S04]  /*23a0*/  IADD3 R8, PT, PT, R8, 0x1, RZ ;  /* 0x0000000108087810 */ /* 0x000fc80007ffe0ff */
[----:B------:R-:W-:-:S13]  /*23b0*/  ISETP.NE.AND P0, PT, R8, UR7, PT ;  /* 0x0000000708007c0c */ /* 0x000fda000bf05270 */
[----:B------:R-:W-:Y:S05]  /*23c0*/  @P0 BRA `(.L_x_439) ;  /* 0xfffffffc00b80947 */ /* 0x000fea000383ffff */
.L_x_435:
[----:B------:R-:W0:Y:S04]  /*23d0*/  LDS.64 R4, [R9+0x80] ;  /* 0x0000800009047984 */ /* 0x000e280000000a00 */
[----:B0-----:R-:W-:Y:S04]  /*23e0*/  STS.64 [R9], R4 ;  /* 0x0000000409007388 */ /* 0x001fe80000000a00 */
[----:B------:R-:W0:Y:S04]  /*23f0*/  LDS R3, [R6+0x40] ;  /* 0x0000400006037984 */ /* 0x000e280000000800 */
[----:B0-----:R0:W-:Y:S02]  /*2400*/  STS [R6], R3 ;  /* 0x0000000306007388 */ /* 0x0011e40000000800 */
.L_x_438:
[----:B-1----:R-:W-:Y:S05]  /*2410*/  BSYNC B1 ;  /* 0x0000000000017941 */ /* 0x002fea0003800000 */
.L_x_433:
[----:B------:R-:W5:Y:S02]  /*2420*/  LDCU UR4, c[0x0][0x3a0] ;  /* 0x00007400ff0477ac */ /* 0x000f640008000800 */
[----:B-----5:R-:W-:-:S09]  /*2430*/  UISETP.GE.AND UP0, UPT, UR4, 0x10, UPT ;  /* 0x000000100400788c */ /* 0x020fd2000bf06270 */
[----:B------:R-:W-:Y:S05]  /*2440*/  BRA.U !UP0, `(.L_x_440) ;  /* 0x0000000108fc7547 */ /* 0x000fea000b800000 */
.L_x_434:
        /* <DEDUP_REMOVED lines=34> */
[----:B------:R-:W-:-:S04]  /*2670*/  HFMA2 R8, -RZ, RZ, 0, 0 ;  /* 0x00000000ff087431 */ /* 0x000fc800000001ff */
[----:B------:R-:W-:Y:S01]  /*2680*/  @!P0 IMAD.MOV R11, RZ, RZ, -R11 ;  /* 0x000000ffff0b8224 */ /* 0x000fe200078e0a0b */
[----:B------:R-:W-:-:S05]  /*2690*/  @!P2 LOP3.LUT R11, RZ, R3, RZ, 0x33, !PT ;  /* 0x00000003ff0ba212 */ /* 0x000fca00078e33ff */
[----:B------:R-:W-:-:S04]  /*26a0*/  IMAD.MOV R10, RZ, RZ, -R11 ;  /* 0x000000ffff0a7224 */ /* 0x000fc800078e0a0b */
[----:B------:R-:W-:Y:S01]  /*26b0*/  IMAD R3, R3, R10, R2 ;  /* 0x0000000a03037224 */ /* 0x000fe200078e0202 */
[----:B0-----:R-:W-:-:S07]  /*26c0*/  LEA R13, R13, R12, 0x18 ;  /* 0x0000000c0d0d7211 */ /* 0x001fce00078ec0ff */
.L_x_446:
        /* <DEDUP_REMOVED lines=14> */
.L_x_444:
[----:B-1----:R-:W-:Y:S05]  /*27b0*/  BSYNC.RELIABLE B2 ;  /* 0x0000000000027941 */ /* 0x002fea0003800100 */
.L_x_443:
[----:B------:R-:W-:-:S05]  /*27c0*/  VIADD R8, R8, 0x1 ;  /* 0x0000000108087836 */ /* 0x000fca0000000000 */
[----:B------:R-:W-:-:S13]  /*27d0*/  ISETP.NE.AND P0, PT, R8, UR10, PT ;  /* 0x0000000a08007c0c */ /* 0x000fda000bf05270 */
[----:B------:R-:W-:Y:S05]  /*27e0*/  @P0 BRA `(.L_x_446) ;  /* 0xfffffffc00b80947 */ /* 0x000fea000383ffff */
.L_x_442:
[----:B------:R-:W0:Y:S04]  /*27f0*/  LDS.64 R4, [R9+0x40] ;  /* 0x0000400009047984 */ /* 0x000e280000000a00 */
[----:B0-----:R-:W-:Y:S04]  /*2800*/  STS.64 [R9], R4 ;  /* 0x0000000409007388 */ /* 0x001fe80000000a00 */
[----:B------:R-:W0:Y:S04]  /*2810*/  LDS R3, [R6+0x20] ;  /* 0x0000200006037984 */ /* 0x000e280000000800 */
[----:B0-----:R0:W-:Y:S02]  /*2820*/  STS [R6], R3 ;  /* 0x0000000306007388 */ /* 0x0011e40000000800 */
.L_x_445:
[----:B-1----:R-:W-:Y:S05]  /*2830*/  BSYNC B1 ;  /* 0x0000000000017941 */ /* 0x002fea0003800000 */
.L_x_440:
[----:B------:R-:W5:Y:S02]  /*2840*/  LDCU UR4, c[0x0][0x3a0] ;  /* 0x00007400ff0477ac */ /* 0x000f640008000800 */
[----:B-----5:R-:W-:-:S09]  /*2850*/  UISETP.GE.AND UP0, UPT, UR4, 0x8, UPT ;  /* 0x000000080400788c */ /* 0x020fd2000bf06270 */
[----:B------:R-:W-:Y:S05]  /*2860*/  BRA.U !UP0, `(.L_x_447) ;  /* 0x0000000108fc7547 */ /* 0x000fea000b800000 */
.L_x_441:
        /* <DEDUP_REMOVED lines=34> */
[----:B------:R-:W-:Y:S02]  /*2a90*/  IMAD.MOV.U32 R8, RZ, RZ, RZ ;  /* 0x000000ffff087224 */ /* 0x000fe400078e00ff */
[----:B------:R-:W-:Y:S01]  /*2aa0*/  @!P0 IMAD.MOV R11, RZ, RZ, -R11 ;  /* 0x000000ffff0b8224 */ /* 0x000fe200078e0a0b */
[----:B------:R-:W-:-:S04]  /*2ab0*/  @!P2 LOP3.LUT R11, RZ, R3, RZ, 0x33, !PT ;  /* 0x00000003ff0ba212 */ /* 0x000fc800078e33ff */
[----:B------:R-:W-:-:S05]  /*2ac0*/  IADD3 R10, PT, PT, -R11, RZ, RZ ;  /* 0x000000ff0b0a7210 */ /* 0x000fca0007ffe1ff */
[----:B------:R-:W-:Y:S01]  /*2ad0*/  IMAD R3, R3, R10, R2 ;  /* 0x0000000a03037224 */ /* 0x000fe200078e0202 */
[----:B0-----:R-:W-:-:S07]  /*2ae0*/  LEA R13, R13, R12, 0x18 ;  /* 0x0000000c0d0d7211 */ /* 0x001fce00078ec0ff */
.L_x_453:
        /* <DEDUP_REMOVED lines=14> */
.L_x_451:
[----:B-1----:R-:W-:Y:S05]  /*2bd0*/  BSYNC.RELIABLE B2 ;  /* 0x0000000000027941 */ /* 0x002fea0003800100 */
.L_x_450:
[----:B------:R-:W-:-:S05]  /*2be0*/  VIADD R8, R8, 0x1 ;  /* 0x0000000108087836 */ /* 0x000fca0000000000 */
[----:B------:R-:W-:-:S13]  /*2bf0*/  ISETP.NE.AND P0, PT, R8, UR11, PT ;  /* 0x0000000b08007c0c */ /* 0x000fda000bf05270 */
[----:B------:R-:W-:Y:S05]  /*2c00*/  @P0 BRA `(.L_x_453) ;  /* 0xfffffffc00b80947 */ /* 0x000fea000383ffff */
.L_x_449:
[----:B------:R-:W0:Y:S04]  /*2c10*/  LDS.64 R4, [R9+0x20] ;  /* 0x0000200009047984 */ /* 0x000e280000000a00 */
[----:B0-----:R-:W-:Y:S04]  /*2c20*/  STS.64 [R9], R4 ;  /* 0x0000000409007388 */ /* 0x001fe80000000a00 */
[----:B------:R-:W0:Y:S04]  /*2c30*/  LDS R3, [R6+0x10] ;  /* 0x0000100006037984 */ /* 0x000e280000000800 */
[----:B0-----:R0:W-:Y:S02]  /*2c40*/  STS [R6], R3 ;  /* 0x0000000306007388 */ /* 0x0011e40000000800 */
.L_x_452:
[----:B-1----:R-:W-:Y:S05]  /*2c50*/  BSYNC B1 ;  /* 0x0000000000017941 */ /* 0x002fea0003800000 */
.L_x_447:
[----:B------:R-:W5:Y:S02]  /*2c60*/  LDCU UR4, c[0x0][0x3a0] ;  /* 0x00007400ff0477ac */ /* 0x000f640008000800 */
[----:B-----5:R-:W-:-:S09]  /*2c70*/  UISETP.GE.AND UP0, UPT, UR4, 0x4, UPT ;  /* 0x000000040400788c */ /* 0x020fd2000bf06270 */
[----:B------:R-:W-:Y:S05]  /*2c80*/  BRA.U !UP0, `(.L_x_454) ;  /* 0x0000000108fc7547 */ /* 0x000fea000b800000 */
.L_x_448:
        /* <DEDUP_REMOVED lines=19> */
[----:B------:R-:W-:Y:S01]  /*2dc0*/  IMAD.HI.U32 R15, R11, R15, R10 ;  /* 0x0000000f0b0f7227 */ /* 0x000fe200078e000a */
[----:B------:R-:W-:-:S05]  /*2dd0*/  MOV R10, R8 ;  /* 0x00000008000a7202 */ /* 0x000fca0000000f00 */
        /* <DEDUP_REMOVED lines=19> */
.L_x_460:
        /* <DEDUP_REMOVED lines=14> */
.L_x_458:
[----:B-1----:R-:W-:Y:S05]  /*2ff0*/  BSYNC.RELIABLE B2 ;  /* 0x0000000000027941 */ /* 0x002fea0003800100 */
.L_x_457:
[----:B------:R-:W-:-:S04]  /*3000*/  IADD3 R8, PT, PT, R8, 0x1, RZ ;  /* 0x0000000108087810 */ /* 0x000fc80007ffe0ff */
[----:B------:R-:W-:-:S13]  /*3010*/  ISETP.NE.AND P0, PT, R8, UR12, PT ;  /* 0x0000000c08007c0c */ /* 0x000fda000bf05270 */
[----:B------:R-:W-:Y:S05]  /*3020*/  @P0 BRA `(.L_x_460) ;  /* 0xfffffffc00b80947 */ /* 0x000fea000383ffff */
.L_x_456:
[----:B------:R-:W0:Y:S04]  /*3030*/  LDS.64 R4, [R9+0x10] ;  /* 0x0000100009047984 */ /* 0x000e280000000a00 */
[----:B0-----:R-:W-:Y:S04]  /*3040*/  STS.64 [R9], R4 ;  /* 0x0000000409007388 */ /* 0x001fe80000000a00 */
[----:B------:R-:W0:Y:S04]  /*3050*/  LDS R3, [R6+0x8] ;  /* 0x0000080006037984 */ /* 0x000e280000000800 */
[----:B0-----:R0:W-:Y:S02]  /*3060*/  STS [R6], R3 ;  /* 0x0000000306007388 */ /* 0x0011e40000000800 */
.L_x_459:
[----:B-1----:R-:W-:Y:S05]  /*3070*/  BSYNC B1 ;  /* 0x0000000000017941 */ /* 0x002fea0003800000 */
.L_x_454:
[----:B------:R-:W5:Y:S02]  /*3080*/  LDCU UR4, c[0x0][0x3a0] ;  /* 0x00007400ff0477ac */ /* 0x000f640008000800 */
[----:B-----5:R-:W-:-:S09]  /*3090*/  UISETP.GE.AND UP0, UPT, UR4, 0x2, UPT ;  /* 0x000000020400788c */ /* 0x020fd2000bf06270 */
[----:B------:R-:W-:Y:S05]  /*30a0*/  BRA.U !UP0, `(.L_x_461) ;  /* 0x0000000108f47547 */ /* 0x000fea000b800000 */
.L_x_455:
[----:B-1----:R-:W-:Y:S05]  /*30b0*/  BSYNC B0 ;  /* 0x0000000000007941 */ /* 0x002fea0003800000 */
.L_x_425:
[----:B0--34-:R-:W0:Y:S02]  /*30c0*/  LDS.64 R2, [R9+0x8] ;  /* 0x0000080009027984 */ /* 0x019e240000000a00 */
[----:B0-----:R-:W-:-:S14]  /*30d0*/  DSETP.GEU.AND P0, PT, R4, R2, PT ;  /* 0x000000020400722a */ /* 0x001fdc0003f0e000 */
[----:B------:R-:W-:Y:S05]  /*30e0*/  @P0 BRA `(.L_x_461) ;  /* 0x0000000000e40947 */ /* 0x000fea0003800000 */
[----:B------:R0:W1:Y:S01]  /*30f0*/  LDS R2, [R6+0x4] ;  /* 0x0000040006027984 */ /* 0x0000620000000800 */
[----:B------:R-:W3:Y:S02]  /*3100*/  LDCU UR4, c[0x0][0x3b0] ;  /* 0x00007600ff0477ac */ /* 0x000ee40008000800 */
        /* <DEDUP_REMOVED lines=34> */
.L_x_465:
        /* <DEDUP_REMOVED lines=13> */
.L_x_464:
[----:B------:R-:W-:Y:S05]  /*3400*/  BSYNC.RECONVERGENT B1 ;  /* 0x0000000000017941 */ /* 0x000fea0003800200 */
.L_x_463:
[----:B------:R-:W-:-:S05]  /*3410*/  VIADD R4, R4, 0x1 ;  /* 0x0000000104047836 */ /* 0x000fca0000000000 */
[----:B------:R-:W-:-:S13]  /*3420*/  ISETP.NE.AND P0, PT, R4, UR13, PT ;  /* 0x0000000d04007c0c */ /* 0x000fda000bf05270 */
[----:B------:R-:W-:Y:S05]  /*3430*/  @P0 BRA `(.L_x_465) ;  /* 0xfffffffc00bc0947 */ /* 0x000fea000383ffff */
.L_x_462:
[----:B-1----:R-:W0:Y:S04]  /*3440*/  LDS.64 R2, [R9+0x8] ;  /* 0x0000080009027984 */ /* 0x002e280000000a00 */
[----:B0-----:R-:W-:Y:S04]  /*3450*/  STS.64 [R9], R2 ;  /* 0x0000000209007388 */ /* 0x001fe80000000a00 */
[----:B------:R-:W0:Y:S04]  /*3460*/  LDS R5, [R6+0x4] ;  /* 0x0000040006057984 */ /* 0x000e280000000800 */
[----:B0-----:R0:W-:Y:S02]  /*3470*/  STS [R6], R5 ;  /* 0x0000000506007388 */ /* 0x0011e40000000800 */
.L_x_461:
[----:B------:R-:W-:Y:S05]  /*3480*/  WARPSYNC.ALL ;  /* 0x0000000000007948 */ /* 0x000fea0003800000 */
[----:B------:R-:W-:Y:S01]  /*3490*/  BAR.SYNC.DEFER_BLOCKING 0x0 ;  /* 0x0000000000007b1d */ /* 0x000fe20000010000 */
[----:B------:R-:W-:-:S13]  /*34a0*/  ISETP.NE.AND P0, PT, R7, RZ, PT ;  /* 0x000000ff0700720c */ /* 0x000fda0003f05270 */
[----:B-1----:R-:W-:Y:S05]  /*34b0*/  @P0 EXIT ;  /* 0x000000000000094d */ /* 0x002fea0003800000 */
[----:B------:R-:W1:Y:S01]  /*34c0*/  S2UR UR5, SR_CgaCtaId ;  /* 0x00000000000579c3 */ /* 0x000e620000008800 */
[----:B------:R-:W-:Y:S01]  /*34d0*/  UMOV UR4, 0x400 ;  /* 0x0000040000047882 */ /* 0x000fe20000000000 */
[----:B--2---:R-:W-:-:S06]  /*34e0*/  ISETP.NE.AND P0, PT, R16, 0x1, PT ;  /* 0x000000011000780c */ /* 0x004fcc0003f05270 */
[----:B0-----:R-:W0:Y:S08]  /*34f0*/  LDC.64 R4, c[0x0][0x388] ;  /* 0x0000e200ff047b82 */ /* 0x001e300000000a00 */
[----:B----4-:R-:W2:Y:S01]  /*3500*/  LDC.64 R6, c[0x0][0x390] ;  /* 0x0000e400ff067b82 */ /* 0x010ea20000000a00 */
[----:B-1----:R-:W-:Y:S01]  /*3510*/  ULEA UR4, UR5, UR4, 0x18 ;  /* 0x0000000405047291 */ /* 0x002fe2000f8ec0ff */
[----:B0-----:R-:W-:-:S08]  /*3520*/  IMAD.WIDE.U32 R4, R0, 0x8, R4 ;  /* 0x0000000800047825 */ /* 0x001fd000078e0004 */
[----:B---3--:R-:W0:Y:S04]  /*3530*/  LDS.64 R2, [UR4+0x50] ;  /* 0x00005004ff027984 */ /* 0x008e280008000a00 */
[----:B------:R-:W1:Y:S01]  /*3540*/  LDS R9, [UR4+0x850] ;  /* 0x00085004ff097984 */ /* 0x000e620008000800 */
[----:B--2---:R-:W-:-:S03]  /*3550*/  IMAD.WIDE.U32 R6, R0, 0x4, R6 ;  /* 0x0000000400067825 */ /* 0x004fc600078e0006 */
[----:B0-----:R0:W-:Y:S04]  /*3560*/  STG.E.64 desc[UR8][R4.64], R2 ;  /* 0x0000000204007986 */ /* 0x0011e8000c101b08 */
[----:B-1----:R0:W-:Y:S01]  /*3570*/  STG.E desc[UR8][R6.64], R9 ;  /* 0x0000000906007986 */ /* 0x0021e2000c101908 */
[----:B------:R-:W-:Y:S05]  /*3580*/  @P0 EXIT ;  /* 0x000000000000094d */ /* 0x000fea0003800000 */
[----:B0-----:R-:W0:Y:S08]  /*3590*/  LDC R5, c[0x0][0x3b0] ;  /* 0x0000ec00ff057b82 */ /* 0x001e300000000800 */
[----:B------:R-:W0:Y:S02]  /*35a0*/  LDC.64 R2, c[0x0][0x3a8] ;  /* 0x0000ea00ff027b82 */ /* 0x000e240000000a00 */
[----:B0-----:R-:W-:-:S05]  /*35b0*/  IMAD.WIDE R2, R5, 0x4, R2 ;  /* 0x0000000405027825 */ /* 0x001fca00078e0202 */
[----:B------:R-:W-:Y:S01]  /*35c0*/  STG.E desc[UR8][R2.64], R9 ;  /* 0x0000000902007986 */ /* 0x000fe2000c101908 */
[----:B------:R-:W-:Y:S05]  /*35d0*/  EXIT ;  /* 0x000000000000794d */ /* 0x000fea0003800000 */
.L_x_466:
        /* <DEDUP_REMOVED lines=10> */
.L_x_627:


//--------------------- .text.reduce_max_main     --------------------------
	.section	.text.reduce_max_main,"ax",@progbits
	.align	128
        .global         reduce_max_main
        .type           reduce_max_main,@function
        .size           reduce_max_main,(.L_x_628 - reduce_max_main)
        .other          reduce_max_main,@"STO_CUDA_ENTRY STV_DEFAULT"
reduce_max_main:
.text.reduce_max_main:
[----:B------:R-:W-:Y:S01]  /*0000*/  LDC R1, c[0x0][0x37c] ;  /* 0x0000df00ff017b82 */ /* 0x000fe20000000800 */
[----:B------:R-:W0:Y:S01]  /*0010*/  S2R R0, SR_TID.X ;  /* 0x0000000000007919 */ /* 0x000e220000002100 */
[----:B------:R-:W1:Y:S01]  /*0020*/  LDCU.64 UR4, c[0x0][0x398] ;  /* 0x00007300ff0477ac */ /* 0x000e620008000a00 */
[----:B------:R-:W-:Y:S01]  /*0030*/  BSSY.RECONVERGENT B0, `(.L_x_467) ;  /* 0x0000020000007945 */ /* 0x000fe20003800200 */
[----:B------:R-:W-:Y:S01]  /*0040*/  CS2R R2, SRZ ;  /* 0x0000000000027805 */ /* 0x000fe2000001ff00 */
        /* <DEDUP_REMOVED lines=8> */
[----:B------:R-:W-:-:S07]  /*00d0*/  CS2R R2, SRZ ;  /* 0x0000000000027805 */ /* 0x000fce000001ff00 */
[----:B------:R-:W2:Y:S02]  /*00e0*/  LDC.64 R8, c[0x0][0x380] ;  /* 0x0000e000ff087b82 */ /* 0x000ea40000000a00 */
.L_x_469:
[----:B0-----:R-:W-:Y:S02]  /*00f0*/  IMAD.U32 R6, RZ, RZ, UR5 ;  /* 0x00000005ff067e24 */ /* 0x001fe4000f8e00ff */
[----:B--2---:R-:W-:-:S04]  /*0100*/  IMAD.WIDE.U32 R10, R4, 0x8, R8 ;  /* 0x00000008040a7825 */ /* 0x004fc800078e0008 */
[----:B------:R-:W-:Y:S02]  /*0110*/  IMAD.IADD R14, R4, 0x1, R6 ;  /* 0x00000001040e7824 */ /* 0x000fe400078e0206 */
[----:B------:R-:W2:Y:S03]  /*0120*/  LDG.E.64 R10, desc[UR8][R10.64] ;  /* 0x000000080a0a7981 */ /* 0x000ea6000c1e1b00 */
[----:B------:R-:W-:-:S13]  /*0130*/  ISETP.GE.U32.AND P0, PT, R14, UR4, PT ;  /* 0x000000040e007c0c */ /* 0x000fda000bf06070 */
[----:B------:R-:W-:-:S06]  /*0140*/  @!P0 IMAD.WIDE.U32 R12, R14, 0x8, R8 ;  /* 0x000000080e0c8825 */ /* 0x000fcc00078e0008 */
[----:B------:R-:W3:Y:S01]  /*0150*/  @!P0 LDG.E.64 R12, desc[UR8][R12.64] ;  /* 0x000000080c0c8981 */ /* 0x000ee2000c1e1b00 */
[----:B--2---:R-:W-:-:S06]  /*0160*/  DSETP.GEU.AND P1, PT, R2, R10, PT ;  /* 0x0000000a0200722a */ /* 0x004fcc0003f2e000 */
[----:B------:R-:W-:Y:S01]  /*0170*/  SEL R15, R4, R15, !P1 ;  /* 0x0000000f040f7207 */ /* 0x000fe20004800000 */
[----:B-1----:R-:W-:Y:S01]  /*0180*/  IMAD R4, R7, R6, R4 ;  /* 0x0000000607047224 */ /* 0x002fe200078e0204 */
[----:B------:R-:W-:Y:S02]  /*0190*/  FSEL R2, R10, R2, !P1 ;  /* 0x000000020a027208 */ /* 0x000fe40004800000 */
[----:B------:R-:W-:Y:S02]  /*01a0*/  FSEL R3, R11, R3, !P1 ;  /* 0x000000030b037208 */ /* 0x000fe40004800000 */
[----:B------:R-:W-:-:S04]  /*01b0*/  ISETP.GE.U32.AND P2, PT, R4, UR4, PT ;  /* 0x0000000404007c0c */ /* 0x000fc8000bf46070 */
[----:B---3--:R-:W-:-:S06]  /*01c0*/  @!P0 DSETP.GEU.AND P1, PT, R2, R12, PT ;  /* 0x0000000c0200822a */ /* 0x008fcc0003f2e000 */
[----:B------:R-:W-:Y:S02]  /*01d0*/  @!P0 FSEL R10, R12, R2, !P1 ;  /* 0x000000020c0a8208 */ /* 0x000fe40004800000 */
[----:B------:R-:W-:Y:S02]  /*01e0*/  @!P0 FSEL R11, R13, R3, !P1 ;  /* 0x000000030d0b8208 */ /* 0x000fe40004800000 */
[----:B------:R-:W-:Y:S01]  /*01f0*/  @!P0 SEL R15, R14, R15, !P1 ;  /* 0x0000000f0e0f8207 */ /* 0x000fe20004800000 */
[----:B------:R-:W-:Y:S02]  /*0200*/  @!P0 IMAD.MOV.U32 R2, RZ, RZ, R10 ;  /* 0x000000ffff028224 */ /* 0x000fe400078e000a */
[----:B------:R-:W-:Y:S01]  /*0210*/  @!P0 IMAD.MOV.U32 R3, RZ, RZ, R11 ;  /* 0x000000ffff038224 */ /* 0x000fe200078e000b */
[----:B------:R-:W-:Y:S06]  /*0220*/  @!P2 BRA `(.L_x_469) ;  /* 0xfffffffc00b0a947 */ /* 0x000fec000383ffff */
.L_x_468:
[----:B0-----:R-:W-:Y:S05]  /*0230*/  BSYNC.RECONVERGENT B0 ;  /* 0x0000000000007941 */ /* 0x001fea0003800200 */
.L_x_467:
        /* <DEDUP_REMOVED lines=10> */
[----:B------:R0:W-:Y:S04]  /*02e0*/  STS.64 [R7], R2 ;  /* 0x0000000207007388 */ /* 0x0001e80000000a00 */
[----:B------:R0:W-:Y:S01]  /*02f0*/  STS [R4], R15 ;  /* 0x0000000f04007388 */ /* 0x0001e20000000800 */
[----:B------:R-:W-:Y:S06]  /*0300*/  BAR.SYNC.DEFER_BLOCKING 0x0 ;  /* 0x0000000000007b1d */ /* 0x000fec0000010000 */
[----:B------:R-:W-:Y:S05]  /*0310*/  @!P0 BRA `(.L_x_472) ;  /* 0x0000000000348947 */ /* 0x000fea0003800000 */
[----:B------:R-:W-:Y:S01]  /*0320*/  ISETP.GT.U32.AND P0, PT, R0, 0xff, PT ;  /* 0x000000ff0000780c */ /* 0x000fe20003f04070 */
[----:B------:R-:W-:-:S12]  /*0330*/  BSSY.RECONVERGENT B2, `(.L_x_473) ;  /* 0x0000009000027945 */ /* 0x000fd80003800200 */
[----:B------:R-:W-:Y:S05]  /*0340*/  @P0 BRA `(.L_x_474) ;  /* 0x00000000001c0947 */ /* 0x000fea0003800000 */
[----:B------:R-:W1:Y:S02]  /*0350*/  LDS.64 R8, [R7+0x800] ;  /* 0x0008000007087984 */ /* 0x000e640000000a00 */
[----:B-1----:R-:W-:-:S14]  /*0360*/  DSETP.GEU.AND P0, PT, R2, R8, PT ;  /* 0x000000080200722a */ /* 0x002fdc0003f0e000 */
[----:B------:R-:W-:Y:S01]  /*0370*/  @!P0 STS.64 [R7], R8 ;  /* 0x0000000807008388 */ /* 0x000fe20000000a00 */
[----:B0-----:R-:W-:Y:S02]  /*0380*/  @!P0 IMAD.MOV.U32 R2, RZ, RZ, R8 ;  /* 0x000000ffff028224 */ /* 0x001fe400078e0008 */
[----:B------:R-:W-:Y:S01]  /*0390*/  @!P0 IMAD.MOV.U32 R3, RZ, RZ, R9 ;  /* 0x000000ffff038224 */ /* 0x000fe200078e0009 */
[----:B------:R-:W0:Y:S04]  /*03a0*/  @!P0 LDS R11, [R4+0x400] ;  /* 0x00040000040b8984 */ /* 0x000e280000000800 */
[----:B0-----:R1:W-:Y:S02]  /*03b0*/  @!P0 STS [R4], R11 ;  /* 0x0000000b04008388 */ /* 0x0013e40000000800 */
.L_x_474:
[----:B------:R-:W-:Y:S05]  /*03c0*/  BSYNC.RECONVERGENT B2 ;  /* 0x0000000000027941 */ /* 0x000fea0003800200 */
.L_x_473:
[----:B------:R-:W-:Y:S06]  /*03d0*/  BAR.SYNC.DEFER_BLOCKING 0x0 ;  /* 0x0000000000007b1d */ /* 0x000fec0000010000 */
[----:B------:R-:W-:Y:S05]  /*03e0*/  BRA `(.L_x_475) ;  /* 0x0000000000087947 */ /* 0x000fea0003800000 */
.L_x_472:
[----:B------:R-:W-:-:S13]  /*03f0*/  ISETP.GE.AND P0, PT, R6, 0x100, PT ;  /* 0x000001000600780c */ /* 0x000fda0003f06270 */
[----:B------:R-:W-:Y:S05]  /*0400*/  @!P0 BRA `(.L_x_476) ;  /* 0x0000000000348947 */ /* 0x000fea0003800000 */
.L_x_475:
[----:B------:R-:W-:Y:S01]  /*0410*/  ISETP.GT.U32.AND P0, PT, R0, 0x7f, PT ;  /* 0x0000007f0000780c */ /* 0x000fe20003f04070 */
[----:B------:R-:W-:-:S12]  /*0420*/  BSSY.RECONVERGENT B2, `(.L_x_477) ;  /* 0x0000009000027945 */ /* 0x000fd80003800200 */
[----:B------:R-:W-:Y:S05]  /*0430*/  @P0 BRA `(.L_x_478) ;  /* 0x00000000001c0947 */ /* 0x000fea0003800000 */
[----:B------:R-:W2:Y:S02]  /*0440*/  LDS.64 R8, [R7+0x400] ;  /* 0x0004000007087984 */ /* 0x000ea40000000a00 */
[----:B--2---:R-:W-:-:S14]  /*0450*/  DSETP.GEU.AND P0, PT, R2, R8, PT ;  /* 0x000000080200722a */ /* 0x004fdc0003f0e000 */
[----:B------:R-:W-:Y:S01]  /*0460*/  @!P0 STS.64 [R7], R8 ;  /* 0x0000000807008388 */ /* 0x000fe20000000a00 */
[----:B0-----:R-:W-:Y:S02]  /*0470*/  @!P0 IMAD.MOV.U32 R2, RZ, RZ, R8 ;  /* 0x000000ffff028224 */ /* 0x001fe400078e0008 */
[----:B------:R-:W-:Y:S01]  /*0480*/  @!P0 IMAD.MOV.U32 R3, RZ, RZ, R9 ;  /* 0x000000ffff038224 */ /* 0x000fe200078e0009 */
[----:B-1----:R-:W0:Y:S04]  /*0490*/  @!P0 LDS R11, [R4+0x200] ;  /* 0x00020000040b8984 */ /* 0x002e280000000800 */
[----:B0-----:R2:W-:Y:S02]  /*04a0*/  @!P0 STS [R4], R11 ;  /* 0x0000000b04008388 */ /* 0x0015e40000000800 */
.L_x_478:
[----:B------:R-:W-:Y:S05]  /*04b0*/  BSYNC.RECONVERGENT B2 ;  /* 0x0000000000027941 */ /* 0x000fea0003800200 */
.L_x_477:
[----:B------:R-:W-:Y:S06]  /*04c0*/  BAR.SYNC.DEFER_BLOCKING 0x0 ;  /* 0x0000000000007b1d */ /* 0x000fec0000010000 */
[----:B------:R-:W-:Y:S05]  /*04d0*/  BRA `(.L_x_479) ;  /* 0x00000000000c7947 */ /* 0x000fea0003800000 */
.L_x_476:
[----:B------:R-:W-:-:S13]  /*04e0*/  ISETP.GE.AND P0, PT, R6, 0x80, PT ;  /* 0x000000800600780c */ /* 0x000fda0003f06270 */
[----:B------:R-:W-:Y:S05]  /*04f0*/  @!P0 BREAK.RELIABLE B0 ;  /* 0x0000000000008942 */ /* 0x000fea0003800100 */
[----:B------:R-:W-:Y:S05]  /*0500*/  @!P0 BRA `(.L_x_480) ;  /* 0x0000000000348947 */ /* 0x000fea0003800000 */
.L_x_479:
[----:B------:R-:W-:Y:S05]  /*0510*/  BSYNC.RELIABLE B0 ;  /* 0x0000000000007941 */ /* 0x000fea0003800100 */
.L_x_471:
[----:B------:R-:W-:Y:S01]  /*0520*/  ISETP.GT.U32.AND P0, PT, R0, 0x3f, PT ;  /* 0x0000003f0000780c */ /* 0x000fe20003f04070 */
[----:B------:R-:W-:-:S12]  /*0530*/  BSSY.RECONVERGENT B2, `(.L_x_481) ;  /* 0x0000009000027945 */ /* 0x000fd80003800200 */
[----:B------:R-:W-:Y:S05]  /*0540*/  @P0 BRA `(.L_x_482) ;  /* 0x00000000001c0947 */ /* 0x000fea0003800000 */
[----:B------:R-:W3:Y:S02]  /*0550*/  LDS.64 R8, [R7+0x200] ;  /* 0x0002000007087984 */ /* 0x000ee40000000a00 */
[----:B---3--:R-:W-:-:S14]  /*0560*/  DSETP.GEU.AND P0, PT, R2, R8, PT ;  /* 0x000000080200722a */ /* 0x008fdc0003f0e000 */
[----:B------:R-:W-:Y:S01]  /*0570*/  @!P0 STS.64 [R7], R8 ;  /* 0x0000000807008388 */ /* 0x000fe20000000a00 */
[----:B0-----:R-:W-:Y:S02]  /*0580*/  @!P0 IMAD.MOV.U32 R2, RZ, RZ, R8 ;  /* 0x000000ffff028224 */ /* 0x001fe400078e0008 */
[----:B------:R-:W-:Y:S01]  /*0590*/  @!P0 IMAD.MOV.U32 R3, RZ, RZ, R9 ;  /* 0x000000ffff038224 */ /* 0x000fe200078e0009 */
[----:B-12---:R-:W0:Y:S04]  /*05a0*/  @!P0 LDS R11, [R4+0x100] ;  /* 0x00010000040b8984 */ /* 0x006e280000000800 */
[----:B0-----:R3:W-:Y:S02]  /*05b0*/  @!P0 STS [R4], R11 ;  /* 0x0000000b04008388 */ /* 0x0017e40000000800 */
.L_x_482:
[----:B------:R-:W-:Y:S05]  /*05c0*/  BSYNC.RECONVERGENT B2 ;  /* 0x0000000000027941 */ /* 0x000fea0003800200 */
.L_x_481:
[----:B------:R-:W-:Y:S06]  /*05d0*/  BAR.SYNC.DEFER_BLOCKING 0x0 ;  /* 0x0000000000007b1d */ /* 0x000fec0000010000 */
.L_x_480:
[----:B------:R-:W-:Y:S05]  /*05e0*/  BSYNC.RECONVERGENT B1 ;  /* 0x0000000000017941 */ /* 0x000fea0003800200 */
.L_x_470:
[----:B------:R-:W-:Y:S05]  /*05f0*/  WARPSYNC.ALL ;  /* 0x0000000000007948 */ /* 0x000fea0003800000 */
[----:B------:R-:W-:-:S13]  /*0600*/  ISETP.GT.U32.AND P0, PT, R0, 0x1f, PT ;  /* 0x0000001f0000780c */ /* 0x000fda0003f04070 */
[----:B------:R-:W-:Y:S05]  /*0610*/  @P0 EXIT ;  /* 0x000000000000094d */ /* 0x000fea0003800000 */
[----:B------:R-:W-:Y:S01]  /*0620*/  ISETP.GE.AND P0, PT, R6, 0x40, PT ;  /* 0x000000400600780c */ /* 0x000fe20003f06270 */
[----:B------:R-:W-:Y:S04]  /*0630*/  BSSY.RECONVERGENT B2, `(.L_x_483) ;  /* 0x0000047000027945 */ /* 0x000fe80003800200 */
[----:B------:R-:W-:Y:S08]  /*0640*/  BSSY.RELIABLE B1, `(.L_x_484) ;  /* 0x000003f000017945 */ /* 0x000ff00003800100 */
[----:B------:R-:W-:Y:S05]  /*0650*/  @!P0 BRA `(.L_x_485) ;  /* 0x0000000000288947 */ /* 0x000fea0003800000 */
[----:B------:R-:W4:Y:S01]  /*0660*/  LDS.64 R8, [R7+0x100] ;  /* 0x0001000007087984 */ /* 0x000f220000000a00 */
[----:B------:R-:W-:Y:S01]  /*0670*/  BSSY.RECONVERGENT B3, `(.L_x_486) ;  /* 0x0000007000037945 */ /* 0x000fe20003800200 */
[----:B----4-:R-:W-:-:S14]  /*0680*/  DSETP.GEU.AND P0, PT, R2, R8, PT ;  /* 0x000000080200722a */ /* 0x010fdc0003f0e000 */
[----:B------:R-:W-:Y:S05]  /*0690*/  @P0 BRA `(.L_x_487) ;  /* 0x0000000000100947 */ /* 0x000fea0003800000 */
[----:B0-----:R-:W0:Y:S04]  /*06a0*/  LDS.64 R2, [R7+0x100] ;  /* 0x0001000007027984 */ /* 0x001e280000000a00 */
[----:B0-----:R-:W-:Y:S04]  /*06b0*/  STS.64 [R7], R2 ;  /* 0x0000000207007388 */ /* 0x001fe80000000a00 */
[----:B------:R-:W0:Y:S04]  /*06c0*/  LDS R9, [R4+0x80] ;  /* 0x0000800004097984 */ /* 0x000e280000000800 */
[----:B0-----:R4:W-:Y:S02]  /*06d0*/  STS [R4], R9 ;  /* 0x0000000904007388 */ /* 0x0019e40000000800 */
.L_x_487:
[----:B------:R-:W-:Y:S05]  /*06e0*/  BSYNC.RECONVERGENT B3 ;  /* 0x0000000000037941 */ /* 0x000fea0003800200 */
.L_x_486:
[----:B------:R-:W-:Y:S05]  /*06f0*/  BRA `(.L_x_488) ;  /* 0x0000000000087947 */ /* 0x000fea0003800000 */
.L_x_485:
[----:B------:R-:W-:-:S13]  /*0700*/  ISETP.GE.AND P0, PT, R6, 0x20, PT ;  /* 0x000000200600780c */ /* 0x000fda0003f06270 */
[----:B------:R-:W-:Y:S05]  /*0710*/  @!P0 BRA `(.L_x_489) ;  /* 0x0000000000288947 */ /* 0x000fea0003800000 */
.L_x_488:
[----:B----4-:R-:W4:Y:S01]  /*0720*/  LDS.64 R8, [R7+0x80] ;  /* 0x0000800007087984 */ /* 0x010f220000000a00 */
[----:B------:R-:W-:Y:S01]  /*0730*/  BSSY.RECONVERGENT B3, `(.L_x_490) ;  /* 0x0000007000037945 */ /* 0x000fe20003800200 */
[----:B----4-:R-:W-:-:S14]  /*0740*/  DSETP.GEU.AND P0, PT, R2, R8, PT ;  /* 0x000000080200722a */ /* 0x010fdc0003f0e000 */
[----:B------:R-:W-:Y:S05]  /*0750*/  @P0 BRA `(.L_x_491) ;  /* 0x0000000000100947 */ /* 0x000fea0003800000 */
[----:B0-----:R-:W0:Y:S04]  /*0760*/  LDS.64 R2, [R7+0x80] ;  /* 0x0000800007027984 */ /* 0x001e280000000a00 */
[----:B0-----:R-:W-:Y:S04]  /*0770*/  STS.64 [R7], R2 ;  /* 0x0000000207007388 */ /* 0x001fe80000000a00 */
[----:B------:R-:W0:Y:S04]  /*0780*/  LDS R9, [R4+0x40] ;  /* 0x0000400004097984 */ /* 0x000e280000000800 */
[----:B0-----:R4:W-:Y:S02]  /*0790*/  STS [R4], R9 ;  /* 0x0000000904007388 */ /* 0x0019e40000000800 */
.L_x_491:
[----:B------:R-:W-:Y:S05]  /*07a0*/  BSYNC.RECONVERGENT B3 ;  /* 0x0000000000037941 */ /* 0x000fea0003800200 */
.L_x_490:
[----:B------:R-:W-:Y:S05]  /*07b0*/  BRA `(.L_x_492) ;  /* 0x0000000000087947 */ /* 0x000fea0003800000 */
.L_x_489:
[----:B------:R-:W-:-:S13]  /*07c0*/  ISETP.GE.AND P0, PT, R6, 0x10, PT ;  /* 0x000000100600780c */ /* 0x000fda0003f06270 */
[----:B------:R-:W-:Y:S05]  /*07d0*/  @!P0 BRA `(.L_x_493) ;  /* 0x0000000000288947 */ /* 0x000fea0003800000 */
.L_x_492:
        /* <DEDUP_REMOVED lines=8> */
.L_x_495:
[----:B------:R-:W-:Y:S05]  /*0860*/  BSYNC.RECONVERGENT B3 ;  /* 0x0000000000037941 */ /* 0x000fea0003800200 */
.L_x_494:
[----:B------:R-:W-:Y:S05]  /*0870*/  BRA `(.L_x_496) ;  /* 0x0000000000087947 */ /* 0x000fea0003800000 */
.L_x_493:
[----:B------:R-:W-:-:S13]  /*0880*/  ISETP.GE.AND P0, PT, R6, 0x8, PT ;  /* 0x000000080600780c */ /* 0x000fda0003f06270 */
[----:B------:R-:W-:Y:S05]  /*0890*/  @!P0 BRA `(.L_x_497) ;  /* 0x0000000000288947 */ /* 0x000fea0003800000 */
.L_x_496:
        /* <DEDUP_REMOVED lines=8> */
.L_x_499:
[----:B------:R-:W-:Y:S05]  /*0920*/  BSYNC.RECONVERGENT B3 ;  /* 0x0000000000037941 */ /* 0x000fea0003800200 */
.L_x_498:
[----:B------:R-:W-:Y:S05]  /*0930*/  BRA `(.L_x_500) ;  /* 0x0000000000087947 */ /* 0x000fea0003800000 */
.L_x_497:
[----:B------:R-:W-:-:S13]  /*0940*/  ISETP.GE.AND P0, PT, R6, 0x4, PT ;  /* 0x000000040600780c */ /* 0x000fda0003f06270 */
[----:B------:R-:W-:Y:S05]  /*0950*/  @!P0 BRA `(.L_x_501) ;  /* 0x0000000000288947 */ /* 0x000fea0003800000 */
.L_x_500:
        /* <DEDUP_REMOVED lines=8> */
.L_x_503:
[----:B------:R-:W-:Y:S05]  /*09e0*/  BSYNC.RECONVERGENT B3 ;  /* 0x0000000000037941 */ /* 0x000fea0003800200 */
.L_x_502:
[----:B------:R-:W-:Y:S05]  /*09f0*/  BRA `(.L_x_504) ;  /* 0x00000000000c7947 */ /* 0x000fea0003800000 */
.L_x_501:
[----:B------:R-:W-:-:S13]  /*0a00*/  ISETP.GE.AND P0, PT, R6, 0x2, PT ;  /* 0x000000020600780c */ /* 0x000fda0003f06270 */
[----:B------:R-:W-:Y:S05]  /*0a10*/  @!P0 BREAK.RELIABLE B1 ;  /* 0x0000000000018942 */ /* 0x000fea0003800100 */
[----:B------:R-:W-:Y:S05]  /*0a20*/  @!P0 BRA `(.L_x_505) ;  /* 0x00000000001c8947 */ /* 0x000fea0003800000 */
.L_x_504:
[----:B------:R-:W-:Y:S05]  /*0a30*/  BSYNC.RELIABLE B1 ;  /* 0x0000000000017941 */ /* 0x000fea0003800100 */
.L_x_484:
[----:B----4-:R-:W4:Y:S02]  /*0a40*/  LDS.64 R8, [R7+0x8] ;  /* 0x0000080007087984 */ /* 0x010f240000000a00 */
[----:B----4-:R-:W-:-:S14]  /*0a50*/  DSETP.GEU.AND P0, PT, R2, R8, PT ;  /* 0x000000080200722a */ /* 0x010fdc0003f0e000 */
[----:B0-----:R-:W0:Y:S04]  /*0a60*/  @!P0 LDS.64 R2, [R7+0x8] ;  /* 0x0000080007028984 */ /* 0x001e280000000a00 */
[----:B0-----:R-:W-:Y:S04]  /*0a70*/  @!P0 STS.64 [R7], R2 ;  /* 0x0000000207008388 */ /* 0x001fe80000000a00 */
[----:B------:R-:W0:Y:S04]  /*0a80*/  @!P0 LDS R9, [R4+0x4] ;  /* 0x0000040004098984 */ /* 0x000e280000000800 */
[----:B0-----:R4:W-:Y:S02]  /*0a90*/  @!P0 STS [R4], R9 ;  /* 0x0000000904008388 */ /* 0x0019e40000000800 */
.L_x_505:
[----:B------:R-:W-:Y:S05]  /*0aa0*/  BSYNC.RECONVERGENT B2 ;  /* 0x0000000000027941 */ /* 0x000fea0003800200 */
.L_x_483:
[----:B------:R-:W-:Y:S05]  /*0ab0*/  WARPSYNC.ALL ;  /* 0x0000000000007948 */ /* 0x000fea0003800000 */
[----:B------:R-:W-:Y:S01]  /*0ac0*/  BAR.SYNC.DEFER_BLOCKING 0x0 ;  /* 0x0000000000007b1d */ /* 0x000fe20000010000 */
[----:B------:R-:W-:-:S13]  /*0ad0*/  ISETP.NE.AND P0, PT, R0, RZ, PT ;  /* 0x000000ff0000720c */ /* 0x000fda0003f05270 */
[----:B------:R-:W-:Y:S05]  /*0ae0*/  @P0 EXIT ;  /* 0x000000000000094d */ /* 0x000fea0003800000 */
[----:B0-----:R-:W0:Y:S01]  /*0af0*/  LDS.64 R2, [UR4] ;  /* 0x00000004ff027984 */ /* 0x001e220008000a00 */
[----:B------:R-:W5:Y:S03]  /*0b00*/  LDC.64 R6, c[0x0][0x388] ;  /* 0x0000e200ff067b82 */ /* 0x000f660000000a00 */
[----:B-123--:R-:W1:Y:S05]  /*0b10*/  LDS R11, [UR4+0x800] ;  /* 0x00080004ff0b7984 */ /* 0x00ee6a0008000800 */
[----:B----4-:R-:W2:Y:S01]  /*0b20*/  LDC.64 R8, c[0x0][0x390] ;  /* 0x0000e400ff087b82 */ /* 0x010ea20000000a00 */
[----:B-----5:R-:W-:-:S04]  /*0b30*/  IMAD.WIDE.U32 R6, R5, 0x8, R6 ;  /* 0x0000000805067825 */ /* 0x020fc800078e0006 */
[----:B--2---:R-:W-:Y:S01]  /*0b40*/  IMAD.WIDE.U32 R4, R5, 0x4, R8 ;  /* 0x0000000405047825 */ /* 0x004fe200078e0008 */
[----:B0-----:R-:W-:Y:S04]  /*0b50*/  STG.E.64 desc[UR8][R6.64], R2 ;  /* 0x0000000206007986 */ /* 0x001fe8000c101b08 */
[----:B-1----:R-:W-:Y:S01]  /*0b60*/  STG.E desc[UR8][R4.64], R11 ;  /* 0x0000000b04007986 */ /* 0x002fe2000c101908 */
[----:B------:R-:W-:Y:S05]  /*0b70*/  EXIT ;  /* 0x000000000000794d */ /* 0x000fea0003800000 */
.L_x_506:
        /* <DEDUP_REMOVED lines=16> */
.L_x_628:


//--------------------- .text.reduce_max_final    --------------------------
	.section	.text.reduce_max_final,"ax",@progbits
	.align	128
        .global         reduce_max_final
        .type           reduce_max_final,@function
        .size           reduce_max_final,(.L_x_629 - reduce_max_final)
        .other          reduce_max_final,@"STO_CUDA_ENTRY STV_DEFAULT"
reduce_max_final:
.text.reduce_max_final:
        /* <DEDUP_REMOVED lines=14> */
[----:B------:R-:W-:Y:S01]  /*00e0*/  IMAD.MOV.U32 R17, RZ, RZ, R13 ;  /* 0x000000ffff117224 */ /* 0x000fe200078e000d */
[----:B------:R-:W-:-:S05]  /*00f0*/  CS2R R2, SRZ ;  /* 0x0000000000027805 */ /* 0x000fca000001ff00 */
[----:B------:R-:W2:Y:S08]  /*0100*/  LDC.64 R8, c[0x0][0x380] ;  /* 0x0000e000ff087b82 */ /* 0x000eb00000000a00 */
[----:B------:R-:W3:Y:S01]  /*0110*/  LDC.64 R10, c[0x0][0x398] ;  /* 0x0000e600ff0a7b82 */ /* 0x000ee20000000a00 */
[----:B-1----:R-:W-:-:S07]  /*0120*/  IMAD R16, R12, UR4, RZ ;  /* 0x000000040c107c24 */ /* 0x002fce000f8e02ff */
.L_x_513:
[----:B-12---:R-:W-:-:S05]  /*0130*/  IMAD.WIDE.U32 R12, R17, 0x8, R8 ;  /* 0x00000008110c7825 */ /* 0x006fca00078e0008 */
[----:B------:R-:W2:Y:S01]  /*0140*/  LDG.E.64 R14, desc[UR8][R12.64] ;  /* 0x000000080c0e7981 */ /* 0x000ea2000c1e1b00 */
[----:B---3--:R-:W-:Y:S01]  /*0150*/  IMAD.MOV.U32 R4, RZ, RZ, R11 ;  /* 0x000000ffff047224 */ /* 0x008fe200078e000b */
[----:B------:R-:W-:Y:S03]  /*0160*/  BSSY.RECONVERGENT B1, `(.L_x_509) ;  /* 0x0000009000017945 */ /* 0x000fe60003800200 */
[----:B------:R-:W-:-:S05]  /*0170*/  IMAD.IADD R21, R17, 0x1, R4 ;  /* 0x0000000111157824 */ /* 0x000fca00078e0204 */
[----:B------:R-:W-:Y:S01]  /*0180*/  ISETP.GE.U32.AND P1, PT, R21, R10, PT ;  /* 0x0000000a1500720c */ /* 0x000fe20003f26070 */
[----:B--2---:R-:W-:-:S14]  /*0190*/  DSETP.GEU.AND P0, PT, R2, R14, PT ;  /* 0x0000000e0200722a */ /* 0x004fdc0003f0e000 */
[----:B-----5:R-:W-:Y:S05]  /*01a0*/  @P0 BRA `(.L_x_510) ;  /* 0x0000000000100947 */ /* 0x020fea0003800000 */
[----:B0-----:R-:W-:-:S05]  /*01b0*/  IMAD.WIDE.U32 R12, R17, 0x4, R6 ;  /* 0x00000004110c7825 */ /* 0x001fca00078e0006 */
[----:B------:R1:W5:Y:S01]  /*01c0*/  LDG.E R19, desc[UR8][R12.64] ;  /* 0x000000080c137981 */ /* 0x000362000c1e1900 */
[----:B------:R-:W-:Y:S01]  /*01d0*/  MOV R2, R14 ;  /* 0x0000000e00027202 */ /* 0x000fe20000000f00 */
[----:B------:R-:W-:-:S07]  /*01e0*/  IMAD.MOV.U32 R3, RZ, RZ, R15 ;  /* 0x000000ffff037224 */ /* 0x000fce00078e000f */
.L_x_510:
[----:B------:R-:W-:Y:S05]  /*01f0*/  BSYNC.RECONVERGENT B1 ;  /* 0x0000000000017941 */ /* 0x000fea0003800200 */
.L_x_509:
[----:B------:R-:W-:Y:S04]  /*0200*/  BSSY.RECONVERGENT B1, `(.L_x_511) ;  /* 0x000000a000017945 */ /* 0x000fe80003800200 */
[----:B------:R-:W-:Y:S05]  /*0210*/  @P1 BRA `(.L_x_512) ;  /* 0x0000000000201947 */ /* 0x000fea0003800000 */
[----:B-1----:R-:W-:-:S05]  /*0220*/  IMAD.WIDE.U32 R12, R21, 0x8, R8 ;  /* 0x00000008150c7825 */ /* 0x002fca00078e0008 */
[----:B------:R-:W2:Y:S02]  /*0230*/  LDG.E.64 R14, desc[UR8][R12.64] ;  /* 0x000000080c0e7981 */ /* 0x000ea4000c1e1b00 */
[----:B--2---:R-:W-:-:S14]  /*0240*/  DSETP.GEU.AND P0, PT, R2, R14, PT ;  /* 0x0000000e0200722a */ /* 0x004fdc0003f0e000 */
[----:B------:R-:W-:Y:S05]  /*0250*/  @P0 BRA `(.L_x_512) ;  /* 0x0000000000100947 */ /* 0x000fea0003800000 */
[----:B0-----:R-:W-:-:S05]  /*0260*/  IMAD.WIDE.U32 R12, R21, 0x4, R6 ;  /* 0x00000004150c7825 */ /* 0x001fca00078e0006 */
[----:B-----5:R2:W5:Y:S01]  /*0270*/  LDG.E R19, desc[UR8][R12.64] ;  /* 0x000000080c137981 */ /* 0x020562000c1e1900 */
[----:B------:R-:W-:Y:S02]  /*0280*/  IMAD.MOV.U32 R2, RZ, RZ, R14 ;  /* 0x000000ffff027224 */ /* 0x000fe400078e000e */
[----:B------:R-:W-:-:S07]  /*0290*/  IMAD.MOV.U32 R3, RZ, RZ, R15 ;  /* 0x000000ffff037224 */ /* 0x000fce00078e000f */
.L_x_512:
[----:B------:R-:W-:Y:S05]  /*02a0*/  BSYNC.RECONVERGENT B1 ;  /* 0x0000000000017941 */ /* 0x000fea0003800200 */
.L_x_511:
[----:B------:R-:W-:-:S04]  /*02b0*/  IADD3 R17, PT, PT, R16, R17, RZ ;  /* 0x0000001110117210 */ /* 0x000fc80007ffe0ff */
[----:B------:R-:W-:-:S13]  /*02c0*/  ISETP.GE.U32.AND P0, PT, R17, R10, PT ;  /* 0x0000000a1100720c */ /* 0x000fda0003f06070 */
[----:B------:R-:W-:Y:S05]  /*02d0*/  @!P0 BRA `(.L_x_513) ;  /* 0xfffffffc00948947 */ /* 0x000fea000383ffff */
.L_x_508:
[----:B------:R-:W-:Y:S05]  /*02e0*/  BSYNC.RECONVERGENT B0 ;  /* 0x0000000000007941 */ /* 0x000fea0003800200 */
.L_x_507:
        /* <DEDUP_REMOVED lines=8> */
[C---:B0-----:R-:W-:Y:S02]  /*0370*/  LEA R7, R0.reuse, UR4, 0x3 ;  /* 0x0000000400077c11 */ /* 0x041fe4000f8e18ff */
[----:B------:R-:W-:-:S03]  /*0380*/  LEA R6, R0, UR5, 0x2 ;  /* 0x0000000500067c11 */ /* 0x000fc6000f8e10ff */
[----:B------:R0:W-:Y:S04]  /*0390*/  STS.64 [R7], R2 ;  /* 0x0000000207007388 */ /* 0x0001e80000000a00 */
[----:B-----5:R0:W-:Y:S01]  /*03a0*/  STS [R6], R19 ;  /* 0x0000001306007388 */ /* 0x0201e20000000800 */
[----:B------:R-:W-:Y:S06]  /*03b0*/  BAR.SYNC.DEFER_BLOCKING 0x0 ;  /* 0x0000000000007b1d */ /* 0x000fec0000010000 */
[----:B------:R-:W-:Y:S05]  /*03c0*/  @!P0 BRA `(.L_x_516) ;  /* 0x0000000000348947 */ /* 0x000fea0003800000 */
        /* <DEDUP_REMOVED lines=8> */
[----:B------:R-:W0:Y:S04]  /*0450*/  @!P0 LDS R11, [R6+0x400] ;  /* 0x00040000060b8984 */ /* 0x000e280000000800 */
[----:B0-----:R3:W-:Y:S02]  /*0460*/  @!P0 STS [R6], R11 ;  /* 0x0000000b06008388 */ /* 0x0017e40000000800 */
.L_x_518:
[----:B------:R-:W-:Y:S05]  /*0470*/  BSYNC.RECONVERGENT B2 ;  /* 0x0000000000027941 */ /* 0x000fea0003800200 */
.L_x_517:
[----:B------:R-:W-:Y:S06]  /*0480*/  BAR.SYNC.DEFER_BLOCKING 0x0 ;  /* 0x0000000000007b1d */ /* 0x000fec0000010000 */
[----:B------:R-:W-:Y:S05]  /*0490*/  BRA `(.L_x_519) ;  /* 0x0000000000087947 */ /* 0x000fea0003800000 */
.L_x_516:
[----:B------:R-:W-:-:S13]  /*04a0*/  ISETP.GE.AND P0, PT, R4, 0x100, PT ;  /* 0x000001000400780c */ /* 0x000fda0003f06270 */
[----:B------:R-:W-:Y:S05]  /*04b0*/  @!P0 BRA `(.L_x_520) ;  /* 0x0000000000348947 */ /* 0x000fea0003800000 */
.L_x_519:
[----:B------:R-:W-:Y:S01]  /*04c0*/  ISETP.GT.U32.AND P0, PT, R0, 0x7f, PT ;  /* 0x0000007f0000780c */ /* 0x000fe20003f04070 */
[----:B------:R-:W-:-:S12]  /*04d0*/  BSSY.RECONVERGENT B2, `(.L_x_521) ;  /* 0x0000009000027945 */ /* 0x000fd80003800200 */
[----:B------:R-:W-:Y:S05]  /*04e0*/  @P0 BRA `(.L_x_522) ;  /* 0x00000000001c0947 */ /* 0x000fea0003800000 */
[----:B------:R-:W4:Y:S02]  /*04f0*/  LDS.64 R8, [R7+0x400] ;  /* 0x0004000007087984 */ /* 0x000f240000000a00 */
[----:B----4-:R-:W-:-:S14]  /*0500*/  DSETP.GEU.AND P0, PT, R2, R8, PT ;  /* 0x000000080200722a */ /* 0x010fdc0003f0e000 */
[----:B------:R-:W-:Y:S01]  /*0510*/  @!P0 STS.64 [R7], R8 ;  /* 0x0000000807008388 */ /* 0x000fe20000000a00 */
[----:B0-----:R-:W-:Y:S01]  /*0520*/  @!P0 IMAD.MOV.U32 R2, RZ, RZ, R8 ;  /* 0x000000ffff028224 */ /* 0x001fe200078e0008 */
[----:B------:R-:W-:Y:S02]  /*0530*/  @!P0 MOV R3, R9 ;  /* 0x0000000900038202 */ /* 0x000fe40000000f00 */
[----:B---3--:R-:W0:Y:S04]  /*0540*/  @!P0 LDS R11, [R6+0x200] ;  /* 0x00020000060b8984 */ /* 0x008e280000000800 */
[----:B0-----:R4:W-:Y:S02]  /*0550*/  @!P0 STS [R6], R11 ;  /* 0x0000000b06008388 */ /* 0x0019e40000000800 */
.L_x_522:
[----:B------:R-:W-:Y:S05]  /*0560*/  BSYNC.RECONVERGENT B2 ;  /* 0x0000000000027941 */ /* 0x000fea0003800200 */
.L_x_521:
[----:B------:R-:W-:Y:S06]  /*0570*/  BAR.SYNC.DEFER_BLOCKING 0x0 ;  /* 0x0000000000007b1d */ /* 0x000fec0000010000 */
[----:B------:R-:W-:Y:S05]  /*0580*/  BRA `(.L_x_523) ;  /* 0x00000000000c7947 */ /* 0x000fea0003800000 */
.L_x_520:
[----:B------:R-:W-:-:S13]  /*0590*/  ISETP.GE.AND P0, PT, R4, 0x80, PT ;  /* 0x000000800400780c */ /* 0x000fda0003f06270 */
[----:B------:R-:W-:Y:S05]  /*05a0*/  @!P0 BREAK.RELIABLE B0 ;  /* 0x0000000000008942 */ /* 0x000fea0003800100 */
[----:B------:R-:W-:Y:S05]  /*05b0*/  @!P0 BRA `(.L_x_524) ;  /* 0x0000000000348947 */ /* 0x000fea0003800000 */
.L_x_523:
[----:B------:R-:W-:Y:S05]  /*05c0*/  BSYNC.RELIABLE B0 ;  /* 0x0000000000007941 */ /* 0x000fea0003800100 */
.L_x_515:
[----:B------:R-:W-:Y:S01]  /*05d0*/  ISETP.GT.U32.AND P0, PT, R0, 0x3f, PT ;  /* 0x0000003f0000780c */ /* 0x000fe20003f04070 */
[----:B------:R-:W-:-:S12]  /*05e0*/  BSSY.RECONVERGENT B2, `(.L_x_525) ;  /* 0x0000009000027945 */ /* 0x000fd80003800200 */
[----:B------:R-:W-:Y:S05]  /*05f0*/  @P0 BRA `(.L_x_526) ;  /* 0x00000000001c0947 */ /* 0x000fea0003800000 */
[----:B------:R-:W5:Y:S02]  /*0600*/  LDS.64 R8, [R7+0x200] ;  /* 0x0002000007087984 */ /* 0x000f640000000a00 */
[----:B-----5:R-:W-:-:S14]  /*0610*/  DSETP.GEU.AND P0, PT, R2, R8, PT ;  /* 0x000000080200722a */ /* 0x020fdc0003f0e000 */
[----:B------:R-:W-:Y:S01]  /*0620*/  @!P0 STS.64 [R7], R8 ;  /* 0x0000000807008388 */ /* 0x000fe20000000a00 */
[----:B0-----:R-:W-:Y:S02]  /*0630*/  @!P0 IMAD.MOV.U32 R2, RZ, RZ, R8 ;  /* 0x000000ffff028224 */ /* 0x001fe400078e0008 */
[----:B------:R-:W-:Y:S01]  /*0640*/  @!P0 IMAD.MOV.U32 R3, RZ, RZ, R9 ;  /* 0x000000ffff038224 */ /* 0x000fe200078e0009 */
[----:B---34-:R-:W0:Y:S04]  /*0650*/  @!P0 LDS R11, [R6+0x100] ;  /* 0x00010000060b8984 */ /* 0x018e280000000800 */
[----:B0-----:R0:W-:Y:S02]  /*0660*/  @!P0 STS [R6], R11 ;  /* 0x0000000b06008388 */ /* 0x0011e40000000800 */
.L_x_526:
[----:B------:R-:W-:Y:S05]  /*0670*/  BSYNC.RECONVERGENT B2 ;  /* 0x0000000000027941 */ /* 0x000fea0003800200 */
.L_x_525:
[----:B------:R-:W-:Y:S06]  /*0680*/  BAR.SYNC.DEFER_BLOCKING 0x0 ;  /* 0x0000000000007b1d */ /* 0x000fec0000010000 */
.L_x_524:
[----:B------:R-:W-:Y:S05]  /*0690*/  BSYNC.RECONVERGENT B1 ;  /* 0x0000000000017941 */ /* 0x000fea0003800200 */
.L_x_514:
[----:B------:R-:W-:Y:S05]  /*06a0*/  WARPSYNC.ALL ;  /* 0x0000000000007948 */ /* 0x000fea0003800000 */
[----:B------:R-:W-:-:S13]  /*06b0*/  ISETP.GT.U32.AND P0, PT, R0, 0x1f, PT ;  /* 0x0000001f0000780c */ /* 0x000fda0003f04070 */
[----:B------:R-:W-:Y:S05]  /*06c0*/  @P0 EXIT ;  /* 0x000000000000094d */ /* 0x000fea0003800000 */
[----:B------:R-:W-:Y:S01]  /*06d0*/  ISETP.GE.AND P0, PT, R4, 0x40, PT ;  /* 0x000000400400780c */ /* 0x000fe20003f06270 */
[----:B------:R-:W-:Y:S04]  /*06e0*/  BSSY.RECONVERGENT B2, `(.L_x_527) ;  /* 0x0000047000027945 */ /* 0x000fe80003800200 */
[----:B------:R-:W-:Y:S08]  /*06f0*/  BSSY.RELIABLE B1, `(.L_x_528) ;  /* 0x000003f000017945 */ /* 0x000ff00003800100 */
[----:B------:R-:W-:Y:S05]  /*0700*/  @!P0 BRA `(.L_x_529) ;  /* 0x0000000000288947 */ /* 0x000fea0003800000 */
[----:B------:R-:W5:Y:S01]  /*0710*/  LDS.64 R8, [R7+0x100] ;  /* 0x0001000007087984 */ /* 0x000f620000000a00 */
[----:B------:R-:W-:Y:S01]  /*0720*/  BSSY.RECONVERGENT B3, `(.L_x_530) ;  /* 0x0000007000037945 */ /* 0x000fe20003800200 */
[----:B-----5:R-:W-:-:S14]  /*0730*/  DSETP.GEU.AND P0, PT, R2, R8, PT ;  /* 0x000000080200722a */ /* 0x020fdc0003f0e000 */
[----:B------:R-:W-:Y:S05]  /*0740*/  @P0 BRA `(.L_x_531) ;  /* 0x0000000000100947 */ /* 0x000fea0003800000 */
[----:B0-----:R-:W0:Y:S04]  /*0750*/  LDS.64 R2, [R7+0x100] ;  /* 0x0001000007027984 */ /* 0x001e280000000a00 */
[----:B0-----:R-:W-:Y:S04]  /*0760*/  STS.64 [R7], R2 ;  /* 0x0000000207007388 */ /* 0x001fe80000000a00 */
[----:B------:R-:W0:Y:S04]  /*0770*/  LDS R9, [R6+0x80] ;  /* 0x0000800006097984 */ /* 0x000e280000000800 */
[----:B0-----:R0:W-:Y:S02]  /*0780*/  STS [R6], R9 ;  /* 0x0000000906007388 */ /* 0x0011e40000000800 */
.L_x_531:
[----:B------:R-:W-:Y:S05]  /*0790*/  BSYNC.RECONVERGENT B3 ;  /* 0x0000000000037941 */ /* 0x000fea0003800200 */
.L_x_530:
[----:B------:R-:W-:Y:S05]  /*07a0*/  BRA `(.L_x_532) ;  /* 0x0000000000087947 */ /* 0x000fea0003800000 */
.L_x_529:
[----:B------:R-:W-:-:S13]  /*07b0*/  ISETP.GE.AND P0, PT, R4, 0x20, PT ;  /* 0x000000200400780c */ /* 0x000fda0003f06270 */
[----:B------:R-:W-:Y:S05]  /*07c0*/  @!P0 BRA `(.L_x_533) ;  /* 0x0000000000288947 */ /* 0x000fea0003800000 */
.L_x_532:
[----:B0-----:R-:W0:Y:S01]  /*07d0*/  LDS.64 R8, [R7+0x80] ;  /* 0x0000800007087984 */ /* 0x001e220000000a00 */
[----:B------:R-:W-:Y:S01]  /*07e0*/  BSSY.RECONVERGENT B3, `(.L_x_534) ;  /* 0x0000007000037945 */ /* 0x000fe20003800200 */
[----:B0-----:R-:W-:-:S14]  /*07f0*/  DSETP.GEU.AND P0, PT, R2, R8, PT ;  /* 0x000000080200722a */ /* 0x001fdc0003f0e000 */
[----:B------:R-:W-:Y:S05]  /*0800*/  @P0 BRA `(.L_x_535) ;  /* 0x0000000000100947 */ /* 0x000fea0003800000 */
[----:B------:R-:W0:Y:S04]  /*0810*/  LDS.64 R2, [R7+0x80] ;  /* 0x0000800007027984 */ /* 0x000e280000000a00 */
[----:B0-----:R-:W-:Y:S04]  /*0820*/  STS.64 [R7], R2 ;  /* 0x0000000207007388 */ /* 0x001fe80000000a00 */
[----:B------:R-:W0:Y:S04]  /*0830*/  LDS R9, [R6+0x40] ;  /* 0x0000400006097984 */ /* 0x000e280000000800 */
[----:B0-----:R0:W-:Y:S02]  /*0840*/  STS [R6], R9 ;  /* 0x0000000906007388 */ /* 0x0011e40000000800 */
.L_x_535:
[----:B------:R-:W-:Y:S05]  /*0850*/  BSYNC.RECONVERGENT B3 ;  /* 0x0000000000037941 */ /* 0x000fea0003800200 */
.L_x_534:
[----:B------:R-:W-:Y:S05]  /*0860*/  BRA `(.L_x_536) ;  /* 0x0000000000087947 */ /* 0x000fea0003800000 */
.L_x_533:
[----:B------:R-:W-:-:S13]  /*0870*/  ISETP.GE.AND P0, PT, R4, 0x10, PT ;  /* 0x000000100400780c */ /* 0x000fda0003f06270 */
[----:B------:R-:W-:Y:S05]  /*0880*/  @!P0 BRA `(.L_x_537) ;  /* 0x0000000000288947 */ /* 0x000fea0003800000 */
.L_x_536:
        /* <DEDUP_REMOVED lines=8> */
.L_x_539:
[----:B------:R-:W-:Y:S05]  /*0910*/  BSYNC.RECONVERGENT B3 ;  /* 0x0000000000037941 */ /* 0x000fea0003800200 */
.L_x_538:
[----:B------:R-:W-:Y:S05]  /*0920*/  BRA `(.L_x_540) ;  /* 0x0000000000087947 */ /* 0x000fea0003800000 */
.L_x_537:
[----:B------:R-:W-:-:S13]  /*0930*/  ISETP.GE.AND P0, PT, R4, 0x8, PT ;  /* 0x000000080400780c */ /* 0x000fda0003f06270 */
[----:B------:R-:W-:Y:S05]  /*0940*/  @!P0 BRA `(.L_x_541) ;  /* 0x0000000000288947 */ /* 0x000fea0003800000 */
.L_x_540:
        /* <DEDUP_REMOVED lines=8> */
.L_x_543:
[----:B------:R-:W-:Y:S05]  /*09d0*/  BSYNC.RECONVERGENT B3 ;  /* 0x0000000000037941 */ /* 0x000fea0003800200 */
.L_x_542:
[----:B------:R-:W-:Y:S05]  /*09e0*/  BRA `(.L_x_544) ;  /* 0x0000000000087947 */ /* 0x000fea0003800000 */
.L_x_541:
[----:B------:R-:W-:-:S13]  /*09f0*/  ISETP.GE.AND P0, PT, R4, 0x4, PT ;  /* 0x000000040400780c */ /* 0x000fda0003f06270 */
[----:B------:R-:W-:Y:S05]  /*0a00*/  @!P0 BRA `(.L_x_545) ;  /* 0x0000000000288947 */ /* 0x000fea0003800000 */
.L_x_544:
        /* <DEDUP_REMOVED lines=8> */
.L_x_547:
[----:B------:R-:W-:Y:S05]  /*0a90*/  BSYNC.RECONVERGENT B3 ;  /* 0x0000000000037941 */ /* 0x000fea0003800200 */
.L_x_546:
[----:B------:R-:W-:Y:S05]  /*0aa0*/  BRA `(.L_x_548) ;  /* 0x00000000000c7947 */ /* 0x000fea0003800000 */
.L_x_545:
[----:B------:R-:W-:-:S13]  /*0ab0*/  ISETP.GE.AND P0, PT, R4, 0x2, PT ;  /* 0x000000020400780c */ /* 0x000fda0003f06270 */
[----:B------:R-:W-:Y:S05]  /*0ac0*/  @!P0 BREAK.RELIABLE B1 ;  /* 0x0000000000018942 */ /* 0x000fea0003800100 */
[----:B------:R-:W-:Y:S05]  /*0ad0*/  @!P0 BRA `(.L_x_549) ;  /* 0x00000000001c8947 */ /* 0x000fea0003800000 */
.L_x_548:
[----:B------:R-:W-:Y:S05]  /*0ae0*/  BSYNC.RELIABLE B1 ;  /* 0x0000000000017941 */ /* 0x000fea0003800100 */
.L_x_528:
[----:B0-----:R-:W0:Y:S02]  /*0af0*/  LDS.64 R8, [R7+0x8] ;  /* 0x0000080007087984 */ /* 0x001e240000000a00 */
[----:B0-----:R-:W-:-:S14]  /*0b00*/  DSETP.GEU.AND P0, PT, R2, R8, PT ;  /* 0x000000080200722a */ /* 0x001fdc0003f0e000 */
[----:B------:R-:W0:Y:S04]  /*0b10*/  @!P0 LDS.64 R2, [R7+0x8] ;  /* 0x0000080007028984 */ /* 0x000e280000000a00 */
[----:B0-----:R-:W-:Y:S04]  /*0b20*/  @!P0 STS.64 [R7], R2 ;  /* 0x0000000207008388 */ /* 0x001fe80000000a00 */
[----:B------:R-:W0:Y:S04]  /*0b30*/  @!P0 LDS R9, [R6+0x4] ;  /* 0x0000040006098984 */ /* 0x000e280000000800 */
[----:B0-----:R0:W-:Y:S02]  /*0b40*/  @!P0 STS [R6], R9 ;  /* 0x0000000906008388 */ /* 0x0011e40000000800 */
.L_x_549:
[----:B------:R-:W-:Y:S05]  /*0b50*/  BSYNC.RECONVERGENT B2 ;  /* 0x0000000000027941 */ /* 0x000fea0003800200 */
.L_x_527:
[----:B------:R-:W-:Y:S05]  /*0b60*/  WARPSYNC.ALL ;  /* 0x0000000000007948 */ /* 0x000fea0003800000 */
[----:B------:R-:W-:Y:S01]  /*0b70*/  BAR.SYNC.DEFER_BLOCKING 0x0 ;  /* 0x0000000000007b1d */ /* 0x000fe20000010000 */
[----:B------:R-:W-:-:S13]  /*0b80*/  ISETP.NE.AND P0, PT, R0, RZ, PT ;  /* 0x000000ff0000720c */ /* 0x000fda0003f05270 */
[----:B------:R-:W-:Y:S05]  /*0b90*/  @P0 EXIT ;  /* 0x000000000000094d */ /* 0x000fea0003800000 */
[----:B0-----:R-:W0:Y:S01]  /*0ba0*/  LDS.64 R2, [UR4] ;  /* 0x00000004ff027984 */ /* 0x001e220008000a00 */
[----:B---34-:R-:W3:Y:S03]  /*0bb0*/  LDC.64 R6, c[0x0][0x388] ;  /* 0x0000e200ff067b82 */ /* 0x018ee60000000a00 */
[----:B------:R-:W4:Y:S05]  /*0bc0*/  LDS R11, [UR4+0x800] ;  /* 0x00080004ff0b7984 */ /* 0x000f2a0008000800 */
[----:B------:R-:W5:Y:S01]  /*0bd0*/  LDC.64 R8, c[0x0][0x390] ;  /* 0x0000e400ff087b82 */ /* 0x000f620000000a00 */
[----:B---3--:R-:W-:-:S04]  /*0be0*/  IMAD.WIDE.U32 R6, R5, 0x8, R6 ;  /* 0x0000000805067825 */ /* 0x008fc800078e0006 */
[----:B-----5:R-:W-:Y:S01]  /*0bf0*/  IMAD.WIDE.U32 R4, R5, 0x4, R8 ;  /* 0x0000000405047825 */ /* 0x020fe200078e0008 */
[----:B0-----:R-:W-:Y:S04]  /*0c00*/  STG.E.64 desc[UR8][R6.64], R2 ;  /* 0x0000000206007986 */ /* 0x001fe8000c101b08 */
[----:B----4-:R-:W-:Y:S01]  /*0c10*/  STG.E desc[UR8][R4.64], R11 ;  /* 0x0000000b04007986 */ /* 0x010fe2000c101908 */
[----:B------:R-:W-:Y:S05]  /*0c20*/  EXIT ;  /* 0x000000000000794d */ /* 0x000fea0003800000 */
.L_x_550:
        /* <DEDUP_REMOVED lines=13> */
.L_x_629:


//--------------------- .text.elt_prod_conj_v3    --------------------------
	.section	.text.elt_prod_conj_v3,"ax",@progbits
	.align	128
        .global         elt_prod_conj_v3
        .type           elt_prod_conj_v3,@function
        .size           elt_prod_conj_v3,(.L_x_614 - elt_prod_conj_v3)
        .other          elt_prod_conj_v3,@"STO_CUDA_ENTRY STV_DEFAULT"
elt_prod_conj_v3:
.text.elt_prod_conj_v3:
        /* <DEDUP_REMOVED lines=11> */
[----:B-1----:R-:W3:Y:S01]  /*00b0*/  LDG.E.128 R16, desc[UR4][R18.64] ;  /* 0x0000000412107981 */ /* 0x002ee2000c1e1d00 */
[----:B--2---:R-:W-:-:S05]  /*00c0*/  IMAD.WIDE R2, R0, 0x10, R2 ;  /* 0x0000001000027825 */ /* 0x004fca00078e0202 */
[----:B------:R0:W3:Y:S02]  /*00d0*/  LDG.E.128 R4, desc[UR4][R2.64] ;  /* 0x0000000402047981 */ /* 0x0000e4000c1e1d00 */
[----:B0-----:R-:W-:Y:S02]  /*00e0*/  IMAD.MOV.U32 R2, RZ, RZ, 0x0 ;  /* 0x00000000ff027424 */ /* 0x001fe400078e00ff */
[----:B------:R-:W-:Y:S01]  /*00f0*/  IMAD.MOV.U32 R3, RZ, RZ, 0x3fd80000 ;  /* 0x3fd80000ff037424 */ /* 0x000fe200078e00ff */
[----:B------:R-:W-:Y:S01]  /*0100*/  BSSY.RECONVERGENT B0, `(.L_x_551) ;  /* 0x000001f000007945 */ /* 0x000fe20003800200 */
[-C--:B---3--:R-:W-:Y:S02]  /*0110*/  DMUL R8, R16, R6.reuse ;  /* 0x0000000610087228 */ /* 0x088fe40000000000 */
[----:B------:R-:W-:-:S06]  /*0120*/  DMUL R6, R18, R6 ;  /* 0x0000000612067228 */ /* 0x000fcc0000000000 */
[-C--:B------:R-:W-:Y:S02]  /*0130*/  DFMA R8, R18, R4.reuse, -R8 ;  /* 0x000000041208722b */ /* 0x080fe40000000808 */
[----:B------:R-:W-:-:S06]  /*0140*/  DFMA R16, R16, R4, R6 ;  /* 0x000000041010722b */ /* 0x000fcc0000000006 */
[----:B------:R-:W-:-:S08]  /*0150*/  DMUL R4, R8, R8 ;  /* 0x0000000808047228 */ /* 0x000fd00000000000 */
[----:B------:R-:W-:-:S06]  /*0160*/  DFMA R4, R16, R16, R4 ;  /* 0x000000101004722b */ /* 0x000fcc0000000004 */
[----:B------:R-:W0:Y:S04]  /*0170*/  MUFU.RSQ64H R11, R5 ;  /* 0x00000005000b7308 */ /* 0x000e280000001c00 */
[----:B------:R-:W-:-:S06]  /*0180*/  VIADD R10, R5, 0xfcb00000 ;  /* 0xfcb00000050a7836 */ /* 0x000fcc0000000000 */
[----:B0-----:R-:W-:-:S08]  /*0190*/  DMUL R6, R10, R10 ;  /* 0x0000000a0a067228 */ /* 0x001fd00000000000 */
[----:B------:R-:W-:-:S08]  /*01a0*/  DFMA R6, R4, -R6, 1 ;  /* 0x3ff000000406742b */ /* 0x000fd00000000806 */
[----:B------:R-:W-:Y:S02]  /*01b0*/  DFMA R2, R6, R2, 0.5 ;  /* 0x3fe000000602742b */ /* 0x000fe40000000002 */
[----:B------:R-:W-:-:S08]  /*01c0*/  DMUL R6, R10, R6 ;  /* 0x000000060a067228 */ /* 0x000fd00000000000 */
[----:B------:R-:W-:Y:S01]  /*01d0*/  DFMA R6, R2, R6, R10 ;  /* 0x000000060206722b */ /* 0x000fe2000000000a */
[----:B------:R-:W-:-:S07]  /*01e0*/  ISETP.GE.U32.AND P0, PT, R10, 0x7ca00000, PT ;  /* 0x7ca000000a00780c */ /* 0x000fce0003f06070 */
[----:B------:R-:W-:Y:S02]  /*01f0*/  DMUL R14, R4, R6 ;  /* 0x00000006040e7228 */ /* 0x000fe40000000000 */
[----:B------:R-:W-:Y:S02]  /*0200*/  VIADD R3, R7, 0xfff00000 ;  /* 0xfff0000007037836 */ /* 0x000fe40000000000 */
[----:B------:R-:W-:-:S04]  /*0210*/  IMAD.MOV.U32 R2, RZ, RZ, R6 ;  /* 0x000000ffff027224 */ /* 0x000fc800078e0006 */
[----:B------:R-:W-:-:S08]  /*0220*/  DFMA R12, R14, -R14, R4 ;  /* 0x8000000e0e0c722b */ /* 0x000fd00000000004 */
[----:B------:R-:W-:Y:S01]  /*0230*/  DFMA R18, R12, R2, R14 ;  /* 0x000000020c12722b */ /* 0x000fe2000000000e */
[----:B------:R-:W-:Y:S10]  /*0240*/  @!P0 BRA `(.L_x_552) ;  /* 0x0000000000288947 */ /* 0x000ff40003800000 */
[----:B------:R-:W-:Y:S01]  /*0250*/  IMAD.MOV.U32 R2, RZ, RZ, R6 ;  /* 0x000000ffff027224 */ /* 0x000fe200078e0006 */
[----:B------:R-:W-:Y:S01]  /*0260*/  MOV R18, 0x2d0 ;  /* 0x000002d000127802 */ /* 0x000fe20000000f00 */
[----:B------:R-:W-:Y:S01]  /*0270*/  IMAD.MOV.U32 R6, RZ, RZ, R12 ;  /* 0x000000ffff067224 */ /* 0x000fe200078e000c */
[----:B------:R-:W-:Y:S01]  /*0280*/  MOV R12, R10 ;  /* 0x0000000a000c7202 */ /* 0x000fe20000000f00 */
[----:B------:R-:W-:Y:S02]  /*0290*/  IMAD.MOV.U32 R7, RZ, RZ, R13 ;  /* 0x000000ffff077224 */ /* 0x000fe400078e000d */
[----:B------:R-:W-:Y:S02]  /*02a0*/  IMAD.MOV.U32 R20, RZ, RZ, R4 ;  /* 0x000000ffff147224 */ /* 0x000fe400078e0004 */
[----:B------:R-:W-:-:S07]  /*02b0*/  IMAD.MOV.U32 R13, RZ, RZ, R5 ;  /* 0x000000ffff0d7224 */ /* 0x000fce00078e0005 */
[----:B------:R-:W-:Y:S05]  /*02c0*/  CALL.REL.NOINC `($__internal_7_$__cuda_sm20_dsqrt_rn_f64_mediumpath_v1) ;  /* 0x0000000c00787944 */ /* 0x000fea0003c00000 */
[----:B------:R-:W-:Y:S02]  /*02d0*/  IMAD.MOV.U32 R18, RZ, RZ, R20 ;  /* 0x000000ffff127224 */ /* 0x000fe400078e0014 */
[----:B------:R-:W-:-:S07]  /*02e0*/  IMAD.MOV.U32 R19, RZ, RZ, R21 ;  /* 0x000000ffff137224 */ /* 0x000fce00078e0015 */
.L_x_552:
[----:B------:R-:W-:Y:S05]  /*02f0*/  BSYNC.RECONVERGENT B0 ;  /* 0x0000000000007941 */ /* 0x000fea0003800200 */
.L_x_551:
[----:B------:R-:W-:Y:S01]  /*0300*/  DSETP.GT.AND P0, PT, R4, RZ, PT ;  /* 0x000000ff0400722a */ /* 0x000fe20003f04000 */
[----:B------:R-:W-:-:S13]  /*0310*/  BSSY.RECONVERGENT B0, `(.L_x_553) ;  /* 0x0000048000007945 */ /* 0x000fda0003800200 */
[----:B------:R-:W-:Y:S05]  /*0320*/  @P0 BRA `(.L_x_554) ;  /* 0x0000000400180947 */ /* 0x000fea0003800000 */
[----:B------:R-:W-:Y:S01]  /*0330*/  DADD R6, -RZ, |R16| ;  /* 0x00000000ff067229 */ /* 0x000fe20000000510 */
[----:B------:R-:W-:Y:S01]  /*0340*/  IMAD.MOV.U32 R2, RZ, RZ, 0x1 ;  /* 0x00000001ff027424 */ /* 0x000fe200078e00ff */
[--C-:B------:R-:W-:Y:S01]  /*0350*/  DADD R12, -RZ, |R8|.reuse ;  /* 0x00000000ff0c7229 */ /* 0x100fe20000000508 */
[----:B------:R-:W-:Y:S01]  /*0360*/  BSSY.RECONVERGENT B1, `(.L_x_555) ;  /* 0x000001b000017945 */ /* 0x000fe20003800200 */
[----:B------:R-:W-:-:S08]  /*0370*/  DSETP.GT.AND P0, PT, |R16|, |R8|, PT ;  /* 0x400000081000722a */ /* 0x000fd00003f04200 */
[----:B------:R-:W-:Y:S02]  /*0380*/  FSEL R11, R7, R13, P0 ;  /* 0x0000000d070b7208 */ /* 0x000fe40000000000 */
[----:B------:R-:W-:Y:S02]  /*0390*/  FSEL R10, R6, R12, P0 ;  /* 0x0000000c060a7208 */ /* 0x000fe40000000000 */
[----:B------:R-:W0:Y:S04]  /*03a0*/  MUFU.RCP64H R3, R11 ;  /* 0x0000000b00037308 */ /* 0x000e280000001800 */
[----:B0-----:R-:W-:-:S08]  /*03b0*/  DFMA R4, -R10, R2, 1 ;  /* 0x3ff000000a04742b */ /* 0x001fd00000000102 */
[----:B------:R-:W-:-:S08]  /*03c0*/  DFMA R4, R4, R4, R4 ;  /* 0x000000040404722b */ /* 0x000fd00000000004 */
[----:B------:R-:W-:-:S08]  /*03d0*/  DFMA R4, R2, R4, R2 ;  /* 0x000000040204722b */ /* 0x000fd00000000002 */
[----:B------:R-:W-:-:S08]  /*03e0*/  DFMA R2, -R10, R4, 1 ;  /* 0x3ff000000a02742b */ /* 0x000fd00000000104 */
[----:B------:R-:W-:Y:S01]  /*03f0*/  DFMA R2, R4, R2, R4 ;  /* 0x000000020402722b */ /* 0x000fe20000000004 */
[----:B------:R-:W-:Y:S02]  /*0400*/  FSEL R4, R12, R6, P0 ;  /* 0x000000060c047208 */ /* 0x000fe40000000000 */
[----:B------:R-:W-:-:S04]  /*0410*/  FSEL R5, R13, R7, P0 ;  /* 0x000000070d057208 */ /* 0x000fc80000000000 */
[----:B------:R-:W-:Y:S02]  /*0420*/  FSETP.GEU.AND P1, PT, |R5|, 6.5827683646048100446e-37, PT ;  /* 0x036000000500780b */ /* 0x000fe40003f2e200 */
[----:B------:R-:W-:-:S08]  /*0430*/  DMUL R6, R2, R4 ;  /* 0x0000000402067228 */ /* 0x000fd00000000000 */
[----:B------:R-:W-:-:S08]  /*0440*/  DFMA R12, -R10, R6, R4 ;  /* 0x000000060a0c722b */ /* 0x000fd00000000104 */
[----:B------:R-:W-:-:S10]  /*0450*/  DFMA R2, R2, R12, R6 ;  /* 0x0000000c0202722b */ /* 0x000fd40000000006 */
[----:B------:R-:W-:-:S05]  /*0460*/  FFMA R6, RZ, R11, R3 ;  /* 0x0000000bff067223 */ /* 0x000fca0000000003 */
[----:B------:R-:W-:-:S13]  /*0470*/  FSETP.GT.AND P0, PT, |R6|, 1.469367938527859385e-39, PT ;  /* 0x001000000600780b */ /* 0x000fda0003f04200 */
[----:B------:R-:W-:Y:S05]  /*0480*/  @P0 BRA P1, `(.L_x_556) ;  /* 0x0000000000200947 */ /* 0x000fea0000800000 */
[----:B------:R-:W-:Y:S01]  /*0490*/  IMAD.MOV.U32 R12, RZ, RZ, R10 ;  /* 0x000000ffff0c7224 */ /* 0x000fe200078e000a */
[----:B------:R-:W-:Y:S01]  /*04a0*/  MOV R7, R5 ;  /* 0x0000000500077202 */ /* 0x000fe20000000f00 */
[----:B------:R-:W-:Y:S01]  /*04b0*/  IMAD.MOV.U32 R13, RZ, RZ, R11 ;  /* 0x000000ffff0d7224 */ /* 0x000fe200078e000b */
[----:B------:R-:W-:Y:S01]  /*04c0*/  MOV R2, 0x4f0 ;  /* 0x000004f000027802 */ /* 0x000fe20000000f00 */
[----:B------:R-:W-:-:S07]  /*04d0*/  IMAD.MOV.U32 R6, RZ, RZ, R4 ;  /* 0x000000ffff067224 */ /* 0x000fce00078e0004 */
[----:B------:R-:W-:Y:S05]  /*04e0*/  CALL.REL.NOINC `($__internal_6_$__cuda_sm20_div_rn_f64_full) ;  /* 0x0000000400807944 */ /* 0x000fea0003c00000 */
[----:B------:R-:W-:Y:S02]  /*04f0*/  IMAD.MOV.U32 R2, RZ, RZ, R6 ;  /* 0x000000ffff027224 */ /* 0x000fe400078e0006 */
[----:B------:R-:W-:-:S07]  /*0500*/  IMAD.MOV.U32 R3, RZ, RZ, R7 ;  /* 0x000000ffff037224 */ /* 0x000fce00078e0007 */
.L_x_556:
[----:B------:R-:W-:Y:S05]  /*0510*/  BSYNC.RECONVERGENT B1 ;  /* 0x0000000000017941 */ /* 0x000fea0003800200 */
.L_x_555:
[----:B------:R-:W-:Y:S01]  /*0520*/  DFMA R6, R2, R2, 1 ;  /* 0x3ff000000206742b */ /* 0x000fe20000000002 */
[----:B------:R-:W-:Y:S01]  /*0530*/  IMAD.MOV.U32 R14, RZ, RZ, 0x0 ;  /* 0x00000000ff0e7424 */ /* 0x000fe200078e00ff */
[----:B------:R-:W-:Y:S01]  /*0540*/  BSSY.RECONVERGENT B1, `(.L_x_557) ;  /* 0x0000017000017945 */ /* 0x000fe20003800200 */
[----:B------:R-:W-:-:S03]  /*0550*/  IMAD.MOV.U32 R15, RZ, RZ, 0x3fd80000 ;  /* 0x3fd80000ff0f7424 */ /* 0x000fc600078e00ff */
[----:B------:R-:W0:Y:S04]  /*0560*/  MUFU.RSQ64H R13, R7 ;  /* 0x00000007000d7308 */ /* 0x000e280000001c00 */
[----:B------:R-:W-:-:S05]  /*0570*/  VIADD R12, R7, 0xfcb00000 ;  /* 0xfcb00000070c7836 */ /* 0x000fca0000000000 */
[----:B------:R-:W-:Y:S01]  /*0580*/  ISETP.GE.U32.AND P0, PT, R12, 0x7ca00000, PT ;  /* 0x7ca000000c00780c */ /* 0x000fe20003f06070 */
[----:B0-----:R-:W-:-:S08]  /*0590*/  DMUL R2, R12, R12 ;  /* 0x0000000c0c027228 */ /* 0x001fd00000000000 */
[----:B------:R-:W-:-:S08]  /*05a0*/  DFMA R2, R6, -R2, 1 ;  /* 0x3ff000000602742b */ /* 0x000fd00000000802 */
[----:B------:R-:W-:Y:S02]  /*05b0*/  DFMA R14, R2, R14, 0.5 ;  /* 0x3fe00000020e742b */ /* 0x000fe4000000000e */
[----:B------:R-:W-:-:S08]  /*05c0*/  DMUL R2, R12, R2 ;  /* 0x000000020c027228 */ /* 0x000fd00000000000 */
[----:B------:R-:W-:-:S08]  /*05d0*/  DFMA R22, R14, R2, R12 ;  /* 0x000000020e16722b */ /* 0x000fd0000000000c */
[----:B------:R-:W-:Y:S02]  /*05e0*/  DMUL R14, R6, R22 ;  /* 0x00000016060e7228 */ /* 0x000fe40000000000 */
[----:B------:R-:W-:Y:S02]  /*05f0*/  VIADD R3, R23, 0xfff00000 ;  /* 0xfff0000017037836 */ /* 0x000fe40000000000 */
[----:B------:R-:W-:-:S04]  /*0600*/  IMAD.MOV.U32 R2, RZ, RZ, R22 ;  /* 0x000000ffff027224 */ /* 0x000fc800078e0016 */
[----:B------:R-:W-:-:S08]  /*0610*/  DFMA R18, R14, -R14, R6 ;  /* 0x8000000e0e12722b */ /* 0x000fd00000000006 */
[----:B------:R-:W-:Y:S01]  /*0620*/  DFMA R20, R18, R2, R14 ;  /* 0x000000021214722b */ /* 0x000fe2000000000e */
[----:B------:R-:W-:Y:S10]  /*0630*/  @!P0 BRA `(.L_x_558) ;  /* 0x00000000001c8947 */ /* 0x000ff40003800000 */
[----:B------:R-:W-:Y:S01]  /*0640*/  MOV R20, R6 ;  /* 0x0000000600147202 */ /* 0x000fe20000000f00 */
[----:B------:R-:W-:Y:S02]  /*0650*/  IMAD.MOV.U32 R13, RZ, RZ, R7 ;  /* 0x000000ffff0d7224 */ /* 0x000fe400078e0007 */
[----:B------:R-:W-:Y:S01]  /*0660*/  IMAD.MOV.U32 R6, RZ, RZ, R18 ;  /* 0x000000ffff067224 */ /* 0x000fe200078e0012 */
[----:B------:R-:W-:Y:S01]  /*0670*/  MOV R18, 0x6b0 ;  /* 0x000006b000127802 */ /* 0x000fe20000000f00 */
[----:B------:R-:W-:Y:S02]  /*0680*/  IMAD.MOV.U32 R2, RZ, RZ, R22 ;  /* 0x000000ffff027224 */ /* 0x000fe400078e0016 */
[----:B------:R-:W-:-:S07]  /*0690*/  IMAD.MOV.U32 R7, RZ, RZ, R19 ;  /* 0x000000ffff077224 */ /* 0x000fce00078e0013 */
[----:B------:R-:W-:Y:S05]  /*06a0*/  CALL.REL.NOINC `($__internal_7_$__cuda_sm20_dsqrt_rn_f64_mediumpath_v1) ;  /* 0x0000000800807944 */ /* 0x000fea0003c00000 */
.L_x_558:
[----:B------:R-:W-:Y:S05]  /*06b0*/  BSYNC.RECONVERGENT B1 ;  /* 0x0000000000017941 */ /* 0x000fea0003800200 */
.L_x_557:
[----:B------:R-:W-:Y:S01]  /*06c0*/  DMUL R20, R10, R20 ;  /* 0x000000140a147228 */ /* 0x000fe20000000000 */
[----:B------:R-:W-:Y:S01]  /*06d0*/  UMOV UR6, 0xffffffff ;  /* 0xffffffff00067882 */ /* 0x000fe20000000000 */
[----:B------:R-:W-:Y:S01]  /*06e0*/  DADD R2, |R16|, |R8| ;  /* 0x0000000010027229 */ /* 0x000fe20000000608 */
[----:B------:R-:W-:Y:S01]  /*06f0*/  UMOV UR7, 0x7fefffff ;  /* 0x7fefffff00077882 */ /* 0x000fe20000000000 */
[C---:B------:R-:W-:Y:S02]  /*0700*/  DSETP.NEU.AND P1, PT, R10.reuse, RZ, PT ;  /* 0x000000ff0a00722a */ /* 0x040fe40003f2d000 */
[----:B------:R-:W-:-:S06]  /*0710*/  DSETP.GT.AND P0, PT, R10, UR6, PT ;  /* 0x000000060a007e2a */ /* 0x000fcc000bf04000 */
[C---:B------:R-:W-:Y:S02]  /*0720*/  FSEL R19, R2.reuse, R20, P0 ;  /* 0x0000001402137208 */ /* 0x040fe40000000000 */
[C---:B------:R-:W-:Y:S01]  /*0730*/  FSEL R21, R3.reuse, R21, P0 ;  /* 0x0000001503157208 */ /* 0x040fe20000000000 */
[----:B------:R-:W-:Y:S01]  /*0740*/  DSETP.GT.AND P0, PT, R4, UR6, PT ;  /* 0x0000000604007e2a */ /* 0x000fe2000bf04000 */
[----:B------:R-:W-:Y:S02]  /*0750*/  FSEL R19, R2, R19, !P1 ;  /* 0x0000001302137208 */ /* 0x000fe40004800000 */
[----:B------:R-:W-:-:S03]  /*0760*/  FSEL R5, R3, R21, !P1 ;  /* 0x0000001503057208 */ /* 0x000fc60004800000 */
[----:B------:R-:W-:Y:S02]  /*0770*/  FSEL R18, R2, R19, P0 ;  /* 0x0000001302127208 */ /* 0x000fe40000000000 */
[----:B------:R-:W-:-:S07]  /*0780*/  FSEL R19, R3, R5, P0 ;  /* 0x0000000503137208 */ /* 0x000fce0000000000 */
.L_x_554:
[----:B------:R-:W-:Y:S05]  /*0790*/  BSYNC.RECONVERGENT B0 ;  /* 0x0000000000007941 */ /* 0x000fea0003800200 */
.L_x_553:
[----:B------:R-:W-:Y:S01]  /*07a0*/  DSETP.NEU.AND P0, PT, R18, RZ, PT ;  /* 0x000000ff1200722a */ /* 0x000fe20003f0d000 */
[----:B------:R-:W-:Y:S01]  /*07b0*/  IMAD.MOV.U32 R2, RZ, RZ, 0x1 ;  /* 0x00000001ff027424 */ /* 0x000fe200078e00ff */
[----:B------:R-:W-:Y:S01]  /*07c0*/  FSETP.GEU.AND P1, PT, |R17|, 6.5827683646048100446e-37, PT ;  /* 0x036000001100780b */ /* 0x000fe20003f2e200 */
[----:B------:R-:W-:Y:S03]  /*07d0*/  BSSY.RECONVERGENT B0, `(.L_x_559) ;  /* 0x0000017000007945 */ /* 0x000fe60003800200 */
[----:B------:R-:W-:Y:S02]  /*07e0*/  FSEL R11, R19, 0.021484375, P0 ;  /* 0x3cb00000130b7808 */ /* 0x000fe40000000000 */
[----:B------:R-:W-:Y:S02]  /*07f0*/  FSEL R10, R18, RZ, P0 ;  /* 0x000000ff120a7208 */ /* 0x000fe40000000000 */
[----:B------:R-:W0:Y:S04]  /*0800*/  MUFU.RCP64H R3, R11 ;  /* 0x0000000b00037308 */ /* 0x000e280000001800 */
[----:B0-----:R-:W-:-:S08]  /*0810*/  DFMA R4, -R10, R2, 1 ;  /* 0x3ff000000a04742b */ /* 0x001fd00000000102 */
[----:B------:R-:W-:-:S08]  /*0820*/  DFMA R4, R4, R4, R4 ;  /* 0x000000040404722b */ /* 0x000fd00000000004 */
[----:B------:R-:W-:-:S08]  /*0830*/  DFMA R4, R2, R4, R2 ;  /* 0x000000040204722b */ /* 0x000fd00000000002 */
[----:B------:R-:W-:-:S08]  /*0840*/  DFMA R2, -R10, R4, 1 ;  /* 0x3ff000000a02742b */ /* 0x000fd00000000104 */
[----:B------:R-:W-:-:S08]  /*0850*/  DFMA R2, R4, R2, R4 ;  /* 0x000000020402722b */ /* 0x000fd00000000004 */
[----:B------:R-:W-:-:S08]  /*0860*/  DMUL R4, R16, R2 ;  /* 0x0000000210047228 */ /* 0x000fd00000000000 */
[----:B------:R-:W-:-:S08]  /*0870*/  DFMA R6, -R10, R4, R16 ;  /* 0x000000040a06722b */ /* 0x000fd00000000110 */
[----:B------:R-:W-:-:S10]  /*0880*/  DFMA R4, R2, R6, R4 ;  /* 0x000000060204722b */ /* 0x000fd40000000004 */
[----:B------:R-:W-:-:S05]  /*0890*/  FFMA R2, RZ, R11, R5 ;  /* 0x0000000bff027223 */ /* 0x000fca0000000005 */
[----:B------:R-:W-:-:S13]  /*08a0*/  FSETP.GT.AND P0, PT, |R2|, 1.469367938527859385e-39, PT ;  /* 0x001000000200780b */ /* 0x000fda0003f04200 */
[----:B------:R-:W-:Y:S05]  /*08b0*/  @P0 BRA P1, `(.L_x_560) ;  /* 0x0000000000200947 */ /* 0x000fea0000800000 */
[----:B------:R-:W-:Y:S01]  /*08c0*/  IMAD.MOV.U32 R6, RZ, RZ, R16 ;  /* 0x000000ffff067224 */ /* 0x000fe200078e0010 */
[----:B------:R-:W-:Y:S01]  /*08d0*/  MOV R2, 0x920 ;  /* 0x0000092000027802 */ /* 0x000fe20000000f00 */
[----:B------:R-:W-:Y:S02]  /*08e0*/  IMAD.MOV.U32 R7, RZ, RZ, R17 ;  /* 0x000000ffff077224 */ /* 0x000fe400078e0011 */
[----:B------:R-:W-:Y:S02]  /*08f0*/  IMAD.MOV.U32 R12, RZ, RZ, R10 ;  /* 0x000000ffff0c7224 */ /* 0x000fe400078e000a */
[----:B------:R-:W-:-:S07]  /*0900*/  IMAD.MOV.U32 R13, RZ, RZ, R11 ;  /* 0x000000ffff0d7224 */ /* 0x000fce00078e000b */
[----:B------:R-:W-:Y:S05]  /*0910*/  CALL.REL.NOINC `($__internal_6_$__cuda_sm20_div_rn_f64_full) ;  /* 0x0000000000747944 */ /* 0x000fea0003c00000 */
[----:B------:R-:W-:Y:S01]  /*0920*/  MOV R4, R6 ;  /* 0x0000000600047202 */ /* 0x000fe20000000f00 */
[----:B------:R-:W-:-:S07]  /*0930*/  IMAD.MOV.U32 R5, RZ, RZ, R7 ;  /* 0x000000ffff057224 */ /* 0x000fce00078e0007 */
.L_x_560:
[----:B------:R-:W-:Y:S05]  /*0940*/  BSYNC.RECONVERGENT B0 ;  /* 0x0000000000007941 */ /* 0x000fea0003800200 */
.L_x_559:
[----:B------:R-:W0:Y:S01]  /*0950*/  MUFU.RCP64H R3, R11 ;  /* 0x0000000b00037308 */ /* 0x000e220000001800 */
[----:B------:R-:W-:Y:S01]  /*0960*/  IMAD.MOV.U32 R2, RZ, RZ, 0x1 ;  /* 0x00000001ff027424 */ /* 0x000fe200078e00ff */
[----:B------:R-:W-:Y:S01]  /*0970*/  FSETP.GEU.AND P1, PT, |R9|, 6.5827683646048100446e-37, PT ;  /* 0x036000000900780b */ /* 0x000fe20003f2e200 */
[----:B------:R-:W-:Y:S04]  /*0980*/  BSSY.RECONVERGENT B0, `(.L_x_561) ;  /* 0x0000012000007945 */ /* 0x000fe80003800200 */
        /* <DEDUP_REMOVED lines=17> */
.L_x_562:
[----:B------:R-:W-:Y:S05]  /*0aa0*/  BSYNC.RECONVERGENT B0 ;  /* 0x0000000000007941 */ /* 0x000fea0003800200 */
.L_x_561:
[----:B------:R-:W0:Y:S02]  /*0ab0*/  LDC.64 R2, c[0x0][0x380] ;  /* 0x0000e000ff027b82 */ /* 0x000e240000000a00 */
[----:B0-----:R-:W-:-:S05]  /*0ac0*/  IMAD.WIDE R2, R0, 0x10, R2 ;  /* 0x0000001000027825 */ /* 0x001fca00078e0202 */
[----:B------:R-:W-:Y:S01]  /*0ad0*/  STG.E.128 desc[UR4][R2.64], R4 ;  /* 0x0000000402007986 */ /* 0x000fe2000c101d04 */
[----:B------:R-:W-:Y:S05]  /*0ae0*/  EXIT ;  /* 0x000000000000794d */ /* 0x000fea0003800000 */
        .weak           $__internal_6_$__cuda_sm20_div_rn_f64_full
        .type           $__internal_6_$__cuda_sm20_div_rn_f64_full,@function
        .size           $__internal_6_$__cuda_sm20_div_rn_f64_full,($__internal_7_$__cuda_sm20_dsqrt_rn_f64_mediumpath_v1 - $__internal_6_$__cuda_sm20_div_rn_f64_full)
$__internal_6_$__cuda_sm20_div_rn_f64_full:
[C---:B------:R-:W-:Y:S01]  /*0af0*/  FSETP.GEU.AND P0, PT, |R13|.reuse, 1.469367938527859385e-39, PT ;  /* 0x001000000d00780b */ /* 0x040fe20003f0e200 */
[----:B------:R-:W-:Y:S01]  /*0b00*/  IMAD.MOV.U32 R18, RZ, RZ, 0x1 ;  /* 0x00000001ff127424 */ /* 0x000fe200078e00ff */
[----:B------:R-:W-:Y:S01]  /*0b10*/  LOP3.LUT R14, R13, 0x800fffff, RZ, 0xc0, !PT ;  /* 0x800fffff0d0e7812 */ /* 0x000fe200078ec0ff */
[----:B------:R-:W-:Y:S01]  /*0b20*/  BSSY.RECONVERGENT B2, `(.L_x_563) ;  /* 0x0000054000027945 */ /* 0x000fe20003800200 */
[C---:B------:R-:W-:Y:S02]  /*0b30*/  FSETP.GEU.AND P2, PT, |R7|.reuse, 1.469367938527859385e-39, PT ;  /* 0x001000000700780b */ /* 0x040fe40003f4e200 */
[----:B------:R-:W-:Y:S01]  /*0b40*/  LOP3.LUT R15, R14, 0x3ff00000, RZ, 0xfc, !PT ;  /* 0x3ff000000e0f7812 */ /* 0x000fe200078efcff */
[----:B------:R-:W-:Y:S01]  /*0b50*/  IMAD.MOV.U32 R14, RZ, RZ, R12 ;  /* 0x000000ffff0e7224 */ /* 0x000fe200078e000c */
[----:B------:R-:W-:Y:S02]  /*0b60*/  LOP3.LUT R3, R7, 0x7ff00000, RZ, 0xc0, !PT ;  /* 0x7ff0000007037812 */ /* 0x000fe400078ec0ff */
[----:B------:R-:W-:-:S02]  /*0b70*/  MOV R26, 0x1ca00000 ;  /* 0x1ca00000001a7802 */ /* 0x000fc40000000f00 */
[----:B------:R-:W-:Y:S01]  /*0b80*/  LOP3.LUT R28, R13, 0x7ff00000, RZ, 0xc0, !PT ;  /* 0x7ff000000d1c7812 */ /* 0x000fe200078ec0ff */
[----:B------:R-:W-:-:S03]  /*0b90*/  @!P0 DMUL R14, R12, 8.98846567431157953865e+307 ;  /* 0x7fe000000c0e8828 */ /* 0x000fc60000000000 */
[----:B------:R-:W-:Y:S01]  /*0ba0*/  ISETP.GE.U32.AND P1, PT, R3, R28, PT ;  /* 0x0000001c0300720c */ /* 0x000fe20003f26070 */
[----:B------:R-:W-:Y:S01]  /*0bb0*/  @!P2 IMAD.MOV.U32 R24, RZ, RZ, RZ ;  /* 0x000000ffff18a224 */ /* 0x000fe200078e00ff */
[----:B------:R-:W-:Y:S01]  /*0bc0*/  @!P2 LOP3.LUT R20, R13, 0x7ff00000, RZ, 0xc0, !PT ;  /* 0x7ff000000d14a812 */ /* 0x000fe200078ec0ff */
[----:B------:R-:W0:Y:S03]  /*0bd0*/  MUFU.RCP64H R19, R15 ;  /* 0x0000000f00137308 */ /* 0x000e260000001800 */
[----:B------:R-:W-:Y:S02]  /*0be0*/  @!P2 ISETP.GE.U32.AND P3, PT, R3, R20, PT ;  /* 0x000000140300a20c */ /* 0x000fe40003f66070 */
[----:B------:R-:W-:Y:S02]  /*0bf0*/  @!P0 LOP3.LUT R28, R15, 0x7ff00000, RZ, 0xc0, !PT ;  /* 0x7ff000000f1c8812 */ /* 0x000fe400078ec0ff */
[----:B------:R-:W-:Y:S01]  /*0c00*/  @!P2 SEL R21, R26, 0x63400000, !P3 ;  /* 0x634000001a15a807 */ /* 0x000fe20005800000 */
[----:B0-----:R-:W-:-:S08]  /*0c10*/  DFMA R22, R18, -R14, 1 ;  /* 0x3ff000001216742b */ /* 0x001fd0000000080e */
[----:B------:R-:W-:-:S08]  /*0c20*/  DFMA R22, R22, R22, R22 ;  /* 0x000000161616722b */ /* 0x000fd00000000016 */
[----:B------:R-:W-:Y:S01]  /*0c30*/  DFMA R22, R18, R22, R18 ;  /* 0x000000161216722b */ /* 0x000fe20000000012 */
[--C-:B------:R-:W-:Y:S02]  /*0c40*/  @!P2 LOP3.LUT R18, R21, 0x80000000, R7.reuse, 0xf8, !PT ;  /* 0x800000001512a812 */ /* 0x100fe400078ef807 */
[----:B------:R-:W-:Y:S02]  /*0c50*/  SEL R19, R26, 0x63400000, !P1 ;  /* 0x634000001a137807 */ /* 0x000fe40004800000 */
[----:B------:R-:W-:Y:S01]  /*0c60*/  @!P2 LOP3.LUT R25, R18, 0x100000, RZ, 0xfc, !PT ;  /* 0x001000001219a812 */ /* 0x000fe200078efcff */
[----:B------:R-:W-:Y:S02]  /*0c70*/  IMAD.MOV.U32 R18, RZ, RZ, R6 ;  /* 0x000000ffff127224 */ /* 0x000fe400078e0006 */
[----:B------:R-:W-:Y:S01]  /*0c80*/  DFMA R20, R22, -R14, 1 ;  /* 0x3ff000001614742b */ /* 0x000fe2000000080e */
[----:B------:R-:W-:-:S06]  /*0c90*/  LOP3.LUT R19, R19, 0x800fffff, R7, 0xf8, !PT ;  /* 0x800fffff13137812 */ /* 0x000fcc00078ef807 */
[----:B------:R-:W-:Y:S02]  /*0ca0*/  @!P2 DFMA R18, R18, 2, -R24 ;  /* 0x400000001212a82b */ /* 0x000fe40000000818 */
[----:B------:R-:W-:-:S08]  /*0cb0*/  DFMA R20, R22, R20, R22 ;  /* 0x000000141614722b */ /* 0x000fd00000000016 */
[----:B------:R-:W-:-:S08]  /*0cc0*/  DMUL R22, R20, R18 ;  /* 0x0000001214167228 */ /* 0x000fd00000000000 */
[----:B------:R-:W-:-:S08]  /*0cd0*/  DFMA R24, R22, -R14, R18 ;  /* 0x8000000e1618722b */ /* 0x000fd00000000012 */
[----:B------:R-:W-:Y:S01]  /*0ce0*/  DFMA R24, R20, R24, R22 ;  /* 0x000000181418722b */ /* 0x000fe20000000016 */
[----:B------:R-:W-:Y:S01]  /*0cf0*/  IMAD.MOV.U32 R20, RZ, RZ, R3 ;  /* 0x000000ffff147224 */ /* 0x000fe200078e0003 */
[----:B------:R-:W-:-:S05]  /*0d00*/  @!P2 LOP3.LUT R20, R19, 0x7ff00000, RZ, 0xc0, !PT ;  /* 0x7ff000001314a812 */ /* 0x000fca00078ec0ff */
[----:B------:R-:W-:-:S05]  /*0d10*/  VIADD R21, R20, 0xffffffff ;  /* 0xffffffff14157836 */ /* 0x000fca0000000000 */
[----:B------:R-:W-:Y:S01]  /*0d20*/  ISETP.GT.U32.AND P0, PT, R21, 0x7feffffe, PT ;  /* 0x7feffffe1500780c */ /* 0x000fe20003f04070 */
[----:B------:R-:W-:-:S05]  /*0d30*/  VIADD R21, R28, 0xffffffff ;  /* 0xffffffff1c157836 */ /* 0x000fca0000000000 */
[----:B------:R-:W-:-:S13]  /*0d40*/  ISETP.GT.U32.OR P0, PT, R21, 0x7feffffe, P0 ;  /* 0x7feffffe1500780c */ /* 0x000fda0000704470 */
[----:B------:R-:W-:Y:S05]  /*0d50*/  @P0 BRA `(.L_x_564) ;  /* 0x00000000006c0947 */ /* 0x000fea0003800000 */
[----:B------:R-:W-:-:S04]  /*0d60*/  LOP3.LUT R20, R13, 0x7ff00000, RZ, 0xc0, !PT ;  /* 0x7ff000000d147812 */ /* 0x000fc800078ec0ff */
[CC--:B------:R-:W-:Y:S02]  /*0d70*/  VIADDMNMX R6, R3.reuse, -R20.reuse, 0xb9600000, !PT ;  /* 0xb960000003067446 */ /* 0x0c0fe40007800914 */
[----:B------:R-:W-:Y:S02]  /*0d80*/  ISETP.GE.U32.AND P0, PT, R3, R20, PT ;  /* 0x000000140300720c */ /* 0x000fe40003f06070 */
[----:B------:R-:W-:Y:S01]  /*0d90*/  VIMNMX R3, PT, PT, R6, 0x46a00000, PT ;  /* 0x46a0000006037848 */ /* 0x000fe20003fe0100 */
[----:B------:R-:W-:Y:S01]  /*0da0*/  IMAD.MOV.U32 R6, RZ, RZ, RZ ;  /* 0x000000ffff067224 */ /* 0x000fe200078e00ff */
[----:B------:R-:W-:-:S05]  /*0db0*/  SEL R26, R26, 0x63400000, !P0 ;  /* 0x634000001a1a7807 */ /* 0x000fca0004000000 */
[----:B------:R-:W-:-:S04]  /*0dc0*/  IMAD.IADD R3, R3, 0x1, -R26 ;  /* 0x0000000103037824 */ /* 0x000fc800078e0a1a */
[----:B------:R-:W-:-:S06]  /*0dd0*/  VIADD R7, R3, 0x7fe00000 ;  /* 0x7fe0000003077836 */ /* 0x000fcc0000000000 */
[----:B------:R-:W-:-:S10]  /*0de0*/  DMUL R22, R24, R6 ;  /* 0x0000000618167228 */ /* 0x000fd40000000000 */
[----:B------:R-:W-:-:S13]  /*0df0*/  FSETP.GTU.AND P0, PT, |R23|, 1.469367938527859385e-39, PT ;  /* 0x001000001700780b */ /* 0x000fda0003f0c200 */
[----:B------:R-:W-:Y:S05]  /*0e00*/  @P0 BRA `(.L_x_565) ;  /* 0x0000000000940947 */ /* 0x000fea0003800000 */
[----:B------:R-:W-:-:S06]  /*0e10*/  DFMA R14, R24, -R14, R18 ;  /* 0x8000000e180e722b */ /* 0x000fcc0000000012 */
[----:B------:R-:W-:-:S04]  /*0e20*/  MOV R14, RZ ;  /* 0x000000ff000e7202 */ /* 0x000fc80000000f00 */
[C---:B------:R-:W-:Y:S02]  /*0e30*/  FSETP.NEU.AND P0, PT, R15.reuse, RZ, PT ;  /* 0x000000ff0f00720b */ /* 0x040fe40003f0d000 */
[----:B------:R-:W-:-:S04]  /*0e40*/  LOP3.LUT R13, R15, 0x80000000, R13, 0x48, !PT ;  /* 0x800000000f0d7812 */ /* 0x000fc800078e480d */
[----:B------:R-:W-:-:S07]  /*0e50*/  LOP3.LUT R15, R13, R7, RZ, 0xfc, !PT ;  /* 0x000000070d0f7212 */ /* 0x000fce00078efcff */
[----:B------:R-:W-:Y:S05]  /*0e60*/  @!P0 BRA `(.L_x_565) ;  /* 0x00000000007c8947 */ /* 0x000fea0003800000 */
[----:B------:R-:W-:Y:S01]  /*0e70*/  IMAD.MOV R7, RZ, RZ, -R3 ;  /* 0x000000ffff077224 */ /* 0x000fe200078e0a03 */
[----:B------:R-:W-:Y:S01]  /*0e80*/  DMUL.RP R14, R24, R14 ;  /* 0x0000000e180e7228 */ /* 0x000fe20000008000 */
[----:B------:R-:W-:Y:S01]  /*0e90*/  IMAD.MOV.U32 R6, RZ, RZ, RZ ;  /* 0x000000ffff067224 */ /* 0x000fe200078e00ff */
[----:B------:R-:W-:-:S05]  /*0ea0*/  IADD3 R3, PT, PT, -R3, -0x43300000, RZ ;  /* 0xbcd0000003037810 */ /* 0x000fca0007ffe1ff */
[----:B------:R-:W-:-:S03]  /*0eb0*/  DFMA R6, R22, -R6, R24 ;  /* 0x800000061606722b */ /* 0x000fc60000000018 */
[----:B------:R-:W-:-:S07]  /*0ec0*/  LOP3.LUT R13, R15, R13, RZ, 0x3c, !PT ;  /* 0x0000000d0f0d7212 */ /* 0x000fce00078e3cff */
[----:B------:R-:W-:-:S04]  /*0ed0*/  FSETP.NEU.AND P0, PT, |R7|, R3, PT ;  /* 0x000000030700720b */ /* 0x000fc80003f0d200 */
[----:B------:R-:W-:Y:S02]  /*0ee0*/  FSEL R22, R14, R22, !P0 ;  /* 0x000000160e167208 */ /* 0x000fe40004000000 */
[----:B------:R-:W-:Y:S01]  /*0ef0*/  FSEL R23, R13, R23, !P0 ;  /* 0x000000170d177208 */ /* 0x000fe20004000000 */
[----:B------:R-:W-:Y:S06]  /*0f00*/  BRA `(.L_x_565) ;  /* 0x0000000000547947 */ /* 0x000fec0003800000 */
.L_x_564:
[----:B------:R-:W-:-:S14]  /*0f10*/  DSETP.NAN.AND P0, PT, R6, R6, PT ;  /* 0x000000060600722a */ /* 0x000fdc0003f08000 */
[----:B------:R-:W-:Y:S05]  /*0f20*/  @P0 BRA `(.L_x_566) ;  /* 0x0000000000440947 */ /* 0x000fea0003800000 */
[----:B------:R-:W-:-:S14]  /*0f30*/  DSETP.NAN.AND P0, PT, R12, R12, PT ;  /* 0x0000000c0c00722a */ /* 0x000fdc0003f08000 */
[----:B------:R-:W-:Y:S05]  /*0f40*/  @P0 BRA `(.L_x_567) ;  /* 0x0000000000300947 */ /* 0x000fea0003800000 */
[----:B------:R-:W-:Y:S01]  /*0f50*/  ISETP.NE.AND P0, PT, R20, R28, PT ;  /* 0x0000001c1400720c */ /* 0x000fe20003f05270 */
[----:B------:R-:W-:Y:S02]  /*0f60*/  IMAD.MOV.U32 R22, RZ, RZ, 0x0 ;  /* 0x00000000ff167424 */ /* 0x000fe400078e00ff */
[----:B------:R-:W-:-:S10]  /*0f70*/  IMAD.MOV.U32 R23, RZ, RZ, -0x80000 ;  /* 0xfff80000ff177424 */ /* 0x000fd400078e00ff */
[----:B------:R-:W-:Y:S05]  /*0f80*/  @!P0 BRA `(.L_x_565) ;  /* 0x0000000000348947 */ /* 0x000fea0003800000 */
[----:B------:R-:W-:Y:S02]  /*0f90*/  ISETP.NE.AND P0, PT, R20, 0x7ff00000, PT ;  /* 0x7ff000001400780c */ /* 0x000fe40003f05270 */
[----:B------:R-:W-:Y:S02]  /*0fa0*/  LOP3.LUT R23, R7, 0x80000000, R13, 0x48, !PT ;  /* 0x8000000007177812 */ /* 0x000fe400078e480d */
[----:B------:R-:W-:-:S13]  /*0fb0*/  ISETP.EQ.OR P0, PT, R28, RZ, !P0 ;  /* 0x000000ff1c00720c */ /* 0x000fda0004702670 */
[----:B------:R-:W-:Y:S01]  /*0fc0*/  @P0 LOP3.LUT R3, R23, 0x7ff00000, RZ, 0xfc, !PT ;  /* 0x7ff0000017030812 */ /* 0x000fe200078efcff */
[----:B------:R-:W-:Y:S02]  /*0fd0*/  @!P0 IMAD.MOV.U32 R22, RZ, RZ, RZ ;  /* 0x000000ffff168224 */ /* 0x000fe400078e00ff */
[----:B------:R-:W-:Y:S02]  /*0fe0*/  @P0 IMAD.MOV.U32 R22, RZ, RZ, RZ ;  /* 0x000000ffff160224 */ /* 0x000fe400078e00ff */
[----:B------:R-:W-:Y:S01]  /*0ff0*/  @P0 IMAD.MOV.U32 R23, RZ, RZ, R3 ;  /* 0x000000ffff170224 */ /* 0x000fe200078e0003 */
[----:B------:R-:W-:Y:S06]  /*1000*/  BRA `(.L_x_565) ;  /* 0x0000000000147947 */ /* 0x000fec0003800000 */
.L_x_567:
[----:B------:R-:W-:Y:S01]  /*1010*/  LOP3.LUT R23, R13, 0x80000, RZ, 0xfc, !PT ;  /* 0x000800000d177812 */ /* 0x000fe200078efcff */
[----:B------:R-:W-:Y:S01]  /*1020*/  IMAD.MOV.U32 R22, RZ, RZ, R12 ;  /* 0x000000ffff167224 */ /* 0x000fe200078e000c */
[----:B------:R-:W-:Y:S06]  /*1030*/  BRA `(.L_x_565) ;  /* 0x0000000000087947 */ /* 0x000fec0003800000 */
.L_x_566:
[----:B------:R-:W-:Y:S02]  /*1040*/  LOP3.LUT R23, R7, 0x80000, RZ, 0xfc, !PT ;  /* 0x0008000007177812 */ /* 0x000fe400078efcff */
[----:B------:R-:W-:-:S07]  /*1050*/  MOV R22, R6 ;  /* 0x0000000600167202 */ /* 0x000fce0000000f00 */
.L_x_565:
[----:B------:R-:W-:Y:S05]  /*1060*/  BSYNC.RECONVERGENT B2 ;  /* 0x0000000000027941 */ /* 0x000fea0003800200 */
.L_x_563:
[----:B------:R-:W-:Y:S02]  /*1070*/  IMAD.MOV.U32 R3, RZ, RZ, 0x0 ;  /* 0x00000000ff037424 */ /* 0x000fe400078e00ff */
[----:B------:R-:W-:Y:S02]  /*1080*/  IMAD.MOV.U32 R6, RZ, RZ, R22 ;  /* 0x000000ffff067224 */ /* 0x000fe400078e0016 */
[----:B------:R-:W-:Y:S01]  /*1090*/  IMAD.MOV.U32 R7, RZ, RZ, R23 ;  /* 0x000000ffff077224 */ /* 0x000fe200078e0017 */
[----:B------:R-:W-:Y:S06]  /*10a0*/  RET.REL.NODEC R2 `(elt_prod_conj_v3) ;  /* 0xffffffec02d47950 */ /* 0x000fec0003c3ffff */
        .weak           $__internal_7_$__cuda_sm20_dsqrt_rn_f64_mediumpath_v1
        .type           $__internal_7_$__cuda_sm20_dsqrt_rn_f64_mediumpath_v1,@function
        .size           $__internal_7_$__cuda_sm20_dsqrt_rn_f64_mediumpath_v1,(.L_x_614 - $__internal_7_$__cuda_sm20_dsqrt_rn_f64_mediumpath_v1)
$__internal_7_$__cuda_sm20_dsqrt_rn_f64_mediumpath_v1:
[----:B------:R-:W-:Y:S01]  /*10b0*/  ISETP.GE.U32.AND P0, PT, R12, -0x3400000, PT ;  /* 0xfcc000000c00780c */ /* 0x000fe20003f06070 */
[----:B------:R-:W-:Y:S01]  /*10c0*/  BSSY.RECONVERGENT B2, `(.L_x_568) ;  /* 0x0000024000027945 */ /* 0x000fe20003800200 */
[----:B------:R-:W-:-:S11]  /*10d0*/  IMAD.MOV.U32 R12, RZ, RZ, R20 ;  /* 0x000000ffff0c7224 */ /* 0x000fd600078e0014 */
[----:B------:R-:W-:Y:S05]  /*10e0*/  @!P0 BRA `(.L_x_569) ;  /* 0x0000000000208947 */ /* 0x000fea0003800000 */
[----:B------:R-:W-:-:S10]  /*10f0*/  DFMA.RM R6, R6, R2, R14 ;  /* 0x000000020606722b */ /* 0x000fd4000000400e */
[----:B------:R-:W-:-:S05]  /*1100*/  IADD3 R2, P0, PT, R6, 0x1, RZ ;  /* 0x0000000106027810 */ /* 0x000fca0007f1e0ff */
[----:B------:R-:W-:-:S06]  /*1110*/  IMAD.X R3, RZ, RZ, R7, P0 ;  /* 0x000000ffff037224 */ /* 0x000fcc00000e0607 */
[----:B------:R-:W-:-:S08]  /*1120*/  DFMA.RP R12, -R6, R2, R12 ;  /* 0x00000002060c722b */ /* 0x000fd0000000810c */
[----:B------:R-:W-:-:S06]  /*1130*/  DSETP.GT.AND P0, PT, R12, RZ, PT ;  /* 0x000000ff0c00722a */ /* 0x000fcc0003f04000 */
[----:B------:R-:W-:Y:S02]  /*1140*/  FSEL R2, R2, R6, P0 ;  /* 0x0000000602027208 */ /* 0x000fe40000000000 */
[----:B------:R-:W-:Y:S01]  /*1150*/  FSEL R3, R3, R7, P0 ;  /* 0x0000000703037208 */ /* 0x000fe20000000000 */
[----:B------:R-:W-:Y:S06]  /*1160*/  BRA `(.L_x_570) ;  /* 0x0000000000647947 */ /* 0x000fec0003800000 */
.L_x_569:
[----:B------:R-:W-:-:S14]  /*1170*/  DSETP.NE.AND P0, PT, R12, RZ, PT ;  /* 0x000000ff0c00722a */ /* 0x000fdc0003f05000 */
[----:B------:R-:W-:Y:S05]  /*1180*/  @!P0 BRA `(.L_x_571) ;  /* 0x0000000000588947 */ /* 0x000fea0003800000 */
[----:B------:R-:W-:-:S13]  /*1190*/  ISETP.GE.AND P0, PT, R13, RZ, PT ;  /* 0x000000ff0d00720c */ /* 0x000fda0003f06270 */
[----:B------:R-:W-:Y:S02]  /*11a0*/  @!P0 IMAD.MOV.U32 R2, RZ, RZ, 0x0 ;  /* 0x00000000ff028424 */ /* 0x000fe400078e00ff */
[----:B------:R-:W-:Y:S01]  /*11b0*/  @!P0 IMAD.MOV.U32 R3, RZ, RZ, -0x80000 ;  /* 0xfff80000ff038424 */ /* 0x000fe200078e00ff */
[----:B------:R-:W-:Y:S06]  /*11c0*/  @!P0 BRA `(.L_x_570) ;  /* 0x00000000004c8947 */ /* 0x000fec0003800000 */
[----:B------:R-:W-:-:S13]  /*11d0*/  ISETP.GT.AND P0, PT, R13, 0x7fefffff, PT ;  /* 0x7fefffff0d00780c */ /* 0x000fda0003f04270 */
[----:B------:R-:W-:Y:S05]  /*11e0*/  @P0 BRA `(.L_x_571) ;  /* 0x0000000000400947 */ /* 0x000fea0003800000 */
[----:B------:R-:W-:Y:S01]  /*11f0*/  DMUL R12, R12, 8.11296384146066816958e+31 ;  /* 0x469000000c0c7828 */ /* 0x000fe20000000000 */
[----:B------:R-:W-:Y:S01]  /*1200*/  IMAD.MOV.U32 R2, RZ, RZ, RZ ;  /* 0x000000ffff027224 */ /* 0x000fe200078e00ff */
[----:B------:R-:W-:Y:S01]  /*1210*/  MOV R14, 0x0 ;  /* 0x00000000000e7802 */ /* 0x000fe20000000f00 */
[----:B------:R-:W-:-:S03]  /*1220*/  IMAD.MOV.U32 R15, RZ, RZ, 0x3fd80000 ;  /* 0x3fd80000ff0f7424 */ /* 0x000fc600078e00ff */
[----:B------:R-:W0:Y:S02]  /*1230*/  MUFU.RSQ64H R3, R13 ;  /* 0x0000000d00037308 */ /* 0x000e240000001c00 */
[----:B0-----:R-:W-:-:S08]  /*1240*/  DMUL R6, R2, R2 ;  /* 0x0000000202067228 */ /* 0x001fd00000000000 */
[----:B------:R-:W-:-:S08]  /*1250*/  DFMA R6, R12, -R6, 1 ;  /* 0x3ff000000c06742b */ /* 0x000fd00000000806 */
[----:B------:R-:W-:Y:S02]  /*1260*/  DFMA R14, R6, R14, 0.5 ;  /* 0x3fe00000060e742b */ /* 0x000fe4000000000e */
[----:B------:R-:W-:-:S08]  /*1270*/  DMUL R6, R2, R6 ;  /* 0x0000000602067228 */ /* 0x000fd00000000000 */
[----:B------:R-:W-:-:S08]  /*1280*/  DFMA R6, R14, R6, R2 ;  /* 0x000000060e06722b */ /* 0x000fd00000000002 */
[----:B------:R-:W-:Y:S02]  /*1290*/  DMUL R2, R12, R6 ;  /* 0x000000060c027228 */ /* 0x000fe40000000000 */
[----:B------:R-:W-:-:S06]  /*12a0*/  VIADD R7, R7, 0xfff00000 ;  /* 0xfff0000007077836 */ /* 0x000fcc0000000000 */
[----:B------:R-:W-:-:S08]  /*12b0*/  DFMA R14, R2, -R2, R12 ;  /* 0x80000002020e722b */ /* 0x000fd0000000000c */
[----:B------:R-:W-:-:S10]  /*12c0*/  DFMA R2, R6, R14, R2 ;  /* 0x0000000e0602722b */ /* 0x000fd40000000002 */
[----:B------:R-:W-:Y:S01]  /*12d0*/  VIADD R3, R3, 0xfcb00000 ;  /* 0xfcb0000003037836 */ /* 0x000fe20000000000 */
[----:B------:R-:W-:Y:S06]  /*12e0*/  BRA `(.L_x_570) ;  /* 0x0000000000047947 */ /* 0x000fec0003800000 */
.L_x_571:
[----:B------:R-:W-:-:S11]  /*12f0*/  DADD R2, R12, R12 ;  /* 0x000000000c027229 */ /* 0x000fd6000000000c */
.L_x_570:
[----:B------:R-:W-:Y:S05]  /*1300*/  BSYNC.RECONVERGENT B2 ;  /* 0x0000000000027941 */ /* 0x000fea0003800200 */
.L_x_568:
[----:B------:R-:W-:Y:S02]  /*1310*/  IMAD.MOV.U32 R19, RZ, RZ, 0x0 ;  /* 0x00000000ff137424 */ /* 0x000fe400078e00ff */
[----:B------:R-:W-:Y:S02]  /*1320*/  IMAD.MOV.U32 R20, RZ, RZ, R2 ;  /* 0x000000ffff147224 */ /* 0x000fe400078e0002 */
[----:B------:R-:W-:Y:S01]  /*1330*/  IMAD.MOV.U32 R21, RZ, RZ, R3 ;  /* 0x000000ffff157224 */ /* 0x000fe200078e0003 */
[----:B------:R-:W-:Y:S06]  /*1340*/  RET.REL.NODEC R18 `(elt_prod_conj_v3) ;  /* 0xffffffec122c7950 */ /* 0x000fec0003c3ffff */
.L_x_572:
        /* <DEDUP_REMOVED lines=11> */
.L_x_614:


//--------------------- .text.elt_prod_conj_v2    --------------------------
	.section	.text.elt_prod_conj_v2,"ax",@progbits
	.align	128
        .global         elt_prod_conj_v2
        .type           elt_prod_conj_v2,@function
        .size           elt_prod_conj_v2,(.L_x_616 - elt_prod_conj_v2)
        .other          elt_prod_conj_v2,@"STO_CUDA_ENTRY STV_DEFAULT"
elt_prod_conj_v2:
.text.elt_prod_conj_v2:
        /* <DEDUP_REMOVED lines=12> */
[----:B--2---:R-:W-:-:S06]  /*00c0*/  IMAD.WIDE R8, R0, 0x10, R8 ;  /* 0x0000001000087825 */ /* 0x004fcc00078e0208 */
[----:B------:R-:W3:Y:S01]  /*00d0*/  LDG.E.128 R8, desc[UR6][R8.64] ;  /* 0x0000000608087981 */ /* 0x000ee2000c1e1d00 */
[----:B------:R-:W0:Y:S01]  /*00e0*/  S2UR UR5, SR_CgaCtaId ;  /* 0x00000000000579c3 */ /* 0x000e220000008800 */
[----:B------:R-:W-:Y:S02]  /*00f0*/  UMOV UR4, 0x400 ;  /* 0x0000040000047882 */ /* 0x000fe40000000000 */
[----:B0-----:R-:W-:Y:S01]  /*0100*/  ULEA UR4, UR5, UR4, 0x18 ;  /* 0x0000000405047291 */ /* 0x001fe2000f8ec0ff */
[----:B------:R-:W-:Y:S02]  /*0110*/  IMAD.MOV.U32 R18, RZ, RZ, 0x0 ;  /* 0x00000000ff127424 */ /* 0x000fe400078e00ff */
[----:B------:R-:W-:Y:S01]  /*0120*/  IMAD.MOV.U32 R19, RZ, RZ, 0x3fd80000 ;  /* 0x3fd80000ff137424 */ /* 0x000fe200078e00ff */
[----:B------:R-:W-:Y:S01]  /*0130*/  BSSY.RECONVERGENT B0, `(.L_x_573) ;  /* 0x000001d000007945 */ /* 0x000fe20003800200 */
[-C--:B---3--:R-:W-:Y:S02]  /*0140*/  DMUL R2, R6, R10.reuse ;  /* 0x0000000a06027228 */ /* 0x088fe40000000000 */
[----:B------:R-:W-:-:S06]  /*0150*/  DMUL R14, R4, R10 ;  /* 0x0000000a040e7228 */ /* 0x000fcc0000000000 */
[-C--:B------:R-:W-:Y:S02]  /*0160*/  DFMA R12, R4, R8.reuse, R2 ;  /* 0x00000008040c722b */ /* 0x080fe40000000002 */
[----:B------:R-:W-:Y:S01]  /*0170*/  DFMA R14, R6, R8, -R14 ;  /* 0x00000008060e722b */ /* 0x000fe2000000080e */
[----:B------:R-:W-:-:S06]  /*0180*/  LEA R6, R16, UR4, 0x4 ;  /* 0x0000000410067c11 */ /* 0x000fcc000f8e20ff */
[----:B------:R-:W-:Y:S01]  /*0190*/  STS.128 [R6], R12 ;  /* 0x0000000c06007388 */ /* 0x000fe20000000c00 */
[----:B------:R-:W-:Y:S06]  /*01a0*/  BAR.SYNC.DEFER_BLOCKING 0x0 ;  /* 0x0000000000007b1d */ /* 0x000fec0000010000 */
[----:B------:R-:W0:Y:S02]  /*01b0*/  LDS.128 R8, [R6] ;  /* 0x0000000006087984 */ /* 0x000e240000000c00 */
[----:B0-----:R-:W-:-:S08]  /*01c0*/  DMUL R2, R10, R10 ;  /* 0x0000000a0a027228 */ /* 0x001fd00000000000 */
        /* <DEDUP_REMOVED lines=15> */
[----:B------:R-:W-:-:S07]  /*02c0*/  MOV R12, 0x2e0 ;  /* 0x000002e0000c7802 */ /* 0x000fce0000000f00 */
[----:B------:R-:W-:Y:S05]  /*02d0*/  CALL.REL.NOINC `($__internal_9_$__cuda_sm20_dsqrt_rn_f64_mediumpath_v1) ;  /* 0x00000008006c7944 */ /* 0x000fea0003c00000 */
[----:B------:R-:W-:Y:S02]  /*02e0*/  IMAD.MOV.U32 R12, RZ, RZ, R14 ;  /* 0x000000ffff0c7224 */ /* 0x000fe400078e000e */
[----:B------:R-:W-:-:S07]  /*02f0*/  IMAD.MOV.U32 R13, RZ, RZ, R15 ;  /* 0x000000ffff0d7224 */ /* 0x000fce00078e000f */
.L_x_574:
[----:B------:R-:W-:Y:S05]  /*0300*/  BSYNC.RECONVERGENT B0 ;  /* 0x0000000000007941 */ /* 0x000fea0003800200 */
.L_x_573:
[----:B------:R-:W-:Y:S01]  /*0310*/  DSETP.GT.AND P0, PT, R2, RZ, PT ;  /* 0x000000ff0200722a */ /* 0x000fe20003f04000 */
[----:B------:R-:W-:Y:S01]  /*0320*/  IMAD.MOV.U32 R4, RZ, RZ, 0x1 ;  /* 0x00000001ff047424 */ /* 0x000fe200078e00ff */
[----:B------:R-:W-:Y:S01]  /*0330*/  MOV R2, R12 ;  /* 0x0000000c00027202 */ /* 0x000fe20000000f00 */
[----:B------:R-:W-:Y:S01]  /*0340*/  IMAD.MOV.U32 R3, RZ, RZ, R13 ;  /* 0x000000ffff037224 */ /* 0x000fe200078e000d */
[----:B------:R-:W-:Y:S10]  /*0350*/  BSSY.RECONVERGENT B0, `(.L_x_575) ;  /* 0x000001d000007945 */ /* 0x000ff40003800200 */
[----:B------:R-:W-:Y:S01]  /*0360*/  @!P0 IMAD.MOV.U32 R3, RZ, RZ, 0x3cb00000 ;  /* 0x3cb00000ff038424 */ /* 0x000fe200078e00ff */
[----:B------:R-:W-:Y:S01]  /*0370*/  @!P0 MOV R17, 0x3cb00000 ;  /* 0x3cb0000000118802 */ /* 0x000fe20000000f00 */
[----:B------:R-:W-:-:S02]  /*0380*/  @!P0 IMAD.MOV.U32 R2, RZ, RZ, 0x0 ;  /* 0x00000000ff028424 */ /* 0x000fc400078e00ff */
[----:B------:R-:W0:Y:S01]  /*0390*/  MUFU.RCP64H R5, R3 ;  /* 0x0000000300057308 */ /* 0x000e220000001800 */
[----:B------:R-:W-:Y:S02]  /*03a0*/  @!P0 IMAD.MOV.U32 R8, RZ, RZ, 0x0 ;  /* 0x00000000ff088424 */ /* 0x000fe400078e00ff */
[----:B------:R-:W-:Y:S02]  /*03b0*/  @!P0 IMAD.MOV.U32 R9, RZ, RZ, 0x3cb00000 ;  /* 0x3cb00000ff098424 */ /* 0x000fe400078e00ff */
[----:B------:R-:W-:-:S03]  /*03c0*/  @!P0 IMAD.MOV.U32 R16, RZ, RZ, 0x0 ;  /* 0x00000000ff108424 */ /* 0x000fc600078e00ff */
[----:B------:R-:W-:Y:S02]  /*03d0*/  FSETP.GEU.AND P1, PT, |R9|, 6.5827683646048100446e-37, PT ;  /* 0x036000000900780b */ /* 0x000fe40003f2e200 */
[----:B------:R1:W-:Y:S01]  /*03e0*/  @!P0 STS.64 [R6], R16 ;  /* 0x0000001006008388 */ /* 0x0003e20000000a00 */
[----:B0-----:R-:W-:-:S08]  /*03f0*/  DFMA R12, R4, -R2, 1 ;  /* 0x3ff00000040c742b */ /* 0x001fd00000000802 */
[----:B------:R-:W-:-:S08]  /*0400*/  DFMA R12, R12, R12, R12 ;  /* 0x0000000c0c0c722b */ /* 0x000fd0000000000c */
[----:B------:R-:W-:-:S08]  /*0410*/  DFMA R12, R4, R12, R4 ;  /* 0x0000000c040c722b */ /* 0x000fd00000000004 */
[----:B------:R-:W-:-:S08]  /*0420*/  DFMA R4, R12, -R2, 1 ;  /* 0x3ff000000c04742b */ /* 0x000fd00000000802 */
[----:B------:R-:W-:-:S08]  /*0430*/  DFMA R4, R12, R4, R12 ;  /* 0x000000040c04722b */ /* 0x000fd0000000000c */
[----:B------:R-:W-:-:S08]  /*0440*/  DMUL R12, R4, R8 ;  /* 0x00000008040c7228 */ /* 0x000fd00000000000 */
[----:B------:R-:W-:-:S08]  /*0450*/  DFMA R14, R12, -R2, R8 ;  /* 0x800000020c0e722b */ /* 0x000fd00000000008 */
[----:B------:R-:W-:-:S10]  /*0460*/  DFMA R4, R4, R14, R12 ;  /* 0x0000000e0404722b */ /* 0x000fd4000000000c */
[----:B------:R-:W-:-:S05]  /*0470*/  FFMA R7, RZ, R3, R5 ;  /* 0x00000003ff077223 */ /* 0x000fca0000000005 */
[----:B------:R-:W-:-:S13]  /*0480*/  FSETP.GT.AND P0, PT, |R7|, 1.469367938527859385e-39, PT ;  /* 0x001000000700780b */ /* 0x000fda0003f04200 */
[----:B-1----:R-:W-:Y:S05]  /*0490*/  @P0 BRA P1, `(.L_x_576) ;  /* 0x0000000000200947 */ /* 0x002fea0000800000 */
[----:B------:R-:W-:Y:S01]  /*04a0*/  IMAD.MOV.U32 R12, RZ, RZ, R8 ;  /* 0x000000ffff0c7224 */ /* 0x000fe200078e0008 */
[----:B------:R-:W-:Y:S01]  /*04b0*/  MOV R16, 0x500 ;  /* 0x0000050000107802 */ /* 0x000fe20000000f00 */
[----:B------:R-:W-:Y:S02]  /*04c0*/  IMAD.MOV.U32 R13, RZ, RZ, R9 ;  /* 0x000000ffff0d7224 */ /* 0x000fe400078e0009 */
[----:B------:R-:W-:Y:S02]  /*04d0*/  IMAD.MOV.U32 R8, RZ, RZ, R2 ;  /* 0x000000ffff087224 */ /* 0x000fe400078e0002 */
[----:B------:R-:W-:-:S07]  /*04e0*/  IMAD.MOV.U32 R9, RZ, RZ, R3 ;  /* 0x000000ffff097224 */ /* 0x000fce00078e0003 */
[----:B------:R-:W-:Y:S05]  /*04f0*/  CALL.REL.NOINC `($__internal_8_$__cuda_sm20_div_rn_f64_full) ;  /* 0x0000000000747944 */ /* 0x000fea0003c00000 */
[----:B------:R-:W-:Y:S02]  /*0500*/  IMAD.MOV.U32 R4, RZ, RZ, R6 ;  /* 0x000000ffff047224 */ /* 0x000fe400078e0006 */
[----:B------:R-:W-:-:S07]  /*0510*/  IMAD.MOV.U32 R5, RZ, RZ, R7 ;  /* 0x000000ffff057224 */ /* 0x000fce00078e0007 */
.L_x_576:
[----:B------:R-:W-:Y:S05]  /*0520*/  BSYNC.RECONVERGENT B0 ;  /* 0x0000000000007941 */ /* 0x000fea0003800200 */
.L_x_575:
[----:B------:R-:W0:Y:S01]  /*0530*/  MUFU.RCP64H R7, R3 ;  /* 0x0000000300077308 */ /* 0x000e220000001800 */
[----:B------:R-:W-:Y:S01]  /*0540*/  MOV R6, 0x1 ;  /* 0x0000000100067802 */ /* 0x000fe20000000f00 */
[----:B------:R-:W-:Y:S01]  /*0550*/  BSSY.RECONVERGENT B0, `(.L_x_577) ;  /* 0x0000013000007945 */ /* 0x000fe20003800200 */
[----:B------:R-:W-:-:S04]  /*0560*/  FSETP.GEU.AND P1, PT, |R11|, 6.5827683646048100446e-37, PT ;  /* 0x036000000b00780b */ /* 0x000fc80003f2e200 */
        /* <DEDUP_REMOVED lines=16> */
[----:B------:R-:W-:Y:S05]  /*0670*/  CALL.REL.NOINC `($__internal_8_$__cuda_sm20_div_rn_f64_full) ;  /* 0x0000000000147944 */ /* 0x000fea0003c00000 */
.L_x_578:
[----:B------:R-:W-:Y:S05]  /*0680*/  BSYNC.RECONVERGENT B0 ;  /* 0x0000000000007941 */ /* 0x000fea0003800200 */
.L_x_577:
[----:B------:R-:W0:Y:S02]  /*0690*/  LDC.64 R2, c[0x0][0x380] ;  /* 0x0000e000ff027b82 */ /* 0x000e240000000a00 */
[----:B0-----:R-:W-:-:S05]  /*06a0*/  IMAD.WIDE R2, R0, 0x10, R2 ;  /* 0x0000001000027825 */ /* 0x001fca00078e0202 */
[----:B------:R-:W-:Y:S01]  /*06b0*/  STG.E.128 desc[UR6][R2.64], R4 ;  /* 0x0000000402007986 */ /* 0x000fe2000c101d06 */
[----:B------:R-:W-:Y:S05]  /*06c0*/  EXIT ;  /* 0x000000000000794d */ /* 0x000fea0003800000 */
        .weak           $__internal_8_$__cuda_sm20_div_rn_f64_full
        .type           $__internal_8_$__cuda_sm20_div_rn_f64_full,@function
        .size           $__internal_8_$__cuda_sm20_div_rn_f64_full,($__internal_9_$__cuda_sm20_dsqrt_rn_f64_mediumpath_v1 - $__internal_8_$__cuda_sm20_div_rn_f64_full)
$__internal_8_$__cuda_sm20_div_rn_f64_full:
        /* <DEDUP_REMOVED lines=8> */
[----:B------:R-:W-:-:S03]  /*0750*/  LOP3.LUT R26, R9, 0x7ff00000, RZ, 0xc0, !PT ;  /* 0x7ff00000091a7812 */ /* 0x000fc600078ec0ff */
[----:B------:R-:W-:Y:S01]  /*0760*/  @!P0 DMUL R6, R8, 8.98846567431157953865e+307 ;  /* 0x7fe0000008068828 */ /* 0x000fe20000000000 */
[----:B------:R-:W-:-:S03]  /*0770*/  ISETP.GE.U32.AND P1, PT, R17, R26, PT ;  /* 0x0000001a1100720c */ /* 0x000fc60003f26070 */
[----:B------:R-:W-:Y:S01]  /*0780*/  @!P2 LOP3.LUT R18, R9, 0x7ff00000, RZ, 0xc0, !PT ;  /* 0x7ff000000912a812 */ /* 0x000fe200078ec0ff */
[----:B------:R-:W-:Y:S01]  /*0790*/  @!P2 IMAD.MOV.U32 R24, RZ, RZ, RZ ;  /* 0x000000ffff18a224 */ /* 0x000fe200078e00ff */
[----:B------:R-:W0:Y:S02]  /*07a0*/  MUFU.RCP64H R21, R7 ;  /* 0x0000000700157308 */ /* 0x000e240000001800 */
[----:B------:R-:W-:Y:S02]  /*07b0*/  @!P2 ISETP.GE.U32.AND P3, PT, R17, R18, PT ;  /* 0x000000121100a20c */ /* 0x000fe40003f66070 */
[----:B------:R-:W-:Y:S02]  /*07c0*/  MOV R18, 0x1ca00000 ;  /* 0x1ca0000000127802 */ /* 0x000fe40000000f00 */
[----:B------:R-:W-:Y:S02]  /*07d0*/  @!P0 LOP3.LUT R26, R7, 0x7ff00000, RZ, 0xc0, !PT ;  /* 0x7ff00000071a8812 */ /* 0x000fe400078ec0ff */
[----:B------:R-:W-:-:S04]  /*07e0*/  @!P2 SEL R19, R18, 0x63400000, !P3 ;  /* 0x634000001213a807 */ /* 0x000fc80005800000 */
[----:B------:R-:W-:-:S04]  /*07f0*/  @!P2 LOP3.LUT R19, R19, 0x80000000, R13, 0xf8, !PT ;  /* 0x800000001313a812 */ /* 0x000fc800078ef80d */
[----:B------:R-:W-:Y:S01]  /*0800*/  @!P2 LOP3.LUT R25, R19, 0x100000, RZ, 0xfc, !PT ;  /* 0x001000001319a812 */ /* 0x000fe200078efcff */
[----:B0-----:R-:W-:Y:S01]  /*0810*/  DFMA R14, R20, -R6, 1 ;  /* 0x3ff00000140e742b */ /* 0x001fe20000000806 */
[----:B------:R-:W-:-:S07]  /*0820*/  IMAD.MOV.U32 R19, RZ, RZ, R17 ;  /* 0x000000ffff137224 */ /* 0x000fce00078e0011 */
[----:B------:R-:W-:-:S08]  /*0830*/  DFMA R14, R14, R14, R14 ;  /* 0x0000000e0e0e722b */ /* 0x000fd0000000000e */
[----:B------:R-:W-:Y:S01]  /*0840*/  DFMA R20, R20, R14, R20 ;  /* 0x0000000e1414722b */ /* 0x000fe20000000014 */
[----:B------:R-:W-:Y:S01]  /*0850*/  SEL R15, R18, 0x63400000, !P1 ;  /* 0x63400000120f7807 */ /* 0x000fe20004800000 */
[----:B------:R-:W-:-:S03]  /*0860*/  IMAD.MOV.U32 R14, RZ, RZ, R12 ;  /* 0x000000ffff0e7224 */ /* 0x000fc600078e000c */
[----:B------:R-:W-:-:S03]  /*0870*/  LOP3.LUT R15, R15, 0x800fffff, R13, 0xf8, !PT ;  /* 0x800fffff0f0f7812 */ /* 0x000fc600078ef80d */
[----:B------:R-:W-:-:S03]  /*0880*/  DFMA R22, R20, -R6, 1 ;  /* 0x3ff000001416742b */ /* 0x000fc60000000806 */
[----:B------:R-:W-:-:S05]  /*0890*/  @!P2 DFMA R14, R14, 2, -R24 ;  /* 0x400000000e0ea82b */ /* 0x000fca0000000818 */
[----:B------:R-:W-:-:S05]  /*08a0*/  DFMA R22, R20, R22, R20 ;  /* 0x000000161416722b */ /* 0x000fca0000000014 */
[----:B------:R-:W-:-:S03]  /*08b0*/  @!P2 LOP3.LUT R19, R15, 0x7ff00000, RZ, 0xc0, !PT ;  /* 0x7ff000000f13a812 */ /* 0x000fc600078ec0ff */
[----:B------:R-:W-:Y:S02]  /*08c0*/  DMUL R20, R22, R14 ;  /* 0x0000000e16147228 */ /* 0x000fe40000000000 */
[----:B------:R-:W-:-:S05]  /*08d0*/  VIADD R27, R19, 0xffffffff ;  /* 0xffffffff131b7836 */ /* 0x000fca0000000000 */
[----:B------:R-:W-:Y:S01]  /*08e0*/  ISETP.GT.U32.AND P0, PT, R27, 0x7feffffe, PT ;  /* 0x7feffffe1b00780c */ /* 0x000fe20003f04070 */
[----:B------:R-:W-:Y:S01]  /*08f0*/  VIADD R27, R26, 0xffffffff ;  /* 0xffffffff1a1b7836 */ /* 0x000fe20000000000 */
[----:B------:R-:W-:-:S04]  /*0900*/  DFMA R24, R20, -R6, R14 ;  /* 0x800000061418722b */ /* 0x000fc8000000000e */
[----:B------:R-:W-:-:S04]  /*0910*/  ISETP.GT.U32.OR P0, PT, R27, 0x7feffffe, P0 ;  /* 0x7feffffe1b00780c */ /* 0x000fc80000704470 */
[----:B------:R-:W-:-:S09]  /*0920*/  DFMA R24, R22, R24, R20 ;  /* 0x000000181618722b */ /* 0x000fd20000000014 */
[----:B------:R-:W-:Y:S05]  /*0930*/  @P0 BRA `(.L_x_580) ;  /* 0x00000000006c0947 */ /* 0x000fea0003800000 */
[----:B------:R-:W-:-:S04]  /*0940*/  LOP3.LUT R20, R9, 0x7ff00000, RZ, 0xc0, !PT ;  /* 0x7ff0000009147812 */ /* 0x000fc800078ec0ff */
[CC--:B------:R-:W-:Y:S02]  /*0950*/  VIADDMNMX R12, R17.reuse, -R20.reuse, 0xb9600000, !PT ;  /* 0xb9600000110c7446 */ /* 0x0c0fe40007800914 */
[----:B------:R-:W-:Y:S02]  /*0960*/  ISETP.GE.U32.AND P0, PT, R17, R20, PT ;  /* 0x000000141100720c */ /* 0x000fe40003f06070 */
[----:B------:R-:W-:Y:S02]  /*0970*/  VIMNMX R12, PT, PT, R12, 0x46a00000, PT ;  /* 0x46a000000c0c7848 */ /* 0x000fe40003fe0100 */
[----:B------:R-:W-:Y:S01]  /*0980*/  SEL R13, R18, 0x63400000, !P0 ;  /* 0x63400000120d7807 */ /* 0x000fe20004000000 */
[----:B------:R-:W-:-:S04]  /*0990*/  IMAD.MOV.U32 R18, RZ, RZ, RZ ;  /* 0x000000ffff127224 */ /* 0x000fc800078e00ff */
[----:B------:R-:W-:-:S05]  /*09a0*/  IMAD.IADD R12, R12, 0x1, -R13 ;  /* 0x000000010c0c7824 */ /* 0x000fca00078e0a0d */
[----:B------:R-:W-:-:S06]  /*09b0*/  IADD3 R19, PT, PT, R12, 0x7fe00000, RZ ;  /* 0x7fe000000c137810 */ /* 0x000fcc0007ffe0ff */
[----:B------:R-:W-:-:S10]  /*09c0*/  DMUL R20, R24, R18 ;  /* 0x0000001218147228 */ /* 0x000fd40000000000 */
[----:B------:R-:W-:-:S13]  /*09d0*/  FSETP.GTU.AND P0, PT, |R21|, 1.469367938527859385e-39, PT ;  /* 0x001000001500780b */ /* 0x000fda0003f0c200 */
[----:B------:R-:W-:Y:S05]  /*09e0*/  @P0 BRA `(.L_x_581) ;  /* 0x0000000000940947 */ /* 0x000fea0003800000 */
[----:B------:R-:W-:Y:S01]  /*09f0*/  DFMA R6, R24, -R6, R14 ;  /* 0x800000061806722b */ /* 0x000fe2000000000e */
[----:B------:R-:W-:-:S09]  /*0a00*/  IMAD.MOV.U32 R18, RZ, RZ, RZ ;  /* 0x000000ffff127224 */ /* 0x000fd200078e00ff */
[C---:B------:R-:W-:Y:S02]  /*0a10*/  FSETP.NEU.AND P0, PT, R7.reuse, RZ, PT ;  /* 0x000000ff0700720b */ /* 0x040fe40003f0d000 */
[----:B------:R-:W-:-:S04]  /*0a20*/  LOP3.LUT R9, R7, 0x80000000, R9, 0x48, !PT ;  /* 0x8000000007097812 */ /* 0x000fc800078e4809 */
[----:B------:R-:W-:-:S07]  /*0a30*/  LOP3.LUT R19, R9, R19, RZ, 0xfc, !PT ;  /* 0x0000001309137212 */ /* 0x000fce00078efcff */
[----:B------:R-:W-:Y:S05]  /*0a40*/  @!P0 BRA `(.L_x_581) ;  /* 0x00000000007c8947 */ /* 0x000fea0003800000 */
[----:B------:R-:W-:Y:S01]  /*0a50*/  IMAD.MOV R7, RZ, RZ, -R12 ;  /* 0x000000ffff077224 */ /* 0x000fe200078e0a0c */
[----:B------:R-:W-:Y:S01]  /*0a60*/  DMUL.RP R18, R24, R18 ;  /* 0x0000001218127228 */ /* 0x000fe20000008000 */
[----:B------:R-:W-:-:S06]  /*0a70*/  IMAD.MOV.U32 R6, RZ, RZ, RZ ;  /* 0x000000ffff067224 */ /* 0x000fcc00078e00ff */
[----:B------:R-:W-:-:S03]  /*0a80*/  DFMA R6, R20, -R6, R24 ;  /* 0x800000061406722b */ /* 0x000fc60000000018 */
[----:B------:R-:W-:-:S03]  /*0a90*/  LOP3.LUT R9, R19, R9, RZ, 0x3c, !PT ;  /* 0x0000000913097212 */ /* 0x000fc600078e3cff */
[----:B------:R-:W-:-:S04]  /*0aa0*/  IADD3 R6, PT, PT, -R12, -0x43300000, RZ ;  /* 0xbcd000000c067810 */ /* 0x000fc80007ffe1ff */
[----:B------:R-:W-:-:S04]  /*0ab0*/  FSETP.NEU.AND P0, PT, |R7|, R6, PT ;  /* 0x000000060700720b */ /* 0x000fc80003f0d200 */
[----:B------:R-:W-:Y:S02]  /*0ac0*/  FSEL R20, R18, R20, !P0 ;  /* 0x0000001412147208 */ /* 0x000fe40004000000 */
[----:B------:R-:W-:Y:S01]  /*0ad0*/  FSEL R21, R9, R21, !P0 ;  /* 0x0000001509157208 */ /* 0x000fe20004000000 */
[----:B------:R-:W-:Y:S06]  /*0ae0*/  BRA `(.L_x_581) ;  /* 0x0000000000547947 */ /* 0x000fec0003800000 */
.L_x_580:
        /* <DEDUP_REMOVED lines=11> */
[----:B------:R-:W-:Y:S02]  /*0ba0*/  @P0 LOP3.LUT R6, R21, 0x7ff00000, RZ, 0xfc, !PT ;  /* 0x7ff0000015060812 */ /* 0x000fe400078efcff */
[----:B------:R-:W-:Y:S01]  /*0bb0*/  @!P0 MOV R20, RZ ;  /* 0x000000ff00148202 */ /* 0x000fe20000000f00 */
[----:B------:R-:W-:Y:S02]  /*0bc0*/  @P0 IMAD.MOV.U32 R20, RZ, RZ, RZ ;  /* 0x000000ffff140224 */ /* 0x000fe400078e00ff */
[----:B------:R-:W-:Y:S01]  /*0bd0*/  @P0 IMAD.MOV.U32 R21, RZ, RZ, R6 ;  /* 0x000000ffff150224 */ /* 0x000fe200078e0006 */
[----:B------:R-:W-:Y:S06]  /*0be0*/  BRA `(.L_x_581) ;  /* 0x0000000000147947 */ /* 0x000fec0003800000 */
.L_x_583:
[----:B------:R-:W-:Y:S01]  /*0bf0*/  LOP3.LUT R21, R9, 0x80000, RZ, 0xfc, !PT ;  /* 0x0008000009157812 */ /* 0x000fe200078efcff */
[----:B------:R-:W-:Y:S01]  /*0c00*/  IMAD.MOV.U32 R20, RZ, RZ, R8 ;  /* 0x000000ffff147224 */ /* 0x000fe200078e0008 */
[----:B------:R-:W-:Y:S06]  /*0c10*/  BRA `(.L_x_581) ;  /* 0x0000000000087947 */ /* 0x000fec0003800000 */
.L_x_582:
[----:B------:R-:W-:Y:S01]  /*0c20*/  LOP3.LUT R21, R13, 0x80000, RZ, 0xfc, !PT ;  /* 0x000800000d157812 */ /* 0x000fe200078efcff */
[----:B------:R-:W-:-:S07]  /*0c30*/  IMAD.MOV.U32 R20, RZ, RZ, R12 ;  /* 0x000000ffff147224 */ /* 0x000fce00078e000c */
.L_x_581:
[----:B------:R-:W-:Y:S05]  /*0c40*/  BSYNC.RECONVERGENT B1 ;  /* 0x0000000000017941 */ /* 0x000fea0003800200 */
.L_x_579:
[----:B------:R-:W-:Y:S02]  /*0c50*/  HFMA2 R17, -RZ, RZ, 0, 0 ;  /* 0x00000000ff117431 */ /* 0x000fe400000001ff */
[----:B------:R-:W-:Y:S02]  /*0c60*/  IMAD.MOV.U32 R6, RZ, RZ, R20 ;  /* 0x000000ffff067224 */ /* 0x000fe400078e0014 */
[----:B------:R-:W-:Y:S01]  /*0c70*/  IMAD.MOV.U32 R7, RZ, RZ, R21 ;  /* 0x000000ffff077224 */ /* 0x000fe200078e0015 */
[----:B------:R-:W-:Y:S06]  /*0c80*/  RET.REL.NODEC R16 `(elt_prod_conj_v2) ;  /* 0xfffffff010dc7950 */ /* 0x000fec0003c3ffff */
        .weak           $__internal_9_$__cuda_sm20_dsqrt_rn_f64_mediumpath_v1
        .type           $__internal_9_$__cuda_sm20_dsqrt_rn_f64_mediumpath_v1,@function
        .size           $__internal_9_$__cuda_sm20_dsqrt_rn_f64_mediumpath_v1,(.L_x_616 - $__internal_9_$__cuda_sm20_dsqrt_rn_f64_mediumpath_v1)
$__internal_9_$__cuda_sm20_dsqrt_rn_f64_mediumpath_v1:
[----:B------:R-:W-:Y:S01]  /*0c90*/  ISETP.GE.U32.AND P0, PT, R4, -0x3400000, PT ;  /* 0xfcc000000400780c */ /* 0x000fe20003f06070 */
[----:B------:R-:W-:Y:S01]  /*0ca0*/  BSSY.RECONVERGENT B1, `(.L_x_584) ;  /* 0x0000026000017945 */ /* 0x000fe20003800200 */
[----:B------:R-:W-:Y:S02]  /*0cb0*/  IMAD.MOV.U32 R17, RZ, RZ, R21 ;  /* 0x000000ffff117224 */ /* 0x000fe400078e0015 */
[----:B------:R-:W-:Y:S02]  /*0cc0*/  IMAD.MOV.U32 R4, RZ, RZ, R2 ;  /* 0x000000ffff047224 */ /* 0x000fe400078e0002 */
[----:B------:R-:W-:-:S07]  /*0cd0*/  IMAD.MOV.U32 R5, RZ, RZ, R3 ;  /* 0x000000ffff057224 */ /* 0x000fce00078e0003 */
        /* <DEDUP_REMOVED lines=9> */
.L_x_585:
        /* <DEDUP_REMOVED lines=9> */
[----:B------:R-:W-:Y:S01]  /*0e00*/  MOV R14, RZ ;  /* 0x000000ff000e7202 */ /* 0x000fe20000000f00 */
[----:B------:R-:W-:Y:S02]  /*0e10*/  IMAD.MOV.U32 R18, RZ, RZ, 0x0 ;  /* 0x00000000ff127424 */ /* 0x000fe400078e00ff */
[----:B------:R-:W-:Y:S02]  /*0e20*/  IMAD.MOV.U32 R19, RZ, RZ, 0x3fd80000 ;  /* 0x3fd80000ff137424 */ /* 0x000fe400078e00ff */
        /* <DEDUP_REMOVED lines=12> */
.L_x_587:
[----:B------:R-:W-:-:S11]  /*0ef0*/  DADD R14, R4, R4 ;  /* 0x00000000040e7229 */ /* 0x000fd60000000004 */
.L_x_586:
[----:B------:R-:W-:Y:S05]  /*0f00*/  BSYNC.RECONVERGENT B1 ;  /* 0x0000000000017941 */ /* 0x000fea0003800200 */
.L_x_584:
[----:B------:R-:W-:-:S04]  /*0f10*/  IMAD.MOV.U32 R13, RZ, RZ, 0x0 ;  /* 0x00000000ff0d7424 */ /* 0x000fc800078e00ff */
[----:B------:R-:W-:Y:S05]  /*0f20*/  RET.REL.NODEC R12 `(elt_prod_conj_v2) ;  /* 0xfffffff00c347950 */ /* 0x000fea0003c3ffff */
.L_x_588:
        /* <DEDUP_REMOVED lines=13> */
.L_x_616:


//--------------------- .text.elt_prod_conj       --------------------------
	.section	.text.elt_prod_conj,"ax",@progbits
	.align	128
        .global         elt_prod_conj
        .type           elt_prod_conj,@function
        .size           elt_prod_conj,(.L_x_618 - elt_prod_conj)
        .other          elt_prod_conj,@"STO_CUDA_ENTRY STV_DEFAULT"
elt_prod_conj:
.text.elt_prod_conj:
        /* <DEDUP_REMOVED lines=13> */
[----:B------:R-:W2:Y:S01]  /*00d0*/  LDG.E.128 R8, desc[UR8][R8.64] ;  /* 0x0000000808087981 */ /* 0x000ea2000c1e1d00 */
[----:B------:R-:W0:Y:S01]  /*00e0*/  S2UR UR7, SR_CgaCtaId ;  /* 0x00000000000779c3 */ /* 0x000e220000008800 */
[----:B------:R-:W-:Y:S02]  /*00f0*/  UMOV UR4, 0x400 ;  /* 0x0000040000047882 */ /* 0x000fe40000000000 */
[----:B------:R-:W-:Y:S02]  /*0100*/  UIADD3 UR5, UPT, UPT, UR4, 0x1000, URZ ;  /* 0x0000100004057890 */ /* 0x000fe4000fffe0ff */
[----:B------:R-:W-:Y:S02]  /*0110*/  UIADD3 UR6, UPT, UPT, UR4, 0x2000, URZ ;  /* 0x0000200004067890 */ /* 0x000fe4000fffe0ff */
[----:B0-----:R-:W-:Y:S02]  /*0120*/  ULEA UR5, UR7, UR5, 0x18 ;  /* 0x0000000507057291 */ /* 0x001fe4000f8ec0ff */
[----:B------:R-:W-:-:S04]  /*0130*/  ULEA UR6, UR7, UR6, 0x18 ;  /* 0x0000000607067291 */ /* 0x000fc8000f8ec0ff */
[C---:B------:R-:W-:Y:S02]  /*0140*/  LEA R23, R3.reuse, UR5, 0x4 ;  /* 0x0000000503177c11 */ /* 0x040fe4000f8e20ff */
[----:B------:R-:W-:Y:S01]  /*0150*/  LEA R25, R3, UR6, 0x4 ;  /* 0x0000000603197c11 */ /* 0x000fe2000f8e20ff */
[----:B------:R-:W-:-:S06]  /*0160*/  ULEA UR4, UR7, UR4, 0x18 ;  /* 0x0000000407047291 */ /* 0x000fcc000f8ec0ff */
[----:B------:R-:W-:Y:S01]  /*0170*/  LEA R3, R3, UR4, 0x4 ;  /* 0x0000000403037c11 */ /* 0x000fe2000f8e20ff */
[----:B------:R-:W-:Y:S01]  /*0180*/  BSSY.RECONVERGENT B0, `(.L_x_589) ;  /* 0x000002a000007945 */ /* 0x000fe20003800200 */
[----:B---3--:R-:W-:Y:S04]  /*0190*/  STS.128 [R23], R4 ;  /* 0x0000000417007388 */ /* 0x008fe80000000c00 */
[----:B--2---:R-:W-:Y:S01]  /*01a0*/  STS.128 [R25], R8 ;  /* 0x0000000819007388 */ /* 0x004fe20000000c00 */
[----:B------:R-:W-:Y:S06]  /*01b0*/  BAR.SYNC.DEFER_BLOCKING 0x0 ;  /* 0x0000000000007b1d */ /* 0x000fec0000010000 */
[----:B------:R-:W-:Y:S04]  /*01c0*/  LDS.128 R12, [R23] ;  /* 0x00000000170c7984 */ /* 0x000fe80000000c00 */
[----:B------:R-:W0:Y:S02]  /*01d0*/  LDS.128 R16, [R25] ;  /* 0x0000000019107984 */ /* 0x000e240000000c00 */
[----:B0-----:R-:W-:-:S02]  /*01e0*/  DMUL R20, R14, R18 ;  /* 0x000000120e147228 */ /* 0x001fc40000000000 */
[----:B------:R-:W-:-:S06]  /*01f0*/  DMUL R18, R12, R18 ;  /* 0x000000120c127228 */ /* 0x000fcc0000000000 */
[-C--:B------:R-:W-:Y:S02]  /*0200*/  DFMA R12, R12, R16.reuse, R20 ;  /* 0x000000100c0c722b */ /* 0x080fe40000000014 */
[----:B------:R-:W-:-:S06]  /*0210*/  DFMA R14, R14, R16, -R18 ;  /* 0x000000100e0e722b */ /* 0x000fcc0000000812 */
[----:B------:R-:W-:Y:S02]  /*0220*/  DADD R16, -RZ, |R12| ;  /* 0x00000000ff107229 */ /* 0x000fe4000000050c */
[--C-:B------:R-:W-:Y:S02]  /*0230*/  DADD R18, -RZ, |R14|.reuse ;  /* 0x00000000ff127229 */ /* 0x100fe4000000050e */
[----:B------:R-:W-:-:S08]  /*0240*/  DSETP.GT.AND P0, PT, |R12|, |R14|, PT ;  /* 0x4000000e0c00722a */ /* 0x000fd00003f04200 */
[----:B------:R-:W-:-:S04]  /*0250*/  FSEL R5, R17, R19, P0 ;  /* 0x0000001311057208 */ /* 0x000fc80000000000 */
[----:B------:R-:W0:Y:S01]  /*0260*/  MUFU.RCP64H R7, R5 ;  /* 0x0000000500077308 */ /* 0x000e220000001800 */
[----:B------:R-:W-:Y:S01]  /*0270*/  FSEL R4, R16, R18, P0 ;  /* 0x0000001210047208 */ /* 0x000fe20000000000 */
[----:B------:R-:W-:-:S06]  /*0280*/  IMAD.MOV.U32 R6, RZ, RZ, 0x1 ;  /* 0x00000001ff067424 */ /* 0x000fcc00078e00ff */
[----:B0-----:R-:W-:-:S08]  /*0290*/  DFMA R8, -R4, R6, 1 ;  /* 0x3ff000000408742b */ /* 0x001fd00000000106 */
[----:B------:R-:W-:-:S08]  /*02a0*/  DFMA R8, R8, R8, R8 ;  /* 0x000000080808722b */ /* 0x000fd00000000008 */
[----:B------:R-:W-:-:S08]  /*02b0*/  DFMA R8, R6, R8, R6 ;  /* 0x000000080608722b */ /* 0x000fd00000000006 */
[----:B------:R-:W-:Y:S01]  /*02c0*/  DFMA R6, -R4, R8, 1 ;  /* 0x3ff000000406742b */ /* 0x000fe20000000108 */
[----:B------:R-:W-:Y:S02]  /*02d0*/  FSEL R30, R18, R16, P0 ;  /* 0x00000010121e7208 */ /* 0x000fe40000000000 */
[----:B------:R-:W-:-:S05]  /*02e0*/  FSEL R31, R19, R17, P0 ;  /* 0x00000011131f7208 */ /* 0x000fca0000000000 */
[----:B------:R-:W-:-:S08]  /*02f0*/  DFMA R6, R8, R6, R8 ;  /* 0x000000060806722b */ /* 0x000fd00000000008 */
[----:B------:R-:W-:-:S08]  /*0300*/  DMUL R8, R6, R30 ;  /* 0x0000001e06087228 */ /* 0x000fd00000000000 */
[----:B------:R-:W-:-:S08]  /*0310*/  DFMA R10, -R4, R8, R30 ;  /* 0x00000008040a722b */ /* 0x000fd0000000011e */
[----:B------:R-:W-:Y:S01]  /*0320*/  DFMA R6, R6, R10, R8 ;  /* 0x0000000a0606722b */ /* 0x000fe20000000008 */
[----:B------:R0:W-:Y:S01]  /*0330*/  STS.128 [R3], R12 ;  /* 0x0000000c03007388 */ /* 0x0001e20000000c00 */
[----:B------:R-:W-:-:S08]  /*0340*/  FSETP.GEU.AND P1, PT, |R31|, 6.5827683646048100446e-37, PT ;  /* 0x036000001f00780b */ /* 0x000fd00003f2e200 */
[----:B------:R-:W-:-:S05]  /*0350*/  FFMA R2, RZ, R5, R7 ;  /* 0x00000005ff027223 */ /* 0x000fca0000000007 */
[----:B------:R-:W-:Y:S01]  /*0360*/  FSETP.GT.AND P0, PT, |R2|, 1.469367938527859385e-39, PT ;  /* 0x001000000200780b */ /* 0x000fe20003f04200 */
[----:B------:R-:W-:Y:S02]  /*0370*/  IMAD.MOV.U32 R28, RZ, RZ, R12 ;  /* 0x000000ffff1c7224 */ /* 0x000fe400078e000c */
[----:B------:R-:W-:-:S10]  /*0380*/  IMAD.MOV.U32 R29, RZ, RZ, R13 ;  /* 0x000000ffff1d7224 */ /* 0x000fd400078e000d */
[----:B0-----:R-:W-:Y:S05]  /*0390*/  @P0 BRA P1, `(.L_x_590) ;  /* 0x0000000000200947 */ /* 0x001fea0000800000 */
[----:B------:R-:W-:Y:S01]  /*03a0*/  IMAD.MOV.U32 R18, RZ, RZ, R4 ;  /* 0x000000ffff127224 */ /* 0x000fe200078e0004 */
[----:B------:R-:W-:Y:S01]  /*03b0*/  MOV R2, 0x400 ;  /* 0x0000040000027802 */ /* 0x000fe20000000f00 */
[----:B------:R-:W-:Y:S02]  /*03c0*/  IMAD.MOV.U32 R19, RZ, RZ, R5 ;  /* 0x000000ffff137224 */ /* 0x000fe400078e0005 */
[----:B------:R-:W-:Y:S02]  /*03d0*/  IMAD.MOV.U32 R10, RZ, RZ, R30 ;  /* 0x000000ffff0a7224 */ /* 0x000fe400078e001e */
[----:B------:R-:W-:-:S07]  /*03e0*/  IMAD.MOV.U32 R11, RZ, RZ, R31 ;  /* 0x000000ffff0b7224 */ /* 0x000fce00078e001f */
[----:B------:R-:W-:Y:S05]  /*03f0*/  CALL.REL.NOINC `($__internal_10_$__cuda_sm20_div_rn_f64_full) ;  /* 0x0000000400847944 */ /* 0x000fea0003c00000 */
[----:B------:R-:W-:Y:S02]  /*0400*/  IMAD.MOV.U32 R6, RZ, RZ, R8 ;  /* 0x000000ffff067224 */ /* 0x000fe400078e0008 */
[----:B------:R-:W-:-:S07]  /*0410*/  IMAD.MOV.U32 R7, RZ, RZ, R9 ;  /* 0x000000ffff077224 */ /* 0x000fce00078e0009 */
.L_x_590:
[----:B------:R-:W-:Y:S05]  /*0420*/  BSYNC.RECONVERGENT B0 ;  /* 0x0000000000007941 */ /* 0x000fea0003800200 */
.L_x_589:
[----:B------:R-:W-:Y:S01]  /*0430*/  DFMA R8, R6, R6, 1 ;  /* 0x3ff000000608742b */ /* 0x000fe20000000006 */
[----:B------:R-:W-:Y:S01]  /*0440*/  IMAD.MOV.U32 R16, RZ, RZ, 0x0 ;  /* 0x00000000ff107424 */ /* 0x000fe200078e00ff */
[----:B------:R-:W-:Y:S01]  /*0450*/  BSSY.RECONVERGENT B0, `(.L_x_591) ;  /* 0x0000012000007945 */ /* 0x000fe20003800200 */
[----:B------:R-:W-:-:S03]  /*0460*/  IMAD.MOV.U32 R17, RZ, RZ, 0x3fd80000 ;  /* 0x3fd80000ff117424 */ /* 0x000fc600078e00ff */
[----:B------:R-:W0:Y:S04]  /*0470*/  MUFU.RSQ64H R7, R9 ;  /* 0x0000000900077308 */ /* 0x000e280000001c00 */
[----:B------:R-:W-:-:S04]  /*0480*/  IADD3 R6, PT, PT, R9, -0x3500000, RZ ;  /* 0xfcb0000009067810 */ /* 0x000fc80007ffe0ff */
[----:B------:R-:W-:Y:S02]  /*0490*/  ISETP.GE.U32.AND P0, PT, R6, 0x7ca00000, PT ;  /* 0x7ca000000600780c */ /* 0x000fe40003f06070 */
        /* <DEDUP_REMOVED lines=11> */
[----:B------:R-:W-:-:S07]  /*0550*/  MOV R2, 0x570 ;  /* 0x0000057000027802 */ /* 0x000fce0000000f00 */
[----:B------:R-:W-:Y:S05]  /*0560*/  CALL.REL.NOINC `($__internal_11_$__cuda_sm20_dsqrt_rn_f64_mediumpath_v1) ;  /* 0x00000008009c7944 */ /* 0x000fea0003c00000 */
.L_x_592:
[----:B------:R-:W-:Y:S05]  /*0570*/  BSYNC.RECONVERGENT B0 ;  /* 0x0000000000007941 */ /* 0x000fea0003800200 */
.L_x_591:
[----:B------:R-:W-:Y:S01]  /*0580*/  DMUL R10, R4, R10 ;  /* 0x0000000a040a7228 */ /* 0x000fe20000000000 */
[----:B------:R-:W-:Y:S01]  /*0590*/  UMOV UR4, 0xffffffff ;  /* 0xffffffff00047882 */ /* 0x000fe20000000000 */
[----:B------:R-:W-:Y:S01]  /*05a0*/  DADD R6, |R12|, |R14| ;  /* 0x000000000c067229 */ /* 0x000fe2000000060e */
[----:B------:R-:W-:Y:S01]  /*05b0*/  UMOV UR5, 0x7fefffff ;  /* 0x7fefffff00057882 */ /* 0x000fe20000000000 */
[C---:B------:R-:W-:Y:S01]  /*05c0*/  DSETP.NEU.AND P1, PT, R4.reuse, RZ, PT ;  /* 0x000000ff0400722a */ /* 0x040fe20003f2d000 */
[----:B------:R-:W-:Y:S01]  /*05d0*/  BSSY.RECONVERGENT B0, `(.L_x_593) ;  /* 0x0000027000007945 */ /* 0x000fe20003800200 */
[----:B------:R-:W-:Y:S01]  /*05e0*/  DSETP.GT.AND P0, PT, R4, UR4, PT ;  /* 0x0000000404007e2a */ /* 0x000fe2000bf04000 */
[----:B------:R-:W-:-:S05]  /*05f0*/  IMAD.MOV.U32 R4, RZ, RZ, 0x1 ;  /* 0x00000001ff047424 */ /* 0x000fca00078e00ff */
[C---:B------:R-:W-:Y:S02]  /*0600*/  FSEL R13, R6.reuse, R10, P0 ;  /* 0x0000000a060d7208 */ /* 0x040fe40000000000 */
[C---:B------:R-:W-:Y:S01]  /*0610*/  FSEL R5, R7.reuse, R11, P0 ;  /* 0x0000000b07057208 */ /* 0x040fe20000000000 */
[----:B------:R-:W-:Y:S01]  /*0620*/  DSETP.GT.AND P0, PT, R30, UR4, PT ;  /* 0x000000041e007e2a */ /* 0x000fe2000bf04000 */
[----:B------:R-:W-:Y:S02]  /*0630*/  FSEL R13, R6, R13, !P1 ;  /* 0x0000000d060d7208 */ /* 0x000fe40004800000 */
[----:B------:R-:W-:-:S03]  /*0640*/  FSEL R5, R7, R5, !P1 ;  /* 0x0000000507057208 */ /* 0x000fc60004800000 */
[----:B------:R-:W-:Y:S02]  /*0650*/  FSEL R12, R6, R13, P0 ;  /* 0x0000000d060c7208 */ /* 0x000fe40000000000 */
[----:B------:R-:W-:-:S06]  /*0660*/  FSEL R13, R7, R5, P0 ;  /* 0x00000005070d7208 */ /* 0x000fcc0000000000 */
[----:B------:R-:W-:-:S14]  /*0670*/  DSETP.NE.AND P0, PT, R12, RZ, PT ;  /* 0x000000ff0c00722a */ /* 0x000fdc0003f05000 */
[----:B------:R-:W-:Y:S01]  /*0680*/  @!P0 IMAD.MOV.U32 R13, RZ, RZ, 0x3cb00000 ;  /* 0x3cb00000ff0d8424 */ /* 0x000fe200078e00ff */
[----:B------:R-:W-:Y:S01]  /*0690*/  @!P0 MOV R10, 0x0 ;  /* 0x00000000000a8802 */ /* 0x000fe20000000f00 */
[----:B------:R-:W-:Y:S02]  /*06a0*/  @!P0 IMAD.MOV.U32 R12, RZ, RZ, 0x0 ;  /* 0x00000000ff0c8424 */ /* 0x000fe400078e00ff */
        /* <DEDUP_REMOVED lines=25> */
.L_x_594:
[----:B------:R-:W-:Y:S05]  /*0840*/  BSYNC.RECONVERGENT B0 ;  /* 0x0000000000007941 */ /* 0x000fea0003800200 */
.L_x_593:
[----:B------:R-:W0:Y:S01]  /*0850*/  MUFU.RCP64H R3, R13 ;  /* 0x0000000d00037308 */ /* 0x000e220000001800 */
[----:B------:R-:W-:Y:S01]  /*0860*/  IMAD.MOV.U32 R2, RZ, RZ, 0x1 ;  /* 0x00000001ff027424 */ /* 0x000fe200078e00ff */
[----:B------:R-:W-:Y:S01]  /*0870*/  FSETP.GEU.AND P1, PT, |R15|, 6.5827683646048100446e-37, PT ;  /* 0x036000000f00780b */ /* 0x000fe20003f2e200 */
[----:B------:R-:W-:Y:S04]  /*0880*/  BSSY.RECONVERGENT B0, `(.L_x_595) ;  /* 0x0000014000007945 */ /* 0x000fe80003800200 */
        /* <DEDUP_REMOVED lines=16> */
[----:B------:R-:W-:Y:S05]  /*0990*/  CALL.REL.NOINC `($__internal_10_$__cuda_sm20_div_rn_f64_full) ;  /* 0x00000000001c7944 */ /* 0x000fea0003c00000 */
[----:B------:R-:W-:Y:S02]  /*09a0*/  IMAD.MOV.U32 R6, RZ, RZ, R8 ;  /* 0x000000ffff067224 */ /* 0x000fe400078e0008 */
[----:B------:R-:W-:-:S07]  /*09b0*/  IMAD.MOV.U32 R7, RZ, RZ, R9 ;  /* 0x000000ffff077224 */ /* 0x000fce00078e0009 */
.L_x_596:
[----:B------:R-:W-:Y:S05]  /*09c0*/  BSYNC.RECONVERGENT B0 ;  /* 0x0000000000007941 */ /* 0x000fea0003800200 */
.L_x_595:
[----:B------:R-:W0:Y:S02]  /*09d0*/  LDC.64 R2, c[0x0][0x380] ;  /* 0x0000e000ff027b82 */ /* 0x000e240000000a00 */
[----:B0-----:R-:W-:-:S05]  /*09e0*/  IMAD.WIDE R2, R0, 0x10, R2 ;  /* 0x0000001000027825 */ /* 0x001fca00078e0202 */
[----:B------:R-:W-:Y:S01]  /*09f0*/  STG.E.128 desc[UR8][R2.64], R4 ;  /* 0x0000000402007986 */ /* 0x000fe2000c101d08 */
[----:B------:R-:W-:Y:S05]  /*0a00*/  EXIT ;  /* 0x000000000000794d */ /* 0x000fea0003800000 */
        .weak           $__internal_10_$__cuda_sm20_div_rn_f64_full
        .type           $__internal_10_$__cuda_sm20_div_rn_f64_full,@function
        .size           $__internal_10_$__cuda_sm20_div_rn_f64_full,($__internal_11_$__cuda_sm20_dsqrt_rn_f64_mediumpath_v1 - $__internal_10_$__cuda_sm20_div_rn_f64_full)
$__internal_10_$__cuda_sm20_div_rn_f64_full:
[----:B------:R-:W-:Y:S01]  /*0a10*/  FSETP.GEU.AND P2, PT, |R11|, 1.469367938527859385e-39, PT ;  /* 0x001000000b00780b */ /* 0x000fe20003f4e200 */
[----:B------:R-:W-:Y:S01]  /*0a20*/  IMAD.MOV.U32 R20, RZ, RZ, R10 ;  /* 0x000000ffff147224 */ /* 0x000fe200078e000a */
[C---:B------:R-:W-:Y:S01]  /*0a30*/  FSETP.GEU.AND P0, PT, |R19|.reuse, 1.469367938527859385e-39, PT ;  /* 0x001000001300780b */ /* 0x040fe20003f0e200 */
[----:B------:R-:W-:Y:S01]  /*0a40*/  IMAD.MOV.U32 R22, RZ, RZ, 0x1 ;  /* 0x00000001ff167424 */ /* 0x000fe200078e00ff */
[----:B------:R-:W-:Y:S01]  /*0a50*/  LOP3.LUT R16, R19, 0x800fffff, RZ, 0xc0, !PT ;  /* 0x800fffff13107812 */ /* 0x000fe200078ec0ff */
[----:B------:R-:W-:Y:S01]  /*0a60*/  BSSY.RECONVERGENT B1, `(.L_x_597) ;  /* 0x0000052000017945 */ /* 0x000fe20003800200 */
[----:B------:R-:W-:Y:S02]  /*0a70*/  LOP3.LUT R6, R11, 0x7ff00000, RZ, 0xc0, !PT ;  /* 0x7ff000000b067812 */ /* 0x000fe400078ec0ff */
[----:B------:R-:W-:Y:S01]  /*0a80*/  LOP3.LUT R17, R16, 0x3ff00000, RZ, 0xfc, !PT ;  /* 0x3ff0000010117812 */ /* 0x000fe200078efcff */
[----:B------:R-:W-:Y:S01]  /*0a90*/  IMAD.MOV.U32 R16, RZ, RZ, R18 ;  /* 0x000000ffff107224 */ /* 0x000fe200078e0012 */
[----:B------:R-:W-:-:S02]  /*0aa0*/  LOP3.LUT R9, R19, 0x7ff00000, RZ, 0xc0, !PT ;  /* 0x7ff0000013097812 */ /* 0x000fc400078ec0ff */
[----:B------:R-:W-:Y:S01]  /*0ab0*/  MOV R8, R6 ;  /* 0x0000000600087202 */ /* 0x000fe20000000f00 */
[----:B------:R-:W-:Y:S01]  /*0ac0*/  @!P2 IMAD.MOV.U32 R24, RZ, RZ, RZ ;  /* 0x000000ffff18a224 */ /* 0x000fe200078e00ff */
[----:B------:R-:W-:Y:S01]  /*0ad0*/  @!P2 LOP3.LUT R7, R19, 0x7ff00000, RZ, 0xc0, !PT ;  /* 0x7ff000001307a812 */ /* 0x000fe200078ec0ff */
[----:B------:R-:W-:Y:S01]  /*0ae0*/  @!P0 DMUL R16, R18, 8.98846567431157953865e+307 ;  /* 0x7fe0000012108828 */ /* 0x000fe20000000000 */
[C---:B------:R-:W-:Y:S02]  /*0af0*/  ISETP.GE.U32.AND P1, PT, R6.reuse, R9, PT ;  /* 0x000000090600720c */ /* 0x040fe40003f26070 */
[----:B------:R-:W-:Y:S01]  /*0b00*/  @!P2 ISETP.GE.U32.AND P3, PT, R6, R7, PT ;  /* 0x000000070600a20c */ /* 0x000fe20003f66070 */
[----:B------:R-:W-:Y:S02]  /*0b10*/  IMAD.MOV.U32 R7, RZ, RZ, 0x1ca00000 ;  /* 0x1ca00000ff077424 */ /* 0x000fe400078e00ff */
[----:B------:R-:W0:Y:S03]  /*0b20*/  MUFU.RCP64H R23, R17 ;  /* 0x0000001100177308 */ /* 0x000e260000001800 */
[----:B------:R-:W-:-:S02]  /*0b30*/  @!P2 SEL R25, R7, 0x63400000, !P3 ;  /* 0x634000000719a807 */ /* 0x000fc40005800000 */
[----:B------:R-:W-:Y:S02]  /*0b40*/  SEL R21, R7, 0x63400000, !P1 ;  /* 0x6340000007157807 */ /* 0x000fe40004800000 */
[--C-:B------:R-:W-:Y:S02]  /*0b50*/  @!P2 LOP3.LUT R25, R25, 0x80000000, R11.reuse, 0xf8, !PT ;  /* 0x800000001919a812 */ /* 0x100fe400078ef80b */
[----:B------:R-:W-:Y:S02]  /*0b60*/  LOP3.LUT R21, R21, 0x800fffff, R11, 0xf8, !PT ;  /* 0x800fffff15157812 */ /* 0x000fe400078ef80b */
[----:B------:R-:W-:Y:S02]  /*0b70*/  @!P2 LOP3.LUT R25, R25, 0x100000, RZ, 0xfc, !PT ;  /* 0x001000001919a812 */ /* 0x000fe400078efcff */
[----:B------:R-:W-:-:S04]  /*0b80*/  @!P0 LOP3.LUT R9, R17, 0x7ff00000, RZ, 0xc0, !PT ;  /* 0x7ff0000011098812 */ /* 0x000fc800078ec0ff */
[----:B------:R-:W-:Y:S02]  /*0b90*/  @!P2 DFMA R20, R20, 2, -R24 ;  /* 0x400000001414a82b */ /* 0x000fe40000000818 */
[----:B0-----:R-:W-:-:S08]  /*0ba0*/  DFMA R24, R22, -R16, 1 ;  /* 0x3ff000001618742b */ /* 0x001fd00000000810 */
[----:B------:R-:W-:Y:S01]  /*0bb0*/  DFMA R24, R24, R24, R24 ;  /* 0x000000181818722b */ /* 0x000fe20000000018 */
[----:B------:R-:W-:-:S07]  /*0bc0*/  @!P2 LOP3.LUT R8, R21, 0x7ff00000, RZ, 0xc0, !PT ;  /* 0x7ff000001508a812 */ /* 0x000fce00078ec0ff */
[----:B------:R-:W-:-:S08]  /*0bd0*/  DFMA R24, R22, R24, R22 ;  /* 0x000000181618722b */ /* 0x000fd00000000016 */
[----:B------:R-:W-:-:S08]  /*0be0*/  DFMA R22, R24, -R16, 1 ;  /* 0x3ff000001816742b */ /* 0x000fd00000000810 */
[----:B------:R-:W-:-:S08]  /*0bf0*/  DFMA R22, R24, R22, R24 ;  /* 0x000000161816722b */ /* 0x000fd00000000018 */
[----:B------:R-:W-:-:S08]  /*0c00*/  DMUL R24, R22, R20 ;  /* 0x0000001416187228 */ /* 0x000fd00000000000 */
[----:B------:R-:W-:-:S08]  /*0c10*/  DFMA R26, R24, -R16, R20 ;  /* 0x80000010181a722b */ /* 0x000fd00000000014 */
[----:B------:R-:W-:Y:S01]  /*0c20*/  DFMA R26, R22, R26, R24 ;  /* 0x0000001a161a722b */ /* 0x000fe20000000018 */
[----:B------:R-:W-:-:S05]  /*0c30*/  VIADD R22, R8, 0xffffffff ;  /* 0xffffffff08167836 */ /* 0x000fca0000000000 */
[----:B------:R-:W-:Y:S01]  /*0c40*/  ISETP.GT.U32.AND P0, PT, R22, 0x7feffffe, PT ;  /* 0x7feffffe1600780c */ /* 0x000fe20003f04070 */
[----:B------:R-:W-:-:S05]  /*0c50*/  VIADD R22, R9, 0xffffffff ;  /* 0xffffffff09167836 */ /* 0x000fca0000000000 */
[----:B------:R-:W-:-:S13]  /*0c60*/  ISETP.GT.U32.OR P0, PT, R22, 0x7feffffe, P0 ;  /* 0x7feffffe1600780c */ /* 0x000fda0000704470 */
[----:B------:R-:W-:Y:S05]  /*0c70*/  @P0 BRA `(.L_x_598) ;  /* 0x00000000006c0947 */ /* 0x000fea0003800000 */
[----:B------:R-:W-:Y:S01]  /*0c80*/  LOP3.LUT R9, R19, 0x7ff00000, RZ, 0xc0, !PT ;  /* 0x7ff0000013097812 */ /* 0x000fe200078ec0ff */
[----:B------:R-:W-:-:S03]  /*0c90*/  IMAD.MOV.U32 R10, RZ, RZ, RZ ;  /* 0x000000ffff0a7224 */ /* 0x000fc600078e00ff */
[CC--:B------:R-:W-:Y:S02]  /*0ca0*/  VIADDMNMX R8, R6.reuse, -R9.reuse, 0xb9600000, !PT ;  /* 0xb960000006087446 */ /* 0x0c0fe40007800909 */
[----:B------:R-:W-:Y:S02]  /*0cb0*/  ISETP.GE.U32.AND P0, PT, R6, R9, PT ;  /* 0x000000090600720c */ /* 0x000fe40003f06070 */
[----:B------:R-:W-:Y:S02]  /*0cc0*/  VIMNMX R8, PT, PT, R8, 0x46a00000, PT ;  /* 0x46a0000008087848 */ /* 0x000fe40003fe0100 */
[----:B------:R-:W-:-:S05]  /*0cd0*/  SEL R7, R7, 0x63400000, !P0 ;  /* 0x6340000007077807 */ /* 0x000fca0004000000 */
[----:B------:R-:W-:-:S04]  /*0ce0*/  IMAD.IADD R8, R8, 0x1, -R7 ;  /* 0x0000000108087824 */ /* 0x000fc800078e0a07 */
[----:B------:R-:W-:-:S06]  /*0cf0*/  VIADD R11, R8, 0x7fe00000 ;  /* 0x7fe00000080b7836 */ /* 0x000fcc0000000000 */
        /* <DEDUP_REMOVED lines=19> */
.L_x_598:
[----:B------:R-:W-:-:S14]  /*0e30*/  DSETP.NAN.AND P0, PT, R10, R10, PT ;  /* 0x0000000a0a00722a */ /* 0x000fdc0003f08000 */
[----:B------:R-:W-:Y:S05]  /*0e40*/  @P0 BRA `(.L_x_600) ;  /* 0x0000000000440947 */ /* 0x000fea0003800000 */
[----:B------:R-:W-:-:S14]  /*0e50*/  DSETP.NAN.AND P0, PT, R18, R18, PT ;  /* 0x000000121200722a */ /* 0x000fdc0003f08000 */
[----:B------:R-:W-:Y:S05]  /*0e60*/  @P0 BRA `(.L_x_601) ;  /* 0x0000000000300947 */ /* 0x000fea0003800000 */
[----:B------:R-:W-:Y:S01]  /*0e70*/  ISETP.NE.AND P0, PT, R8, R9, PT ;  /* 0x000000090800720c */ /* 0x000fe20003f05270 */
[----:B------:R-:W-:Y:S01]  /*0e80*/  IMAD.MOV.U32 R7, RZ, RZ, -0x80000 ;  /* 0xfff80000ff077424 */ /* 0x000fe200078e00ff */
[----:B------:R-:W-:-:S11]  /*0e90*/  MOV R6, 0x0 ;  /* 0x0000000000067802 */ /* 0x000fd60000000f00 */
        /* <DEDUP_REMOVED lines=9> */
.L_x_601:
[----:B------:R-:W-:Y:S01]  /*0f30*/  LOP3.LUT R7, R19, 0x80000, RZ, 0xfc, !PT ;  /* 0x0008000013077812 */ /* 0x000fe200078efcff */
[----:B------:R-:W-:Y:S01]  /*0f40*/  IMAD.MOV.U32 R6, RZ, RZ, R18 ;  /* 0x000000ffff067224 */ /* 0x000fe200078e0012 */
[----:B------:R-:W-:Y:S06]  /*0f50*/  BRA `(.L_x_599) ;  /* 0x0000000000087947 */ /* 0x000fec0003800000 */
.L_x_600:
[----:B------:R-:W-:Y:S01]  /*0f60*/  LOP3.LUT R7, R11, 0x80000, RZ, 0xfc, !PT ;  /* 0x000800000b077812 */ /* 0x000fe200078efcff */
[----:B------:R-:W-:-:S07]  /*0f70*/  IMAD.MOV.U32 R6, RZ, RZ, R10 ;  /* 0x000000ffff067224 */ /* 0x000fce00078e000a */
.L_x_599:
[----:B------:R-:W-:Y:S05]  /*0f80*/  BSYNC.RECONVERGENT B1 ;  /* 0x0000000000017941 */ /* 0x000fea0003800200 */
.L_x_597:
[----:B------:R-:W-:Y:S01]  /*0f90*/  IMAD.MOV.U32 R8, RZ, RZ, R6 ;  /* 0x000000ffff087224 */ /* 0x000fe200078e0006 */
[----:B------:R-:W-:Y:S01]  /*0fa0*/  MOV R6, R2 ;  /* 0x0000000200067202 */ /* 0x000fe20000000f00 */
[----:B------:R-:W-:Y:S02]  /*0fb0*/  IMAD.MOV.U32 R9, RZ, RZ, R7 ;  /* 0x000000ffff097224 */ /* 0x000fe400078e0007 */
[----:B------:R-:W-:-:S04]  /*0fc0*/  IMAD.MOV.U32 R7, RZ, RZ, 0x0 ;  /* 0x00000000ff077424 */ /* 0x000fc800078e00ff */
[----:B------:R-:W-:Y:S05]  /*0fd0*/  RET.REL.NODEC R6 `(elt_prod_conj) ;  /* 0xfffffff006087950 */ /* 0x000fea0003c3ffff */
        .weak           $__internal_11_$__cuda_sm20_dsqrt_rn_f64_mediumpath_v1
        .type           $__internal_11_$__cuda_sm20_dsqrt_rn_f64_mediumpath_v1,@function
        .size           $__internal_11_$__cuda_sm20_dsqrt_rn_f64_mediumpath_v1,(.L_x_618 - $__internal_11_$__cuda_sm20_dsqrt_rn_f64_mediumpath_v1)
$__internal_11_$__cuda_sm20_dsqrt_rn_f64_mediumpath_v1:
        /* <DEDUP_REMOVED lines=14> */
.L_x_603:
        /* <DEDUP_REMOVED lines=9> */
[----:B------:R-:W-:Y:S01]  /*1150*/  MOV R16, 0x0 ;  /* 0x0000000000107802 */ /* 0x000fe20000000f00 */
[----:B------:R-:W-:Y:S02]  /*1160*/  IMAD.MOV.U32 R8, RZ, RZ, RZ ;  /* 0x000000ffff087224 */ /* 0x000fe400078e00ff */
        /* <DEDUP_REMOVED lines=13> */
.L_x_605:
[----:B------:R-:W-:-:S11]  /*1240*/  DADD R6, R8, R8 ;  /* 0x0000000008067229 */ /* 0x000fd60000000008 */
.L_x_604:
[----:B------:R-:W-:Y:S05]  /*1250*/  BSYNC.RECONVERGENT B1 ;  /* 0x0000000000017941 */ /* 0x000fea0003800200 */
.L_x_602:
[----:B------:R-:W-:Y:S02]  /*1260*/  IMAD.MOV.U32 R10, RZ, RZ, R6 ;  /* 0x000000ffff0a7224 */ /* 0x000fe400078e0006 */
[----:B------:R-:W-:Y:S02]  /*1270*/  IMAD.MOV.U32 R11, RZ, RZ, R7 ;  /* 0x000000ffff0b7224 */ /* 0x000fe400078e0007 */
[----:B------:R-:W-:Y:S02]  /*1280*/  IMAD.MOV.U32 R6, RZ, RZ, R2 ;  /* 0x000000ffff067224 */ /* 0x000fe400078e0002 */
[----:B------:R-:W-:-:S04]  /*1290*/  IMAD.MOV.U32 R7, RZ, RZ, 0x0 ;  /* 0x00000000ff077424 */ /* 0x000fc800078e00ff */
[----:B------:R-:W-:Y:S05]  /*12a0*/  RET.REL.NODEC R6 `(elt_prod_conj) ;  /* 0xffffffec06547950 */ /* 0x000fea0003c3ffff */
.L_x_606:
        /* <DEDUP_REMOVED lines=13> */
.L_x_618:


//--------------------- .nv.shared.reduce_max_filter_mainf --------------------------
	.section	.nv.shared.reduce_max_filter_mainf,"aw",@nobits
	.sectionflags	@""
	.align	4
.nv.shared.reduce_max_filter_mainf:
	.zero		3152


//--------------------- .nv.shared.reserved.0     --------------------------
	.section	.nv.shared.reserved.0,"aw",@nobits
	.weak		__nv_reservedSMEM_offset_0_alias
	.size		__nv_reservedSMEM_offset_0_alias, 0, 64
	.other		__nv_reservedSMEM_offset_0_alias,@"STO_CUDA_RESERVED_SHARED STV_DEFAULT"
__nv_reservedSMEM_offset_0_alias:
	.zero		0
	.zero		64


//--------------------- .nv.shared.reduce_max_filter_finalf --------------------------
	.section	.nv.shared.reduce_max_filter_finalf,"aw",@nobits
	.sectionflags	@""
	.align	4
.nv.shared.reduce_max_filter_finalf:
	.zero		3152


//--------------------- .nv.shared.reduce_max_mainf --------------------------
	.section	.nv.shared.reduce_max_mainf,"aw",@nobits
	.sectionflags	@""
	.align	4
.nv.shared.reduce_max_mainf:
	.zero		3072


//--------------------- .nv.shared.reduce_max_finalf --------------------------
	.section	.nv.shared.reduce_max_finalf,"aw",@nobits
	.sectionflags	@""
	.align	4
.nv.shared.reduce_max_finalf:
	.zero		3072


//--------------------- .nv.shared.elt_prod_conj_v2f --------------------------
	.section	.nv.shared.elt_prod_conj_v2f,"aw",@nobits
	.sectionflags	@""
	.align	8
.nv.shared.elt_prod_conj_v2f:
	.zero		3072


//--------------------- .nv.shared.elt_prod_conjf --------------------------
	.section	.nv.shared.elt_prod_conjf,"aw",@nobits
	.sectionflags	@""
	.align	8
.nv.shared.elt_prod_conjf:
	.zero		7168


//--------------------- .nv.shared.reduce_max_filter_main --------------------------
	.section	.nv.shared.reduce_max_filter_main,"aw",@nobits
	.sectionflags	@""
	.align	8
.nv.shared.reduce_max_filter_main:
	.zero		4176


//--------------------- .nv.shared.reduce_max_filter_final --------------------------
	.section	.nv.shared.reduce_max_filter_final,"aw",@nobits
	.sectionflags	@""
	.align	8
.nv.shared.reduce_max_filter_final:
	.zero		4176


//--------------------- .nv.shared.reduce_max_main --------------------------
	.section	.nv.shared.reduce_max_main,"aw",@nobits
	.sectionflags	@""
	.align	8
.nv.shared.reduce_max_main:
	.zero		4096


//--------------------- .nv.shared.reduce_max_final --------------------------
	.section	.nv.shared.reduce_max_final,"aw",@nobits
	.sectionflags	@""
	.align	8
.nv.shared.reduce_max_final:
	.zero		4096


//--------------------- .nv.shared.elt_prod_conj_v2 --------------------------
	.section	.nv.shared.elt_prod_conj_v2,"aw",@nobits
	.sectionflags	@""
	.align	16
.nv.shared.elt_prod_conj_v2:
	.zero		5120


//--------------------- .nv.shared.elt_prod_conj  --------------------------
	.section	.nv.shared.elt_prod_conj,"aw",@nobits
	.sectionflags	@""
	.align	16
.nv.shared.elt_prod_conj:
	.zero		13312


//--------------------- .nv.constant0.reduce_max_filter_mainf --------------------------
	.section	.nv.constant0.reduce_max_filter_mainf,"a",@progbits
	.sectionflags	@""
	.align	4
.nv.constant0.reduce_max_filter_mainf:
	.zero		948


//--------------------- .nv.constant0.reduce_max_filter_finalf --------------------------
	.section	.nv.constant0.reduce_max_filter_finalf,"a",@progbits
	.sectionflags	@""
	.align	4
.nv.constant0.reduce_max_filter_finalf:
	.zero		948


//--------------------- .nv.constant0.reduce_max_mainf --------------------------
	.section	.nv.constant0.reduce_max_mainf,"a",@progbits
	.sectionflags	@""
	.align	4
.nv.constant0.reduce_max_mainf:
	.zero		928


//--------------------- .nv.constant0.reduce_max_finalf --------------------------
	.section	.nv.constant0.reduce_max_finalf,"a",@progbits
	.sectionflags	@""
	.align	4
.nv.constant0.reduce_max_finalf:
	.zero		928


//--------------------- .nv.constant0.elt_prod_conj_v3f --------------------------
	.section	.nv.constant0.elt_prod_conj_v3f,"a",@progbits
	.sectionflags	@""
	.align	4
.nv.constant0.elt_prod_conj_v3f:
	.zero		924


//--------------------- .nv.constant0.elt_prod_conj_v2f --------------------------
	.section	.nv.constant0.elt_prod_conj_v2f,"a",@progbits
	.sectionflags	@""
	.align	4
.nv.constant0.elt_prod_conj_v2f:
	.zero		924


//--------------------- .nv.constant0.elt_prod_conjf --------------------------
	.section	.nv.constant0.elt_prod_conjf,"a",@progbits
	.sectionflags	@""
	.align	4
.nv.constant0.elt_prod_conjf:
	.zero		924


//--------------------- .nv.constant0.reduce_max_filter_main --------------------------
	.section	.nv.constant0.reduce_max_filter_main,"a",@progbits
	.sectionflags	@""
	.align	4
.nv.constant0.reduce_max_filter_main:
	.zero		948


//--------------------- .nv.constant0.reduce_max_filter_final --------------------------
	.section	.nv.constant0.reduce_max_filter_final,"a",@progbits
	.sectionflags	@""
	.align	4
.nv.constant0.reduce_max_filter_final:
	.zero		948


//--------------------- .nv.constant0.reduce_max_main --------------------------
	.section	.nv.constant0.reduce_max_main,"a",@progbits
	.sectionflags	@""
	.align	4
.nv.constant0.reduce_max_main:
	.zero		928


//--------------------- .nv.constant0.reduce_max_final --------------------------
	.section	.nv.constant0.reduce_max_final,"a",@progbits
	.sectionflags	@""
	.align	4
.nv.constant0.reduce_max_final:
	.zero		928


//--------------------- .nv.constant0.elt_prod_conj_v3 --------------------------
	.section	.nv.constant0.elt_prod_conj_v3,"a",@progbits
	.sectionflags	@""
	.align	4
.nv.constant0.elt_prod_conj_v3:
	.zero		924


//--------------------- .nv.constant0.elt_prod_conj_v2 --------------------------
	.section	.nv.constant0.elt_prod_conj_v2,"a",@progbits
	.sectionflags	@""
	.align	4
.nv.constant0.elt_prod_conj_v2:
	.zero		924


//--------------------- .nv.constant0.elt_prod_conj --------------------------
	.section	.nv.constant0.elt_prod_conj,"a",@progbits
	.sectionflags	@""
	.align	4
.nv.constant0.elt_prod_conj:
	.zero		924


//--------------------- SYMBOLS --------------------------

	.type		.nv.reservedSmem.offset0,@object
	.size		.nv.reservedSmem.offset0,0x4
	.type		.nv.reservedSmem.cap,@object
	.size		.nv.reservedSmem.cap,0x4
